//
// Generated by NVIDIA NVVM Compiler
//
// Compiler Build ID: CL-36424714
// Cuda compilation tools, release 13.0, V13.0.88
// Based on NVVM 20.0.0
//

.version 9.0
.target sm_100
.address_size 64

	// .globl	_Z16initRandomStatesP17curandStateXORWOWmi
.global .align 4 .b8 precalc_xorwow_matrix[102400];
.global .align 4 .b8 precalc_xorwow_offset_matrix[102400];
.global .align 4 .b8 mrg32k3aM1[2304];
.global .align 4 .b8 mrg32k3aM2[2304];
.global .align 4 .b8 mrg32k3aM1SubSeq[2016];
.global .align 4 .b8 mrg32k3aM2SubSeq[2016];
.global .align 4 .b8 mrg32k3aM1Seq[2304];
.global .align 4 .b8 mrg32k3aM2Seq[2304];
.const .align 8 .b8 __cr_lgamma_table[72];
.const .align 4 .f32 DEG_TO_RAD = 0f3C8EFA35;
.const .align 4 .f32 EARTH_RADIUS = 0f45C71800;
.global .align 4 .b8 __cudart_i2opi_f[24] = {65, 144, 67, 60, 153, 149, 98, 219, 192, 221, 52, 245, 209, 87, 39, 252, 41, 21, 68, 78, 110, 131, 249, 162};

.visible .entry _Z16initRandomStatesP17curandStateXORWOWmi(
	.param .u64 .ptr .align 1 _Z16initRandomStatesP17curandStateXORWOWmi_param_0,
	.param .u64 _Z16initRandomStatesP17curandStateXORWOWmi_param_1,
	.param .u32 _Z16initRandomStatesP17curandStateXORWOWmi_param_2
)
{
	.reg .pred 	%p<25>;
	.reg .b32 	%r<414>;
	.reg .b64 	%rd<19>;

	ld.param.u64 	%rd8, [_Z16initRandomStatesP17curandStateXORWOWmi_param_0];
	ld.param.u64 	%rd9, [_Z16initRandomStatesP17curandStateXORWOWmi_param_1];
	ld.param.u32 	%r183, [_Z16initRandomStatesP17curandStateXORWOWmi_param_2];
	mov.u32 	%r184, %ctaid.x;
	mov.u32 	%r185, %ntid.x;
	mov.u32 	%r186, %tid.x;
	mad.lo.s32 	%r1, %r184, %r185, %r186;
	setp.ge.s32 	%p1, %r1, %r183;
	@%p1 bra 	$L__BB0_44;
	cvta.to.global.u64 	%rd10, %rd8;
	cvt.s64.s32 	%rd18, %r1;
	mul.wide.s32 	%rd11, %r1, 48;
	add.s64 	%rd2, %rd10, %rd11;
	cvt.u32.u64 	%r187, %rd9;
	xor.b32  	%r188, %r187, -1429050551;
	mul.lo.s32 	%r189, %r188, 1099087573;
	{ .reg .b32 tmp; mov.b64 {tmp, %r190}, %rd9; }
	xor.b32  	%r191, %r190, -136515619;
	mul.lo.s32 	%r192, %r191, -1703105765;
	add.s32 	%r193, %r189, %r192;
	add.s32 	%r194, %r193, 6615241;
	add.s32 	%r195, %r189, 123456789;
	st.global.v2.u32 	[%rd2], {%r194, %r195};
	xor.b32  	%r196, %r189, 362436069;
	add.s32 	%r197, %r192, 521288629;
	st.global.v2.u32 	[%rd2+8], {%r196, %r197};
	xor.b32  	%r198, %r192, 88675123;
	add.s32 	%r199, %r189, 5783321;
	st.global.v2.u32 	[%rd2+16], {%r198, %r199};
	setp.eq.s32 	%p2, %r1, 0;
	@%p2 bra 	$L__BB0_43;
	mov.b32 	%r320, 0;
$L__BB0_3:
	and.b64  	%rd4, %rd18, 3;
	setp.eq.s64 	%p3, %rd4, 0;
	@%p3 bra 	$L__BB0_42;
	mul.wide.u32 	%rd12, %r320, 3200;
	mov.u64 	%rd13, precalc_xorwow_matrix;
	add.s64 	%rd5, %rd13, %rd12;
	cvt.u32.u64 	%r3, %rd4;
	mov.b32 	%r321, 0;
$L__BB0_5:
	mov.b32 	%r334, 0;
	mov.u32 	%r335, %r334;
	mov.u32 	%r336, %r334;
	mov.u32 	%r337, %r334;
	mov.u32 	%r338, %r334;
	mov.u32 	%r327, %r334;
$L__BB0_6:
	mul.wide.u32 	%rd14, %r327, 4;
	add.s64 	%rd15, %rd2, %rd14;
	ld.global.u32 	%r11, [%rd15+4];
	shl.b32 	%r12, %r327, 5;
	mov.b32 	%r333, 0;
$L__BB0_7:
	.pragma "nounroll";
	shr.u32 	%r204, %r11, %r333;
	and.b32  	%r205, %r204, 1;
	setp.eq.b32 	%p4, %r205, 1;
	not.pred 	%p5, %p4;
	add.s32 	%r206, %r12, %r333;
	mul.lo.s32 	%r207, %r206, 5;
	mul.wide.u32 	%rd16, %r207, 4;
	add.s64 	%rd6, %rd5, %rd16;
	@%p5 bra 	$L__BB0_9;
	ld.global.u32 	%r208, [%rd6];
	xor.b32  	%r338, %r338, %r208;
	ld.global.u32 	%r209, [%rd6+4];
	xor.b32  	%r337, %r337, %r209;
	ld.global.u32 	%r210, [%rd6+8];
	xor.b32  	%r336, %r336, %r210;
	ld.global.u32 	%r211, [%rd6+12];
	xor.b32  	%r335, %r335, %r211;
	ld.global.u32 	%r212, [%rd6+16];
	xor.b32  	%r334, %r334, %r212;
$L__BB0_9:
	and.b32  	%r214, %r204, 2;
	setp.eq.s32 	%p6, %r214, 0;
	@%p6 bra 	$L__BB0_11;
	ld.global.u32 	%r215, [%rd6+20];
	xor.b32  	%r338, %r338, %r215;
	ld.global.u32 	%r216, [%rd6+24];
	xor.b32  	%r337, %r337, %r216;
	ld.global.u32 	%r217, [%rd6+28];
	xor.b32  	%r336, %r336, %r217;
	ld.global.u32 	%r218, [%rd6+32];
	xor.b32  	%r335, %r335, %r218;
	ld.global.u32 	%r219, [%rd6+36];
	xor.b32  	%r334, %r334, %r219;
$L__BB0_11:
	and.b32  	%r221, %r204, 4;
	setp.eq.s32 	%p7, %r221, 0;
	@%p7 bra 	$L__BB0_13;
	ld.global.u32 	%r222, [%rd6+40];
	xor.b32  	%r338, %r338, %r222;
	ld.global.u32 	%r223, [%rd6+44];
	xor.b32  	%r337, %r337, %r223;
	ld.global.u32 	%r224, [%rd6+48];
	xor.b32  	%r336, %r336, %r224;
	ld.global.u32 	%r225, [%rd6+52];
	xor.b32  	%r335, %r335, %r225;
	ld.global.u32 	%r226, [%rd6+56];
	xor.b32  	%r334, %r334, %r226;
$L__BB0_13:
	and.b32  	%r228, %r204, 8;
	setp.eq.s32 	%p8, %r228, 0;
	@%p8 bra 	$L__BB0_15;
	ld.global.u32 	%r229, [%rd6+60];
	xor.b32  	%r338, %r338, %r229;
	ld.global.u32 	%r230, [%rd6+64];
	xor.b32  	%r337, %r337, %r230;
	ld.global.u32 	%r231, [%rd6+68];
	xor.b32  	%r336, %r336, %r231;
	ld.global.u32 	%r232, [%rd6+72];
	xor.b32  	%r335, %r335, %r232;
	ld.global.u32 	%r233, [%rd6+76];
	xor.b32  	%r334, %r334, %r233;
$L__BB0_15:
	and.b32  	%r235, %r204, 16;
	setp.eq.s32 	%p9, %r235, 0;
	@%p9 bra 	$L__BB0_17;
	ld.global.u32 	%r236, [%rd6+80];
	xor.b32  	%r338, %r338, %r236;
	ld.global.u32 	%r237, [%rd6+84];
	xor.b32  	%r337, %r337, %r237;
	ld.global.u32 	%r238, [%rd6+88];
	xor.b32  	%r336, %r336, %r238;
	ld.global.u32 	%r239, [%rd6+92];
	xor.b32  	%r335, %r335, %r239;
	ld.global.u32 	%r240, [%rd6+96];
	xor.b32  	%r334, %r334, %r240;
$L__BB0_17:
	and.b32  	%r242, %r204, 32;
	setp.eq.s32 	%p10, %r242, 0;
	@%p10 bra 	$L__BB0_19;
	ld.global.u32 	%r243, [%rd6+100];
	xor.b32  	%r338, %r338, %r243;
	ld.global.u32 	%r244, [%rd6+104];
	xor.b32  	%r337, %r337, %r244;
	ld.global.u32 	%r245, [%rd6+108];
	xor.b32  	%r336, %r336, %r245;
	ld.global.u32 	%r246, [%rd6+112];
	xor.b32  	%r335, %r335, %r246;
	ld.global.u32 	%r247, [%rd6+116];
	xor.b32  	%r334, %r334, %r247;
$L__BB0_19:
	and.b32  	%r249, %r204, 64;
	setp.eq.s32 	%p11, %r249, 0;
	@%p11 bra 	$L__BB0_21;
	ld.global.u32 	%r250, [%rd6+120];
	xor.b32  	%r338, %r338, %r250;
	ld.global.u32 	%r251, [%rd6+124];
	xor.b32  	%r337, %r337, %r251;
	ld.global.u32 	%r252, [%rd6+128];
	xor.b32  	%r336, %r336, %r252;
	ld.global.u32 	%r253, [%rd6+132];
	xor.b32  	%r335, %r335, %r253;
	ld.global.u32 	%r254, [%rd6+136];
	xor.b32  	%r334, %r334, %r254;
$L__BB0_21:
	and.b32  	%r256, %r204, 128;
	setp.eq.s32 	%p12, %r256, 0;
	@%p12 bra 	$L__BB0_23;
	ld.global.u32 	%r257, [%rd6+140];
	xor.b32  	%r338, %r338, %r257;
	ld.global.u32 	%r258, [%rd6+144];
	xor.b32  	%r337, %r337, %r258;
	ld.global.u32 	%r259, [%rd6+148];
	xor.b32  	%r336, %r336, %r259;
	ld.global.u32 	%r260, [%rd6+152];
	xor.b32  	%r335, %r335, %r260;
	ld.global.u32 	%r261, [%rd6+156];
	xor.b32  	%r334, %r334, %r261;
$L__BB0_23:
	and.b32  	%r263, %r204, 256;
	setp.eq.s32 	%p13, %r263, 0;
	@%p13 bra 	$L__BB0_25;
	ld.global.u32 	%r264, [%rd6+160];
	xor.b32  	%r338, %r338, %r264;
	ld.global.u32 	%r265, [%rd6+164];
	xor.b32  	%r337, %r337, %r265;
	ld.global.u32 	%r266, [%rd6+168];
	xor.b32  	%r336, %r336, %r266;
	ld.global.u32 	%r267, [%rd6+172];
	xor.b32  	%r335, %r335, %r267;
	ld.global.u32 	%r268, [%rd6+176];
	xor.b32  	%r334, %r334, %r268;
$L__BB0_25:
	and.b32  	%r270, %r204, 512;
	setp.eq.s32 	%p14, %r270, 0;
	@%p14 bra 	$L__BB0_27;
	ld.global.u32 	%r271, [%rd6+180];
	xor.b32  	%r338, %r338, %r271;
	ld.global.u32 	%r272, [%rd6+184];
	xor.b32  	%r337, %r337, %r272;
	ld.global.u32 	%r273, [%rd6+188];
	xor.b32  	%r336, %r336, %r273;
	ld.global.u32 	%r274, [%rd6+192];
	xor.b32  	%r335, %r335, %r274;
	ld.global.u32 	%r275, [%rd6+196];
	xor.b32  	%r334, %r334, %r275;
$L__BB0_27:
	and.b32  	%r277, %r204, 1024;
	setp.eq.s32 	%p15, %r277, 0;
	@%p15 bra 	$L__BB0_29;
	ld.global.u32 	%r278, [%rd6+200];
	xor.b32  	%r338, %r338, %r278;
	ld.global.u32 	%r279, [%rd6+204];
	xor.b32  	%r337, %r337, %r279;
	ld.global.u32 	%r280, [%rd6+208];
	xor.b32  	%r336, %r336, %r280;
	ld.global.u32 	%r281, [%rd6+212];
	xor.b32  	%r335, %r335, %r281;
	ld.global.u32 	%r282, [%rd6+216];
	xor.b32  	%r334, %r334, %r282;
$L__BB0_29:
	and.b32  	%r284, %r204, 2048;
	setp.eq.s32 	%p16, %r284, 0;
	@%p16 bra 	$L__BB0_31;
	ld.global.u32 	%r285, [%rd6+220];
	xor.b32  	%r338, %r338, %r285;
	ld.global.u32 	%r286, [%rd6+224];
	xor.b32  	%r337, %r337, %r286;
	ld.global.u32 	%r287, [%rd6+228];
	xor.b32  	%r336, %r336, %r287;
	ld.global.u32 	%r288, [%rd6+232];
	xor.b32  	%r335, %r335, %r288;
	ld.global.u32 	%r289, [%rd6+236];
	xor.b32  	%r334, %r334, %r289;
$L__BB0_31:
	and.b32  	%r291, %r204, 4096;
	setp.eq.s32 	%p17, %r291, 0;
	@%p17 bra 	$L__BB0_33;
	ld.global.u32 	%r292, [%rd6+240];
	xor.b32  	%r338, %r338, %r292;
	ld.global.u32 	%r293, [%rd6+244];
	xor.b32  	%r337, %r337, %r293;
	ld.global.u32 	%r294, [%rd6+248];
	xor.b32  	%r336, %r336, %r294;
	ld.global.u32 	%r295, [%rd6+252];
	xor.b32  	%r335, %r335, %r295;
	ld.global.u32 	%r296, [%rd6+256];
	xor.b32  	%r334, %r334, %r296;
$L__BB0_33:
	and.b32  	%r298, %r204, 8192;
	setp.eq.s32 	%p18, %r298, 0;
	@%p18 bra 	$L__BB0_35;
	ld.global.u32 	%r299, [%rd6+260];
	xor.b32  	%r338, %r338, %r299;
	ld.global.u32 	%r300, [%rd6+264];
	xor.b32  	%r337, %r337, %r300;
	ld.global.u32 	%r301, [%rd6+268];
	xor.b32  	%r336, %r336, %r301;
	ld.global.u32 	%r302, [%rd6+272];
	xor.b32  	%r335, %r335, %r302;
	ld.global.u32 	%r303, [%rd6+276];
	xor.b32  	%r334, %r334, %r303;
$L__BB0_35:
	and.b32  	%r305, %r204, 16384;
	setp.eq.s32 	%p19, %r305, 0;
	@%p19 bra 	$L__BB0_37;
	ld.global.u32 	%r306, [%rd6+280];
	xor.b32  	%r338, %r338, %r306;
	ld.global.u32 	%r307, [%rd6+284];
	xor.b32  	%r337, %r337, %r307;
	ld.global.u32 	%r308, [%rd6+288];
	xor.b32  	%r336, %r336, %r308;
	ld.global.u32 	%r309, [%rd6+292];
	xor.b32  	%r335, %r335, %r309;
	ld.global.u32 	%r310, [%rd6+296];
	xor.b32  	%r334, %r334, %r310;
$L__BB0_37:
	and.b32  	%r312, %r204, 32768;
	setp.eq.s32 	%p20, %r312, 0;
	@%p20 bra 	$L__BB0_39;
	ld.global.u32 	%r313, [%rd6+300];
	xor.b32  	%r338, %r338, %r313;
	ld.global.u32 	%r314, [%rd6+304];
	xor.b32  	%r337, %r337, %r314;
	ld.global.u32 	%r315, [%rd6+308];
	xor.b32  	%r336, %r336, %r315;
	ld.global.u32 	%r316, [%rd6+312];
	xor.b32  	%r335, %r335, %r316;
	ld.global.u32 	%r317, [%rd6+316];
	xor.b32  	%r334, %r334, %r317;
$L__BB0_39:
	add.s32 	%r333, %r333, 16;
	setp.ne.s32 	%p21, %r333, 32;
	@%p21 bra 	$L__BB0_7;
	mad.lo.s32 	%r318, %r327, -31, %r12;
	add.s32 	%r327, %r318, 1;
	setp.ne.s32 	%p22, %r327, 5;
	@%p22 bra 	$L__BB0_6;
	st.global.u32 	[%rd2+4], %r338;
	st.global.u32 	[%rd2+8], %r337;
	st.global.u32 	[%rd2+12], %r336;
	st.global.u32 	[%rd2+16], %r335;
	st.global.u32 	[%rd2+20], %r334;
	add.s32 	%r321, %r321, 1;
	setp.lt.u32 	%p23, %r321, %r3;
	@%p23 bra 	$L__BB0_5;
$L__BB0_42:
	shr.u64 	%rd7, %rd18, 2;
	add.s32 	%r320, %r320, 1;
	setp.gt.u64 	%p24, %rd18, 3;
	mov.u64 	%rd18, %rd7;
	@%p24 bra 	$L__BB0_3;
$L__BB0_43:
	mov.b32 	%r319, 0;
	st.global.v2.u32 	[%rd2+24], {%r319, %r319};
	st.global.u32 	[%rd2+32], %r319;
	mov.b64 	%rd17, 0;
	st.global.u64 	[%rd2+40], %rd17;
$L__BB0_44:
	ret;

}
	// .globl	_Z20initializePopulationP13IndividualGPUffffffP17curandStateXORWOWi
.visible .entry _Z20initializePopulationP13IndividualGPUffffffP17curandStateXORWOWi(
	.param .u64 .ptr .align 1 _Z20initializePopulationP13IndividualGPUffffffP17curandStateXORWOWi_param_0,
	.param .f32 _Z20initializePopulationP13IndividualGPUffffffP17curandStateXORWOWi_param_1,
	.param .f32 _Z20initializePopulationP13IndividualGPUffffffP17curandStateXORWOWi_param_2,
	.param .f32 _Z20initializePopulationP13IndividualGPUffffffP17curandStateXORWOWi_param_3,
	.param .f32 _Z20initializePopulationP13IndividualGPUffffffP17curandStateXORWOWi_param_4,
	.param .f32 _Z20initializePopulationP13IndividualGPUffffffP17curandStateXORWOWi_param_5,
	.param .f32 _Z20initializePopulationP13IndividualGPUffffffP17curandStateXORWOWi_param_6,
	.param .u64 .ptr .align 1 _Z20initializePopulationP13IndividualGPUffffffP17curandStateXORWOWi_param_7,
	.param .u32 _Z20initializePopulationP13IndividualGPUffffffP17curandStateXORWOWi_param_8
)
{
	.reg .pred 	%p<2>;
	.reg .b32 	%r<51>;
	.reg .b32 	%f<25>;
	.reg .b64 	%rd<11>;
	.reg .b64 	%fd<2>;

	ld.param.f32 	%f1, [_Z20initializePopulationP13IndividualGPUffffffP17curandStateXORWOWi_param_1];
	ld.param.f32 	%f3, [_Z20initializePopulationP13IndividualGPUffffffP17curandStateXORWOWi_param_3];
	ld.param.f32 	%f4, [_Z20initializePopulationP13IndividualGPUffffffP17curandStateXORWOWi_param_4];
	ld.param.f32 	%f5, [_Z20initializePopulationP13IndividualGPUffffffP17curandStateXORWOWi_param_5];
	ld.param.u32 	%r2, [_Z20initializePopulationP13IndividualGPUffffffP17curandStateXORWOWi_param_8];
	mov.u32 	%r3, %ctaid.x;
	mov.u32 	%r4, %ntid.x;
	mov.u32 	%r5, %tid.x;
	mad.lo.s32 	%r1, %r3, %r4, %r5;
	setp.ge.s32 	%p1, %r1, %r2;
	@%p1 bra 	$L__BB1_2;
	ld.param.u64 	%rd10, [_Z20initializePopulationP13IndividualGPUffffffP17curandStateXORWOWi_param_7];
	ld.param.f32 	%f24, [_Z20initializePopulationP13IndividualGPUffffffP17curandStateXORWOWi_param_6];
	ld.param.f32 	%f23, [_Z20initializePopulationP13IndividualGPUffffffP17curandStateXORWOWi_param_2];
	ld.param.u64 	%rd9, [_Z20initializePopulationP13IndividualGPUffffffP17curandStateXORWOWi_param_0];
	cvta.to.global.u64 	%rd3, %rd10;
	cvta.to.global.u64 	%rd4, %rd9;
	mul.wide.s32 	%rd5, %r1, 48;
	add.s64 	%rd6, %rd3, %rd5;
	ld.global.v2.u32 	{%r6, %r7}, [%rd6];
	ld.global.v2.u32 	{%r8, %r9}, [%rd6+8];
	ld.global.v2.u32 	{%r10, %r11}, [%rd6+16];
	ld.global.v2.u32 	{%r12, %r13}, [%rd6+24];
	ld.global.f32 	%f7, [%rd6+32];
	ld.global.f64 	%fd1, [%rd6+40];
	shr.u32 	%r14, %r7, 2;
	xor.b32  	%r15, %r14, %r7;
	shl.b32 	%r16, %r11, 4;
	shl.b32 	%r17, %r15, 1;
	xor.b32  	%r18, %r16, %r17;
	xor.b32  	%r19, %r18, %r11;
	xor.b32  	%r20, %r19, %r15;
	add.s32 	%r21, %r6, %r20;
	add.s32 	%r22, %r21, 362437;
	cvt.rn.f32.u32 	%f8, %r22;
	fma.rn.f32 	%f9, %f8, 0f2F800000, 0f2F000000;
	sub.f32 	%f10, %f23, %f1;
	fma.rn.f32 	%f11, %f10, %f9, %f1;
	mul.wide.s32 	%rd7, %r1, 20;
	add.s64 	%rd8, %rd4, %rd7;
	st.global.f32 	[%rd8], %f11;
	shr.u32 	%r23, %r8, 2;
	xor.b32  	%r24, %r23, %r8;
	shl.b32 	%r25, %r20, 4;
	shl.b32 	%r26, %r24, 1;
	xor.b32  	%r27, %r26, %r25;
	xor.b32  	%r28, %r27, %r24;
	xor.b32  	%r29, %r28, %r20;
	add.s32 	%r30, %r6, %r29;
	add.s32 	%r31, %r30, 724874;
	cvt.rn.f32.u32 	%f12, %r31;
	fma.rn.f32 	%f13, %f12, 0f2F800000, 0f2F000000;
	sub.f32 	%f14, %f4, %f3;
	fma.rn.f32 	%f15, %f14, %f13, %f3;
	st.global.f32 	[%rd8+4], %f15;
	shr.u32 	%r32, %r9, 2;
	xor.b32  	%r33, %r32, %r9;
	shl.b32 	%r34, %r29, 4;
	shl.b32 	%r35, %r33, 1;
	xor.b32  	%r36, %r35, %r34;
	xor.b32  	%r37, %r36, %r33;
	xor.b32  	%r38, %r37, %r29;
	add.s32 	%r39, %r6, %r38;
	add.s32 	%r40, %r39, 1087311;
	cvt.rn.f32.u32 	%f16, %r40;
	fma.rn.f32 	%f17, %f16, 0f2F800000, 0f2F000000;
	sub.f32 	%f18, %f24, %f5;
	fma.rn.f32 	%f19, %f18, %f17, %f5;
	st.global.f32 	[%rd8+8], %f19;
	shr.u32 	%r41, %r10, 2;
	xor.b32  	%r42, %r41, %r10;
	shl.b32 	%r43, %r38, 4;
	shl.b32 	%r44, %r42, 1;
	xor.b32  	%r45, %r44, %r43;
	xor.b32  	%r46, %r45, %r42;
	xor.b32  	%r47, %r46, %r38;
	add.s32 	%r48, %r6, 1449748;
	add.s32 	%r49, %r47, %r48;
	cvt.rn.f32.u32 	%f20, %r49;
	fma.rn.f32 	%f21, %f20, 0f2F800000, 0f2F000000;
	fma.rn.f32 	%f22, %f21, 0f42C80000, 0fC2480000;
	st.global.f32 	[%rd8+12], %f22;
	mov.b32 	%r50, 2139095039;
	st.global.u32 	[%rd8+16], %r50;
	st.global.v2.u32 	[%rd6], {%r48, %r11};
	st.global.v2.u32 	[%rd6+8], {%r20, %r29};
	st.global.v2.u32 	[%rd6+16], {%r38, %r47};
	st.global.v2.u32 	[%rd6+24], {%r12, %r13};
	st.global.f32 	[%rd6+32], %f7;
	st.global.f64 	[%rd6+40], %fd1;
$L__BB1_2:
	ret;

}
	// .globl	_Z15evaluateFitnessP13IndividualGPUPK10StationGPUifi
.visible .entry _Z15evaluateFitnessP13IndividualGPUPK10StationGPUifi(
	.param .u64 .ptr .align 1 _Z15evaluateFitnessP13IndividualGPUPK10StationGPUifi_param_0,
	.param .u64 .ptr .align 1 _Z15evaluateFitnessP13IndividualGPUPK10StationGPUifi_param_1,
	.param .u32 _Z15evaluateFitnessP13IndividualGPUPK10StationGPUifi_param_2,
	.param .f32 _Z15evaluateFitnessP13IndividualGPUPK10StationGPUifi_param_3,
	.param .u32 _Z15evaluateFitnessP13IndividualGPUPK10StationGPUifi_param_4
)
{
	.local .align 4 .b8 	__local_depot2[28];
	.reg .b64 	%SP;
	.reg .b64 	%SPL;
	.reg .pred 	%p<58>;
	.reg .b32 	%r<246>;
	.reg .b32 	%f<220>;
	.reg .b64 	%rd<115>;
	.reg .b64 	%fd<13>;

	mov.u64 	%SPL, __local_depot2;
	ld.param.u64 	%rd31, [_Z15evaluateFitnessP13IndividualGPUPK10StationGPUifi_param_0];
	ld.param.u32 	%r81, [_Z15evaluateFitnessP13IndividualGPUPK10StationGPUifi_param_2];
	ld.param.u32 	%r82, [_Z15evaluateFitnessP13IndividualGPUPK10StationGPUifi_param_4];
	add.u64 	%rd1, %SPL, 0;
	add.u64 	%rd2, %SPL, 0;
	add.u64 	%rd3, %SPL, 0;
	add.u64 	%rd4, %SPL, 0;
	add.u64 	%rd5, %SPL, 0;
	add.u64 	%rd6, %SPL, 0;
	mov.u32 	%r83, %ctaid.x;
	mov.u32 	%r84, %ntid.x;
	mov.u32 	%r85, %tid.x;
	mad.lo.s32 	%r1, %r83, %r84, %r85;
	setp.ge.s32 	%p2, %r1, %r82;
	@%p2 bra 	$L__BB2_51;
	cvta.to.global.u64 	%rd39, %rd31;
	mul.wide.s32 	%rd40, %r1, 20;
	add.s64 	%rd7, %rd39, %rd40;
	ld.global.f32 	%f1, [%rd7+4];
	setp.lt.s32 	%p3, %r81, 1;
	mov.f32 	%f219, 0f00000000;
	@%p3 bra 	$L__BB2_50;
	ld.global.f32 	%f2, [%rd7];
	ld.global.f32 	%f3, [%rd7+12];
	ld.global.f32 	%f45, [%rd7+8];
	ld.const.f32 	%f4, [DEG_TO_RAD];
	mul.f32 	%f46, %f1, %f4;
	mul.f32 	%f47, %f46, 0f3F22F983;
	cvt.rni.s32.f32 	%r87, %f47;
	cvt.rn.f32.s32 	%f48, %r87;
	fma.rn.f32 	%f49, %f48, 0fBFC90FDA, %f46;
	fma.rn.f32 	%f50, %f48, 0fB3A22168, %f49;
	fma.rn.f32 	%f51, %f48, 0fA7C234C5, %f50;
	abs.f32 	%f52, %f46;
	setp.ltu.f32 	%p4, %f52, 0f47CE4780;
	setp.eq.f32 	%p5, %f52, 0f7F800000;
	mov.b32 	%r2, %f46;
	shr.u32 	%r88, %r2, 23;
	and.b32  	%r89, %r88, 224;
	add.s32 	%r90, %r89, -128;
	shr.u32 	%r91, %r90, 5;
	and.b32  	%r3, %r88, 31;
	mul.wide.u32 	%rd41, %r91, 4;
	sub.s64 	%rd8, %rd4, %rd41;
	mov.f32 	%f219, 0f00000000;
	mul.rn.f32 	%f53, %f46, %f219;
	mul.f32 	%f5, %f45, %f45;
	or.pred  	%p1, %p4, %p5;
	selp.b32 	%r4, %r87, 0, %p4;
	selp.f32 	%f6, %f51, %f53, %p4;
	mov.b32 	%r221, 0;
	ld.const.f32 	%f200, [EARTH_RADIUS];
	mov.u64 	%rd97, __cudart_i2opi_f;
$L__BB2_3:
	ld.param.u64 	%rd106, [_Z15evaluateFitnessP13IndividualGPUPK10StationGPUifi_param_1];
	cvta.to.global.u64 	%rd42, %rd106;
	mul.wide.u32 	%rd43, %r221, 12;
	add.s64 	%rd9, %rd42, %rd43;
	ld.global.f32 	%f54, [%rd9];
	ld.global.f32 	%f55, [%rd9+4];
	sub.f32 	%f56, %f54, %f1;
	mul.f32 	%f57, %f56, %f4;
	sub.f32 	%f8, %f55, %f2;
	mul.f32 	%f9, %f54, %f4;
	mul.f32 	%f10, %f57, 0f3F000000;
	mul.f32 	%f58, %f10, 0f3F22F983;
	cvt.rni.s32.f32 	%r229, %f58;
	cvt.rn.f32.s32 	%f59, %r229;
	fma.rn.f32 	%f60, %f59, 0fBFC90FDA, %f10;
	fma.rn.f32 	%f61, %f59, 0fB3A22168, %f60;
	fma.rn.f32 	%f214, %f59, 0fA7C234C5, %f61;
	abs.f32 	%f12, %f10;
	setp.ltu.f32 	%p6, %f12, 0f47CE4780;
	mov.u32 	%r225, %r229;
	mov.f32 	%f213, %f214;
	@%p6 bra 	$L__BB2_11;
	setp.neu.f32 	%p7, %f12, 0f7F800000;
	@%p7 bra 	$L__BB2_6;
	mov.f32 	%f64, 0f00000000;
	mul.rn.f32 	%f213, %f10, %f64;
	mov.b32 	%r225, 0;
	bra.uni 	$L__BB2_11;
$L__BB2_6:
	mov.b32 	%r7, %f10;
	mov.b64 	%rd109, 0;
	mov.b32 	%r222, 0;
	mov.u64 	%rd107, __cudart_i2opi_f;
	mov.u64 	%rd108, %rd6;
$L__BB2_7:
	.pragma "nounroll";
	ld.global.nc.u32 	%r93, [%rd107];
	shl.b32 	%r94, %r7, 8;
	or.b32  	%r95, %r94, -2147483648;
	mad.wide.u32 	%rd46, %r93, %r95, %rd109;
	shr.u64 	%rd109, %rd46, 32;
	st.local.u32 	[%rd108], %rd46;
	add.s32 	%r222, %r222, 1;
	add.s64 	%rd108, %rd108, 4;
	add.s64 	%rd107, %rd107, 4;
	setp.ne.s32 	%p8, %r222, 6;
	@%p8 bra 	$L__BB2_7;
	shr.u32 	%r96, %r7, 23;
	st.local.u32 	[%rd6+24], %rd109;
	and.b32  	%r10, %r96, 31;
	and.b32  	%r97, %r96, 224;
	add.s32 	%r98, %r97, -128;
	shr.u32 	%r99, %r98, 5;
	mul.wide.u32 	%rd47, %r99, 4;
	sub.s64 	%rd16, %rd6, %rd47;
	ld.local.u32 	%r223, [%rd16+24];
	ld.local.u32 	%r224, [%rd16+20];
	setp.eq.s32 	%p9, %r10, 0;
	@%p9 bra 	$L__BB2_10;
	shf.l.wrap.b32 	%r223, %r224, %r223, %r10;
	ld.local.u32 	%r100, [%rd16+16];
	shf.l.wrap.b32 	%r224, %r100, %r224, %r10;
$L__BB2_10:
	shr.u32 	%r101, %r223, 30;
	shf.l.wrap.b32 	%r102, %r224, %r223, 2;
	shl.b32 	%r103, %r224, 2;
	shr.u32 	%r104, %r102, 31;
	add.s32 	%r105, %r104, %r101;
	neg.s32 	%r106, %r105;
	setp.lt.s32 	%p10, %r7, 0;
	selp.b32 	%r225, %r106, %r105, %p10;
	xor.b32  	%r107, %r102, %r7;
	shr.s32 	%r108, %r102, 31;
	xor.b32  	%r109, %r108, %r102;
	xor.b32  	%r110, %r108, %r103;
	cvt.u64.u32 	%rd48, %r109;
	shl.b64 	%rd49, %rd48, 32;
	cvt.u64.u32 	%rd50, %r110;
	or.b64  	%rd51, %rd49, %rd50;
	cvt.rn.f64.s64 	%fd1, %rd51;
	mul.f64 	%fd2, %fd1, 0d3BF921FB54442D19;
	cvt.rn.f32.f64 	%f62, %fd2;
	neg.f32 	%f63, %f62;
	setp.lt.s32 	%p11, %r107, 0;
	selp.f32 	%f213, %f63, %f62, %p11;
$L__BB2_11:
	mul.rn.f32 	%f65, %f213, %f213;
	and.b32  	%r112, %r225, 1;
	setp.eq.b32 	%p13, %r112, 1;
	selp.f32 	%f66, 0f3F800000, %f213, %p13;
	fma.rn.f32 	%f67, %f65, %f66, 0f00000000;
	fma.rn.f32 	%f68, %f65, 0f37CBAC00, 0fBAB607ED;
	selp.f32 	%f69, %f68, 0fB94D4153, %p13;
	selp.f32 	%f70, 0f3D2AAABB, 0f3C0885E4, %p13;
	fma.rn.f32 	%f71, %f69, %f65, %f70;
	selp.f32 	%f72, 0fBEFFFFFF, 0fBE2AAAA8, %p13;
	fma.rn.f32 	%f73, %f71, %f65, %f72;
	fma.rn.f32 	%f74, %f73, %f67, %f66;
	and.b32  	%r113, %r225, 2;
	setp.eq.s32 	%p14, %r113, 0;
	mov.f32 	%f75, 0f00000000;
	sub.f32 	%f76, %f75, %f74;
	selp.f32 	%f16, %f74, %f76, %p14;
	@%p6 bra 	$L__BB2_19;
	setp.neu.f32 	%p15, %f12, 0f7F800000;
	@%p15 bra 	$L__BB2_14;
	mov.f32 	%f79, 0f00000000;
	mul.rn.f32 	%f214, %f10, %f79;
	mov.b32 	%r229, 0;
	bra.uni 	$L__BB2_19;
$L__BB2_14:
	mov.b32 	%r19, %f10;
	mov.b64 	%rd110, 0;
	mov.b32 	%r226, 0;
$L__BB2_15:
	.pragma "nounroll";
	mul.wide.u32 	%rd53, %r226, 4;
	mov.u64 	%rd54, __cudart_i2opi_f;
	add.s64 	%rd55, %rd54, %rd53;
	ld.global.nc.u32 	%r115, [%rd55];
	shl.b32 	%r116, %r19, 8;
	or.b32  	%r117, %r116, -2147483648;
	mad.wide.u32 	%rd56, %r115, %r117, %rd110;
	shr.u64 	%rd110, %rd56, 32;
	add.s64 	%rd57, %rd5, %rd53;
	st.local.u32 	[%rd57], %rd56;
	add.s32 	%r226, %r226, 1;
	setp.ne.s32 	%p16, %r226, 6;
	@%p16 bra 	$L__BB2_15;
	shr.u32 	%r118, %r19, 23;
	st.local.u32 	[%rd5+24], %rd110;
	and.b32  	%r22, %r118, 31;
	and.b32  	%r119, %r118, 224;
	add.s32 	%r120, %r119, -128;
	shr.u32 	%r121, %r120, 5;
	mul.wide.u32 	%rd58, %r121, 4;
	sub.s64 	%rd19, %rd5, %rd58;
	ld.local.u32 	%r227, [%rd19+24];
	ld.local.u32 	%r228, [%rd19+20];
	setp.eq.s32 	%p17, %r22, 0;
	@%p17 bra 	$L__BB2_18;
	shf.l.wrap.b32 	%r227, %r228, %r227, %r22;
	ld.local.u32 	%r122, [%rd19+16];
	shf.l.wrap.b32 	%r228, %r122, %r228, %r22;
$L__BB2_18:
	shr.u32 	%r123, %r227, 30;
	shf.l.wrap.b32 	%r124, %r228, %r227, 2;
	shl.b32 	%r125, %r228, 2;
	shr.u32 	%r126, %r124, 31;
	add.s32 	%r127, %r126, %r123;
	neg.s32 	%r128, %r127;
	setp.lt.s32 	%p18, %r19, 0;
	selp.b32 	%r229, %r128, %r127, %p18;
	xor.b32  	%r129, %r124, %r19;
	shr.s32 	%r130, %r124, 31;
	xor.b32  	%r131, %r130, %r124;
	xor.b32  	%r132, %r130, %r125;
	cvt.u64.u32 	%rd59, %r131;
	shl.b64 	%rd60, %rd59, 32;
	cvt.u64.u32 	%rd61, %r132;
	or.b64  	%rd62, %rd60, %rd61;
	cvt.rn.f64.s64 	%fd3, %rd62;
	mul.f64 	%fd4, %fd3, 0d3BF921FB54442D19;
	cvt.rn.f32.f64 	%f77, %fd4;
	neg.f32 	%f78, %f77;
	setp.lt.s32 	%p19, %r129, 0;
	selp.f32 	%f214, %f78, %f77, %p19;
$L__BB2_19:
	mul.rn.f32 	%f80, %f214, %f214;
	and.b32  	%r134, %r229, 1;
	setp.eq.b32 	%p20, %r134, 1;
	selp.f32 	%f81, 0f3F800000, %f214, %p20;
	fma.rn.f32 	%f82, %f80, %f81, 0f00000000;
	fma.rn.f32 	%f83, %f80, 0f37CBAC00, 0fBAB607ED;
	selp.f32 	%f84, %f83, 0fB94D4153, %p20;
	selp.f32 	%f85, 0f3D2AAABB, 0f3C0885E4, %p20;
	fma.rn.f32 	%f86, %f84, %f80, %f85;
	selp.f32 	%f87, 0fBEFFFFFF, 0fBE2AAAA8, %p20;
	fma.rn.f32 	%f88, %f86, %f80, %f87;
	fma.rn.f32 	%f89, %f88, %f82, %f81;
	and.b32  	%r135, %r229, 2;
	setp.eq.s32 	%p21, %r135, 0;
	mov.f32 	%f90, 0f00000000;
	sub.f32 	%f91, %f90, %f89;
	selp.f32 	%f92, %f89, %f91, %p21;
	mul.f32 	%f20, %f16, %f92;
	mov.u32 	%r233, %r4;
	mov.f32 	%f215, %f6;
	@%p1 bra 	$L__BB2_25;
	mov.b64 	%rd111, 0;
	mov.b32 	%r230, 0;
$L__BB2_21:
	.pragma "nounroll";
	mul.wide.u32 	%rd64, %r230, 4;
	mov.u64 	%rd65, __cudart_i2opi_f;
	add.s64 	%rd66, %rd65, %rd64;
	ld.global.nc.u32 	%r137, [%rd66];
	shl.b32 	%r138, %r2, 8;
	or.b32  	%r139, %r138, -2147483648;
	mad.wide.u32 	%rd67, %r137, %r139, %rd111;
	shr.u64 	%rd111, %rd67, 32;
	add.s64 	%rd68, %rd4, %rd64;
	st.local.u32 	[%rd68], %rd67;
	add.s32 	%r230, %r230, 1;
	setp.ne.s32 	%p22, %r230, 6;
	@%p22 bra 	$L__BB2_21;
	setp.eq.s32 	%p23, %r3, 0;
	st.local.u32 	[%rd4+24], %rd111;
	ld.local.u32 	%r231, [%rd8+24];
	ld.local.u32 	%r232, [%rd8+20];
	@%p23 bra 	$L__BB2_24;
	shf.l.wrap.b32 	%r231, %r232, %r231, %r3;
	ld.local.u32 	%r140, [%rd8+16];
	shf.l.wrap.b32 	%r232, %r140, %r232, %r3;
$L__BB2_24:
	setp.lt.s32 	%p24, %r2, 0;
	shr.u32 	%r141, %r231, 30;
	shf.l.wrap.b32 	%r142, %r232, %r231, 2;
	shl.b32 	%r143, %r232, 2;
	shr.u32 	%r144, %r142, 31;
	add.s32 	%r145, %r144, %r141;
	neg.s32 	%r146, %r145;
	selp.b32 	%r233, %r146, %r145, %p24;
	xor.b32  	%r147, %r142, %r2;
	shr.s32 	%r148, %r142, 31;
	xor.b32  	%r149, %r148, %r142;
	xor.b32  	%r150, %r148, %r143;
	cvt.u64.u32 	%rd69, %r149;
	shl.b64 	%rd70, %rd69, 32;
	cvt.u64.u32 	%rd71, %r150;
	or.b64  	%rd72, %rd70, %rd71;
	cvt.rn.f64.s64 	%fd5, %rd72;
	mul.f64 	%fd6, %fd5, 0d3BF921FB54442D19;
	cvt.rn.f32.f64 	%f93, %fd6;
	neg.f32 	%f94, %f93;
	setp.lt.s32 	%p25, %r147, 0;
	selp.f32 	%f215, %f94, %f93, %p25;
$L__BB2_25:
	add.s32 	%r151, %r233, 1;
	mul.rn.f32 	%f95, %f215, %f215;
	and.b32  	%r152, %r233, 1;
	setp.eq.b32 	%p26, %r152, 1;
	selp.f32 	%f96, %f215, 0f3F800000, %p26;
	fma.rn.f32 	%f97, %f95, %f96, 0f00000000;
	fma.rn.f32 	%f98, %f95, 0f37CBAC00, 0fBAB607ED;
	selp.f32 	%f99, 0fB94D4153, %f98, %p26;
	selp.f32 	%f100, 0f3C0885E4, 0f3D2AAABB, %p26;
	fma.rn.f32 	%f101, %f99, %f95, %f100;
	selp.f32 	%f102, 0fBE2AAAA8, 0fBEFFFFFF, %p26;
	fma.rn.f32 	%f103, %f101, %f95, %f102;
	fma.rn.f32 	%f104, %f103, %f97, %f96;
	and.b32  	%r153, %r151, 2;
	setp.eq.s32 	%p27, %r153, 0;
	mov.f32 	%f105, 0f00000000;
	sub.f32 	%f106, %f105, %f104;
	selp.f32 	%f23, %f104, %f106, %p27;
	mul.f32 	%f107, %f9, 0f3F22F983;
	cvt.rni.s32.f32 	%r237, %f107;
	cvt.rn.f32.s32 	%f108, %r237;
	fma.rn.f32 	%f109, %f108, 0fBFC90FDA, %f9;
	fma.rn.f32 	%f110, %f108, 0fB3A22168, %f109;
	fma.rn.f32 	%f216, %f108, 0fA7C234C5, %f110;
	abs.f32 	%f25, %f9;
	setp.ltu.f32 	%p28, %f25, 0f47CE4780;
	@%p28 bra 	$L__BB2_33;
	setp.neu.f32 	%p29, %f25, 0f7F800000;
	@%p29 bra 	$L__BB2_28;
	mov.f32 	%f113, 0f00000000;
	mul.rn.f32 	%f216, %f9, %f113;
	mov.b32 	%r237, 0;
	bra.uni 	$L__BB2_33;
$L__BB2_28:
	mov.b32 	%r42, %f9;
	mov.b64 	%rd112, 0;
	mov.b32 	%r234, 0;
$L__BB2_29:
	.pragma "nounroll";
	mul.wide.u32 	%rd74, %r234, 4;
	mov.u64 	%rd75, __cudart_i2opi_f;
	add.s64 	%rd76, %rd75, %rd74;
	ld.global.nc.u32 	%r155, [%rd76];
	shl.b32 	%r156, %r42, 8;
	or.b32  	%r157, %r156, -2147483648;
	mad.wide.u32 	%rd77, %r155, %r157, %rd112;
	shr.u64 	%rd112, %rd77, 32;
	add.s64 	%rd78, %rd3, %rd74;
	st.local.u32 	[%rd78], %rd77;
	add.s32 	%r234, %r234, 1;
	setp.ne.s32 	%p30, %r234, 6;
	@%p30 bra 	$L__BB2_29;
	shr.u32 	%r158, %r42, 23;
	st.local.u32 	[%rd3+24], %rd112;
	and.b32  	%r45, %r158, 31;
	and.b32  	%r159, %r158, 224;
	add.s32 	%r160, %r159, -128;
	shr.u32 	%r161, %r160, 5;
	mul.wide.u32 	%rd79, %r161, 4;
	sub.s64 	%rd24, %rd3, %rd79;
	ld.local.u32 	%r235, [%rd24+24];
	ld.local.u32 	%r236, [%rd24+20];
	setp.eq.s32 	%p31, %r45, 0;
	@%p31 bra 	$L__BB2_32;
	shf.l.wrap.b32 	%r235, %r236, %r235, %r45;
	ld.local.u32 	%r162, [%rd24+16];
	shf.l.wrap.b32 	%r236, %r162, %r236, %r45;
$L__BB2_32:
	shr.u32 	%r163, %r235, 30;
	shf.l.wrap.b32 	%r164, %r236, %r235, 2;
	shl.b32 	%r165, %r236, 2;
	shr.u32 	%r166, %r164, 31;
	add.s32 	%r167, %r166, %r163;
	neg.s32 	%r168, %r167;
	setp.lt.s32 	%p32, %r42, 0;
	selp.b32 	%r237, %r168, %r167, %p32;
	xor.b32  	%r169, %r164, %r42;
	shr.s32 	%r170, %r164, 31;
	xor.b32  	%r171, %r170, %r164;
	xor.b32  	%r172, %r170, %r165;
	cvt.u64.u32 	%rd80, %r171;
	shl.b64 	%rd81, %rd80, 32;
	cvt.u64.u32 	%rd82, %r172;
	or.b64  	%rd83, %rd81, %rd82;
	cvt.rn.f64.s64 	%fd7, %rd83;
	mul.f64 	%fd8, %fd7, 0d3BF921FB54442D19;
	cvt.rn.f32.f64 	%f111, %fd8;
	neg.f32 	%f112, %f111;
	setp.lt.s32 	%p33, %r169, 0;
	selp.f32 	%f216, %f112, %f111, %p33;
$L__BB2_33:
	add.s32 	%r174, %r237, 1;
	mul.rn.f32 	%f114, %f216, %f216;
	and.b32  	%r175, %r237, 1;
	setp.eq.b32 	%p34, %r175, 1;
	selp.f32 	%f115, %f216, 0f3F800000, %p34;
	fma.rn.f32 	%f116, %f114, %f115, 0f00000000;
	fma.rn.f32 	%f117, %f114, 0f37CBAC00, 0fBAB607ED;
	selp.f32 	%f118, 0fB94D4153, %f117, %p34;
	selp.f32 	%f119, 0f3C0885E4, 0f3D2AAABB, %p34;
	fma.rn.f32 	%f120, %f118, %f114, %f119;
	selp.f32 	%f121, 0fBE2AAAA8, 0fBEFFFFFF, %p34;
	fma.rn.f32 	%f122, %f120, %f114, %f121;
	fma.rn.f32 	%f123, %f122, %f116, %f115;
	and.b32  	%r176, %r174, 2;
	setp.eq.s32 	%p35, %r176, 0;
	mov.f32 	%f124, 0f00000000;
	sub.f32 	%f125, %f124, %f123;
	selp.f32 	%f126, %f123, %f125, %p35;
	mul.f32 	%f29, %f23, %f126;
	mul.f32 	%f127, %f8, %f4;
	mul.f32 	%f30, %f127, 0f3F000000;
	mul.f32 	%f128, %f30, 0f3F22F983;
	cvt.rni.s32.f32 	%r245, %f128;
	cvt.rn.f32.s32 	%f129, %r245;
	fma.rn.f32 	%f130, %f129, 0fBFC90FDA, %f30;
	fma.rn.f32 	%f131, %f129, 0fB3A22168, %f130;
	fma.rn.f32 	%f218, %f129, 0fA7C234C5, %f131;
	abs.f32 	%f32, %f30;
	setp.ltu.f32 	%p36, %f32, 0f47CE4780;
	mov.u32 	%r241, %r245;
	mov.f32 	%f217, %f218;
	@%p36 bra 	$L__BB2_41;
	setp.neu.f32 	%p37, %f32, 0f7F800000;
	@%p37 bra 	$L__BB2_36;
	mov.f32 	%f134, 0f00000000;
	mul.rn.f32 	%f217, %f30, %f134;
	mov.b32 	%r241, 0;
	bra.uni 	$L__BB2_41;
$L__BB2_36:
	mov.b32 	%r55, %f30;
	mov.b64 	%rd113, 0;
	mov.b32 	%r238, 0;
$L__BB2_37:
	.pragma "nounroll";
	mul.wide.u32 	%rd85, %r238, 4;
	mov.u64 	%rd86, __cudart_i2opi_f;
	add.s64 	%rd87, %rd86, %rd85;
	ld.global.nc.u32 	%r178, [%rd87];
	shl.b32 	%r179, %r55, 8;
	or.b32  	%r180, %r179, -2147483648;
	mad.wide.u32 	%rd88, %r178, %r180, %rd113;
	shr.u64 	%rd113, %rd88, 32;
	add.s64 	%rd89, %rd2, %rd85;
	st.local.u32 	[%rd89], %rd88;
	add.s32 	%r238, %r238, 1;
	setp.ne.s32 	%p38, %r238, 6;
	@%p38 bra 	$L__BB2_37;
	shr.u32 	%r181, %r55, 23;
	st.local.u32 	[%rd2+24], %rd113;
	and.b32  	%r58, %r181, 31;
	and.b32  	%r182, %r181, 224;
	add.s32 	%r183, %r182, -128;
	shr.u32 	%r184, %r183, 5;
	mul.wide.u32 	%rd90, %r184, 4;
	sub.s64 	%rd27, %rd2, %rd90;
	ld.local.u32 	%r239, [%rd27+24];
	ld.local.u32 	%r240, [%rd27+20];
	setp.eq.s32 	%p39, %r58, 0;
	@%p39 bra 	$L__BB2_40;
	shf.l.wrap.b32 	%r239, %r240, %r239, %r58;
	ld.local.u32 	%r185, [%rd27+16];
	shf.l.wrap.b32 	%r240, %r185, %r240, %r58;
$L__BB2_40:
	shr.u32 	%r186, %r239, 30;
	shf.l.wrap.b32 	%r187, %r240, %r239, 2;
	shl.b32 	%r188, %r240, 2;
	shr.u32 	%r189, %r187, 31;
	add.s32 	%r190, %r189, %r186;
	neg.s32 	%r191, %r190;
	setp.lt.s32 	%p40, %r55, 0;
	selp.b32 	%r241, %r191, %r190, %p40;
	xor.b32  	%r192, %r187, %r55;
	shr.s32 	%r193, %r187, 31;
	xor.b32  	%r194, %r193, %r187;
	xor.b32  	%r195, %r193, %r188;
	cvt.u64.u32 	%rd91, %r194;
	shl.b64 	%rd92, %rd91, 32;
	cvt.u64.u32 	%rd93, %r195;
	or.b64  	%rd94, %rd92, %rd93;
	cvt.rn.f64.s64 	%fd9, %rd94;
	mul.f64 	%fd10, %fd9, 0d3BF921FB54442D19;
	cvt.rn.f32.f64 	%f132, %fd10;
	neg.f32 	%f133, %f132;
	setp.lt.s32 	%p41, %r192, 0;
	selp.f32 	%f217, %f133, %f132, %p41;
$L__BB2_41:
	mul.rn.f32 	%f135, %f217, %f217;
	and.b32  	%r197, %r241, 1;
	setp.eq.b32 	%p43, %r197, 1;
	selp.f32 	%f136, 0f3F800000, %f217, %p43;
	fma.rn.f32 	%f137, %f135, %f136, 0f00000000;
	fma.rn.f32 	%f138, %f135, 0f37CBAC00, 0fBAB607ED;
	selp.f32 	%f139, %f138, 0fB94D4153, %p43;
	selp.f32 	%f140, 0f3D2AAABB, 0f3C0885E4, %p43;
	fma.rn.f32 	%f141, %f139, %f135, %f140;
	selp.f32 	%f142, 0fBEFFFFFF, 0fBE2AAAA8, %p43;
	fma.rn.f32 	%f143, %f141, %f135, %f142;
	fma.rn.f32 	%f144, %f143, %f137, %f136;
	and.b32  	%r198, %r241, 2;
	setp.eq.s32 	%p44, %r198, 0;
	mov.f32 	%f145, 0f00000000;
	sub.f32 	%f146, %f145, %f144;
	selp.f32 	%f147, %f144, %f146, %p44;
	mul.f32 	%f36, %f29, %f147;
	@%p36 bra 	$L__BB2_49;
	setp.neu.f32 	%p45, %f32, 0f7F800000;
	@%p45 bra 	$L__BB2_44;
	mov.f32 	%f150, 0f00000000;
	mul.rn.f32 	%f218, %f30, %f150;
	mov.b32 	%r245, 0;
	bra.uni 	$L__BB2_49;
$L__BB2_44:
	mov.b32 	%r67, %f30;
	shl.b32 	%r200, %r67, 8;
	or.b32  	%r68, %r200, -2147483648;
	mov.b64 	%rd114, 0;
	mov.b32 	%r242, 0;
$L__BB2_45:
	.pragma "nounroll";
	mul.wide.u32 	%rd96, %r242, 4;
	add.s64 	%rd98, %rd97, %rd96;
	ld.global.nc.u32 	%r201, [%rd98];
	mad.wide.u32 	%rd99, %r201, %r68, %rd114;
	shr.u64 	%rd114, %rd99, 32;
	add.s64 	%rd100, %rd1, %rd96;
	st.local.u32 	[%rd100], %rd99;
	add.s32 	%r242, %r242, 1;
	setp.ne.s32 	%p46, %r242, 6;
	@%p46 bra 	$L__BB2_45;
	shr.u32 	%r202, %r67, 23;
	st.local.u32 	[%rd1+24], %rd114;
	and.b32  	%r71, %r202, 31;
	and.b32  	%r203, %r202, 224;
	add.s32 	%r204, %r203, -128;
	shr.u32 	%r205, %r204, 5;
	mul.wide.u32 	%rd101, %r205, 4;
	sub.s64 	%rd30, %rd1, %rd101;
	ld.local.u32 	%r243, [%rd30+24];
	ld.local.u32 	%r244, [%rd30+20];
	setp.eq.s32 	%p47, %r71, 0;
	@%p47 bra 	$L__BB2_48;
	shf.l.wrap.b32 	%r243, %r244, %r243, %r71;
	ld.local.u32 	%r206, [%rd30+16];
	shf.l.wrap.b32 	%r244, %r206, %r244, %r71;
$L__BB2_48:
	shr.u32 	%r207, %r243, 30;
	shf.l.wrap.b32 	%r208, %r244, %r243, 2;
	shl.b32 	%r209, %r244, 2;
	shr.u32 	%r210, %r208, 31;
	add.s32 	%r211, %r210, %r207;
	neg.s32 	%r212, %r211;
	setp.lt.s32 	%p48, %r67, 0;
	selp.b32 	%r245, %r212, %r211, %p48;
	xor.b32  	%r213, %r208, %r67;
	shr.s32 	%r214, %r208, 31;
	xor.b32  	%r215, %r214, %r208;
	xor.b32  	%r216, %r214, %r209;
	cvt.u64.u32 	%rd102, %r215;
	shl.b64 	%rd103, %rd102, 32;
	cvt.u64.u32 	%rd104, %r216;
	or.b64  	%rd105, %rd103, %rd104;
	cvt.rn.f64.s64 	%fd11, %rd105;
	mul.f64 	%fd12, %fd11, 0d3BF921FB54442D19;
	cvt.rn.f32.f64 	%f148, %fd12;
	neg.f32 	%f149, %f148;
	setp.lt.s32 	%p49, %r213, 0;
	selp.f32 	%f218, %f149, %f148, %p49;
$L__BB2_49:
	ld.param.f32 	%f211, [_Z15evaluateFitnessP13IndividualGPUPK10StationGPUifi_param_3];
	mul.rn.f32 	%f151, %f218, %f218;
	and.b32  	%r218, %r245, 1;
	setp.eq.b32 	%p50, %r218, 1;
	selp.f32 	%f152, 0f3F800000, %f218, %p50;
	fma.rn.f32 	%f153, %f151, %f152, 0f00000000;
	fma.rn.f32 	%f154, %f151, 0f37CBAC00, 0fBAB607ED;
	selp.f32 	%f155, %f154, 0fB94D4153, %p50;
	selp.f32 	%f156, 0f3D2AAABB, 0f3C0885E4, %p50;
	fma.rn.f32 	%f157, %f155, %f151, %f156;
	selp.f32 	%f158, 0fBEFFFFFF, 0fBE2AAAA8, %p50;
	fma.rn.f32 	%f159, %f157, %f151, %f158;
	fma.rn.f32 	%f160, %f159, %f153, %f152;
	and.b32  	%r219, %r245, 2;
	setp.eq.s32 	%p51, %r219, 0;
	mov.f32 	%f161, 0f00000000;
	sub.f32 	%f162, %f161, %f160;
	selp.f32 	%f163, %f160, %f162, %p51;
	fma.rn.f32 	%f164, %f36, %f163, %f20;
	sqrt.rn.f32 	%f165, %f164;
	mov.f32 	%f166, 0f3F800000;
	sub.f32 	%f167, %f166, %f164;
	sqrt.rn.f32 	%f168, %f167;
	abs.f32 	%f169, %f168;
	abs.f32 	%f170, %f165;
	setp.gt.f32 	%p52, %f170, %f169;
	selp.f32 	%f171, %f170, %f169, %p52;
	selp.f32 	%f172, %f169, %f170, %p52;
	div.rn.f32 	%f173, %f172, %f171;
	mul.f32 	%f174, %f173, %f173;
	fma.rn.f32 	%f175, %f174, 0f3B33710B, 0fBC807748;
	fma.rn.f32 	%f176, %f175, %f174, 0f3D2CDAB2;
	fma.rn.f32 	%f177, %f176, %f174, 0fBD992D10;
	fma.rn.f32 	%f178, %f177, %f174, 0f3DD9EA6C;
	fma.rn.f32 	%f179, %f178, %f174, 0fBE117CB1;
	fma.rn.f32 	%f180, %f179, %f174, 0f3E4CBCE0;
	fma.rn.f32 	%f181, %f180, %f174, 0fBEAAAA7D;
	mul.f32 	%f182, %f174, %f181;
	fma.rn.f32 	%f183, %f182, %f173, %f173;
	neg.f32 	%f184, %f183;
	fma.rn.f32 	%f185, 0f3F6EE581, 0f3FD774EB, %f184;
	selp.f32 	%f186, %f185, %f183, %p52;
	selp.f32 	%f187, 0f3F6EE581, 0f3FEEE581, %p52;
	selp.f32 	%f188, %f183, %f184, %p52;
	mov.b32 	%r220, %f168;
	fma.rn.f32 	%f189, %f187, 0f3FD774EB, %f188;
	setp.lt.s32 	%p53, %r220, 0;
	selp.f32 	%f190, %f189, %f186, %p53;
	add.f32 	%f191, %f170, %f169;
	setp.eq.f32 	%p54, %f171, 0f00000000;
	selp.f32 	%f192, 0f40490FDB, 0f00000000, %p53;
	setp.eq.f32 	%p55, %f169, %f170;
	selp.f32 	%f193, 0f4016CBE4, 0f3F490FDB, %p53;
	selp.f32 	%f194, %f193, %f190, %p55;
	selp.f32 	%f195, %f192, %f194, %p54;
	abs.f32 	%f196, %f191;
	setp.nan.f32 	%p56, %f196, %f196;
	copysign.f32 	%f197, %f165, %f195;
	selp.f32 	%f198, %f191, %f197, %p56;
	add.f32 	%f199, %f198, %f198;
	mul.f32 	%f201, %f200, %f199;
	fma.rn.f32 	%f202, %f201, %f201, %f5;
	sqrt.rn.f32 	%f203, %f202;
	div.rn.f32 	%f204, %f203, %f211;
	add.f32 	%f205, %f3, %f204;
	ld.global.f32 	%f206, [%rd9+8];
	sub.f32 	%f207, %f206, %f205;
	fma.rn.f32 	%f219, %f207, %f207, %f219;
	add.s32 	%r221, %r221, 1;
	setp.ne.s32 	%p57, %r221, %r81;
	@%p57 bra 	$L__BB2_3;
$L__BB2_50:
	cvt.rn.f32.s32 	%f208, %r81;
	div.rn.f32 	%f209, %f219, %f208;
	sqrt.rn.f32 	%f210, %f209;
	st.global.f32 	[%rd7+16], %f210;
$L__BB2_51:
	ret;

}
	// .globl	_Z19tournamentSelectionPK13IndividualGPUPS_P17curandStateXORWOWii
.visible .entry _Z19tournamentSelectionPK13IndividualGPUPS_P17curandStateXORWOWii(
	.param .u64 .ptr .align 1 _Z19tournamentSelectionPK13IndividualGPUPS_P17curandStateXORWOWii_param_0,
	.param .u64 .ptr .align 1 _Z19tournamentSelectionPK13IndividualGPUPS_P17curandStateXORWOWii_param_1,
	.param .u64 .ptr .align 1 _Z19tournamentSelectionPK13IndividualGPUPS_P17curandStateXORWOWii_param_2,
	.param .u32 _Z19tournamentSelectionPK13IndividualGPUPS_P17curandStateXORWOWii_param_3,
	.param .u32 _Z19tournamentSelectionPK13IndividualGPUPS_P17curandStateXORWOWii_param_4
)
{
	.reg .pred 	%p<26>;
	.reg .b32 	%r<303>;
	.reg .b32 	%f<92>;
	.reg .b64 	%rd<45>;
	.reg .b64 	%fd<2>;

	ld.param.u64 	%rd5, [_Z19tournamentSelectionPK13IndividualGPUPS_P17curandStateXORWOWii_param_0];
	ld.param.u64 	%rd3, [_Z19tournamentSelectionPK13IndividualGPUPS_P17curandStateXORWOWii_param_1];
	ld.param.u64 	%rd4, [_Z19tournamentSelectionPK13IndividualGPUPS_P17curandStateXORWOWii_param_2];
	ld.param.u32 	%r92, [_Z19tournamentSelectionPK13IndividualGPUPS_P17curandStateXORWOWii_param_3];
	ld.param.u32 	%r93, [_Z19tournamentSelectionPK13IndividualGPUPS_P17curandStateXORWOWii_param_4];
	cvta.to.global.u64 	%rd1, %rd5;
	mov.u32 	%r94, %ctaid.x;
	mov.u32 	%r95, %ntid.x;
	mov.u32 	%r96, %tid.x;
	mad.lo.s32 	%r1, %r94, %r95, %r96;
	setp.ge.s32 	%p1, %r1, %r92;
	@%p1 bra 	$L__BB3_17;
	cvta.to.global.u64 	%rd6, %rd4;
	mul.wide.s32 	%rd7, %r1, 48;
	add.s64 	%rd2, %rd6, %rd7;
	ld.global.v2.u32 	{%r2, %r97}, [%rd2];
	ld.global.v2.u32 	{%r300, %r299}, [%rd2+8];
	ld.global.v2.u32 	{%r298, %r297}, [%rd2+16];
	ld.global.v2.u32 	{%r7, %r8}, [%rd2+24];
	ld.global.f32 	%f1, [%rd2+32];
	ld.global.f64 	%fd1, [%rd2+40];
	shr.u32 	%r98, %r97, 2;
	xor.b32  	%r99, %r98, %r97;
	shl.b32 	%r100, %r297, 4;
	shl.b32 	%r101, %r99, 1;
	xor.b32  	%r102, %r100, %r101;
	xor.b32  	%r103, %r102, %r297;
	xor.b32  	%r296, %r103, %r99;
	add.s32 	%r301, %r2, 362437;
	add.s32 	%r104, %r296, %r301;
	cvt.rn.f32.u32 	%f13, %r104;
	fma.rn.f32 	%f14, %f13, 0f2F800000, 0f2F000000;
	cvt.rn.f32.s32 	%f2, %r92;
	mul.f32 	%f15, %f14, %f2;
	cvt.rzi.s32.f32 	%r302, %f15;
	setp.lt.s32 	%p2, %r93, 2;
	@%p2 bra 	$L__BB3_16;
	mul.wide.s32 	%rd8, %r302, 20;
	add.s64 	%rd9, %rd1, %rd8;
	ld.global.f32 	%f90, [%rd9+16];
	mul.lo.s32 	%r12, %r93, 362437;
	add.s32 	%r13, %r93, -1;
	add.s32 	%r106, %r93, -2;
	and.b32  	%r14, %r13, 7;
	setp.lt.u32 	%p3, %r106, 7;
	mov.u32 	%r280, %r301;
	mov.u32 	%r273, %r296;
	@%p3 bra 	$L__BB3_6;
	add.s32 	%r254, %r2, 1812185;
	and.b32  	%r107, %r13, -8;
	neg.s32 	%r253, %r107;
$L__BB3_4:
	.pragma "nounroll";
	shr.u32 	%r108, %r300, 2;
	xor.b32  	%r109, %r108, %r300;
	shl.b32 	%r110, %r296, 4;
	shl.b32 	%r111, %r109, 1;
	xor.b32  	%r112, %r110, %r111;
	xor.b32  	%r113, %r112, %r296;
	xor.b32  	%r114, %r113, %r109;
	add.s32 	%r115, %r254, %r114;
	add.s32 	%r116, %r115, -1087311;
	cvt.rn.f32.u32 	%f16, %r116;
	fma.rn.f32 	%f17, %f16, 0f2F800000, 0f2F000000;
	mul.f32 	%f18, %f17, %f2;
	cvt.rzi.s32.f32 	%r117, %f18;
	mul.wide.s32 	%rd10, %r117, 20;
	add.s64 	%rd11, %rd1, %rd10;
	ld.global.f32 	%f19, [%rd11+16];
	setp.lt.f32 	%p4, %f19, %f90;
	selp.b32 	%r118, %r117, %r302, %p4;
	selp.f32 	%f20, %f19, %f90, %p4;
	shr.u32 	%r119, %r299, 2;
	xor.b32  	%r120, %r119, %r299;
	shl.b32 	%r121, %r114, 4;
	shl.b32 	%r122, %r120, 1;
	xor.b32  	%r123, %r121, %r122;
	xor.b32  	%r124, %r123, %r114;
	xor.b32  	%r125, %r124, %r120;
	add.s32 	%r126, %r254, %r125;
	add.s32 	%r127, %r126, -724874;
	cvt.rn.f32.u32 	%f21, %r127;
	fma.rn.f32 	%f22, %f21, 0f2F800000, 0f2F000000;
	mul.f32 	%f23, %f22, %f2;
	cvt.rzi.s32.f32 	%r128, %f23;
	mul.wide.s32 	%rd12, %r128, 20;
	add.s64 	%rd13, %rd1, %rd12;
	ld.global.f32 	%f24, [%rd13+16];
	setp.lt.f32 	%p5, %f24, %f20;
	selp.b32 	%r129, %r128, %r118, %p5;
	selp.f32 	%f25, %f24, %f20, %p5;
	shr.u32 	%r130, %r298, 2;
	xor.b32  	%r131, %r130, %r298;
	shl.b32 	%r132, %r125, 4;
	shl.b32 	%r133, %r131, 1;
	xor.b32  	%r134, %r132, %r133;
	xor.b32  	%r135, %r134, %r125;
	xor.b32  	%r136, %r135, %r131;
	add.s32 	%r137, %r254, %r136;
	add.s32 	%r138, %r137, -362437;
	cvt.rn.f32.u32 	%f26, %r138;
	fma.rn.f32 	%f27, %f26, 0f2F800000, 0f2F000000;
	mul.f32 	%f28, %f27, %f2;
	cvt.rzi.s32.f32 	%r139, %f28;
	mul.wide.s32 	%rd14, %r139, 20;
	add.s64 	%rd15, %rd1, %rd14;
	ld.global.f32 	%f29, [%rd15+16];
	setp.lt.f32 	%p6, %f29, %f25;
	selp.b32 	%r140, %r139, %r129, %p6;
	selp.f32 	%f30, %f29, %f25, %p6;
	shr.u32 	%r141, %r297, 2;
	xor.b32  	%r142, %r141, %r297;
	shl.b32 	%r143, %r136, 4;
	shl.b32 	%r144, %r142, 1;
	xor.b32  	%r145, %r143, %r144;
	xor.b32  	%r146, %r145, %r136;
	xor.b32  	%r300, %r146, %r142;
	shr.u32 	%r147, %r296, 2;
	xor.b32  	%r148, %r147, %r296;
	shl.b32 	%r149, %r300, 4;
	shl.b32 	%r150, %r148, 1;
	xor.b32  	%r151, %r149, %r150;
	xor.b32  	%r152, %r151, %r300;
	xor.b32  	%r299, %r152, %r148;
	shr.u32 	%r153, %r114, 2;
	xor.b32  	%r154, %r153, %r114;
	shl.b32 	%r155, %r299, 4;
	shl.b32 	%r156, %r154, 1;
	xor.b32  	%r157, %r155, %r156;
	xor.b32  	%r158, %r157, %r299;
	xor.b32  	%r298, %r158, %r154;
	shr.u32 	%r159, %r125, 2;
	xor.b32  	%r160, %r159, %r125;
	shl.b32 	%r161, %r298, 4;
	shl.b32 	%r162, %r160, 1;
	xor.b32  	%r163, %r161, %r162;
	xor.b32  	%r164, %r163, %r298;
	xor.b32  	%r297, %r164, %r160;
	shr.u32 	%r165, %r136, 2;
	xor.b32  	%r166, %r165, %r136;
	shl.b32 	%r167, %r297, 4;
	shl.b32 	%r168, %r166, 1;
	xor.b32  	%r169, %r167, %r168;
	xor.b32  	%r170, %r169, %r297;
	xor.b32  	%r296, %r170, %r166;
	add.s32 	%r171, %r254, %r296;
	add.s32 	%r172, %r300, %r254;
	cvt.rn.f32.u32 	%f31, %r172;
	fma.rn.f32 	%f32, %f31, 0f2F800000, 0f2F000000;
	mul.f32 	%f33, %f32, %f2;
	cvt.rzi.s32.f32 	%r173, %f33;
	mul.wide.s32 	%rd16, %r173, 20;
	add.s64 	%rd17, %rd1, %rd16;
	ld.global.f32 	%f34, [%rd17+16];
	setp.lt.f32 	%p7, %f34, %f30;
	selp.b32 	%r174, %r173, %r140, %p7;
	selp.f32 	%f35, %f34, %f30, %p7;
	add.s32 	%r175, %r254, %r299;
	add.s32 	%r176, %r175, 362437;
	cvt.rn.f32.u32 	%f36, %r176;
	fma.rn.f32 	%f37, %f36, 0f2F800000, 0f2F000000;
	mul.f32 	%f38, %f37, %f2;
	cvt.rzi.s32.f32 	%r177, %f38;
	mul.wide.s32 	%rd18, %r177, 20;
	add.s64 	%rd19, %rd1, %rd18;
	ld.global.f32 	%f39, [%rd19+16];
	setp.lt.f32 	%p8, %f39, %f35;
	selp.b32 	%r178, %r177, %r174, %p8;
	selp.f32 	%f40, %f39, %f35, %p8;
	add.s32 	%r179, %r254, %r298;
	add.s32 	%r180, %r179, 724874;
	cvt.rn.f32.u32 	%f41, %r180;
	fma.rn.f32 	%f42, %f41, 0f2F800000, 0f2F000000;
	mul.f32 	%f43, %f42, %f2;
	cvt.rzi.s32.f32 	%r181, %f43;
	mul.wide.s32 	%rd20, %r181, 20;
	add.s64 	%rd21, %rd1, %rd20;
	ld.global.f32 	%f44, [%rd21+16];
	setp.lt.f32 	%p9, %f44, %f40;
	selp.b32 	%r182, %r181, %r178, %p9;
	selp.f32 	%f45, %f44, %f40, %p9;
	add.s32 	%r183, %r254, %r297;
	add.s32 	%r184, %r183, 1087311;
	cvt.rn.f32.u32 	%f46, %r184;
	fma.rn.f32 	%f47, %f46, 0f2F800000, 0f2F000000;
	mul.f32 	%f48, %f47, %f2;
	cvt.rzi.s32.f32 	%r185, %f48;
	mul.wide.s32 	%rd22, %r185, 20;
	add.s64 	%rd23, %rd1, %rd22;
	ld.global.f32 	%f49, [%rd23+16];
	setp.lt.f32 	%p10, %f49, %f45;
	selp.b32 	%r186, %r185, %r182, %p10;
	selp.f32 	%f50, %f49, %f45, %p10;
	add.s32 	%r187, %r171, 1449748;
	cvt.rn.f32.u32 	%f51, %r187;
	fma.rn.f32 	%f52, %f51, 0f2F800000, 0f2F000000;
	mul.f32 	%f53, %f52, %f2;
	cvt.rzi.s32.f32 	%r188, %f53;
	mul.wide.s32 	%rd24, %r188, 20;
	add.s64 	%rd25, %rd1, %rd24;
	ld.global.f32 	%f54, [%rd25+16];
	setp.lt.f32 	%p11, %f54, %f50;
	selp.b32 	%r302, %r188, %r186, %p11;
	selp.f32 	%f90, %f54, %f50, %p11;
	add.s32 	%r254, %r254, 2899496;
	add.s32 	%r253, %r253, 8;
	setp.ne.s32 	%p12, %r253, 0;
	@%p12 bra 	$L__BB3_4;
	add.s32 	%r280, %r254, -1449748;
	mov.u32 	%r273, %r296;
$L__BB3_6:
	add.s32 	%r301, %r2, %r12;
	setp.eq.s32 	%p13, %r14, 0;
	@%p13 bra 	$L__BB3_16;
	and.b32  	%r48, %r13, 3;
	setp.lt.u32 	%p14, %r14, 4;
	mov.u32 	%r291, %r300;
	mov.u32 	%r283, %r298;
	mov.u32 	%r284, %r297;
	mov.u32 	%r285, %r273;
	@%p14 bra 	$L__BB3_10;
	shr.u32 	%r190, %r300, 2;
	xor.b32  	%r191, %r190, %r300;
	shl.b32 	%r192, %r273, 4;
	shl.b32 	%r193, %r191, 1;
	xor.b32  	%r194, %r192, %r193;
	xor.b32  	%r195, %r194, %r273;
	xor.b32  	%r49, %r195, %r191;
	add.s32 	%r196, %r280, %r49;
	add.s32 	%r197, %r196, 362437;
	cvt.rn.f32.u32 	%f55, %r197;
	fma.rn.f32 	%f56, %f55, 0f2F800000, 0f2F000000;
	mul.f32 	%f57, %f56, %f2;
	cvt.rzi.s32.f32 	%r198, %f57;
	mul.wide.s32 	%rd26, %r198, 20;
	add.s64 	%rd27, %rd1, %rd26;
	ld.global.f32 	%f58, [%rd27+16];
	setp.lt.f32 	%p15, %f58, %f90;
	selp.b32 	%r199, %r198, %r302, %p15;
	selp.f32 	%f59, %f58, %f90, %p15;
	shr.u32 	%r200, %r299, 2;
	xor.b32  	%r201, %r200, %r299;
	shl.b32 	%r202, %r49, 4;
	shl.b32 	%r203, %r201, 1;
	xor.b32  	%r204, %r202, %r203;
	xor.b32  	%r205, %r204, %r49;
	xor.b32  	%r283, %r205, %r201;
	add.s32 	%r206, %r280, %r283;
	add.s32 	%r207, %r206, 724874;
	cvt.rn.f32.u32 	%f60, %r207;
	fma.rn.f32 	%f61, %f60, 0f2F800000, 0f2F000000;
	mul.f32 	%f62, %f61, %f2;
	cvt.rzi.s32.f32 	%r208, %f62;
	mul.wide.s32 	%rd28, %r208, 20;
	add.s64 	%rd29, %rd1, %rd28;
	ld.global.f32 	%f63, [%rd29+16];
	setp.lt.f32 	%p16, %f63, %f59;
	selp.b32 	%r209, %r208, %r199, %p16;
	selp.f32 	%f64, %f63, %f59, %p16;
	shr.u32 	%r210, %r298, 2;
	xor.b32  	%r211, %r210, %r298;
	shl.b32 	%r212, %r283, 4;
	shl.b32 	%r213, %r211, 1;
	xor.b32  	%r214, %r212, %r213;
	xor.b32  	%r215, %r214, %r283;
	xor.b32  	%r284, %r215, %r211;
	add.s32 	%r216, %r280, %r284;
	add.s32 	%r217, %r216, 1087311;
	cvt.rn.f32.u32 	%f65, %r217;
	fma.rn.f32 	%f66, %f65, 0f2F800000, 0f2F000000;
	mul.f32 	%f67, %f66, %f2;
	cvt.rzi.s32.f32 	%r218, %f67;
	mul.wide.s32 	%rd30, %r218, 20;
	add.s64 	%rd31, %rd1, %rd30;
	ld.global.f32 	%f68, [%rd31+16];
	setp.lt.f32 	%p17, %f68, %f64;
	selp.b32 	%r302, %r218, %r209, %p17;
	selp.f32 	%f90, %f68, %f64, %p17;
	shr.u32 	%r219, %r297, 2;
	xor.b32  	%r220, %r219, %r297;
	shl.b32 	%r221, %r284, 4;
	shl.b32 	%r222, %r220, 1;
	xor.b32  	%r223, %r221, %r222;
	xor.b32  	%r224, %r223, %r284;
	xor.b32  	%r296, %r224, %r220;
	add.s32 	%r280, %r280, 1449748;
	add.s32 	%r225, %r296, %r280;
	cvt.rn.f32.u32 	%f69, %r225;
	fma.rn.f32 	%f70, %f69, 0f2F800000, 0f2F000000;
	mul.f32 	%f71, %f70, %f2;
	cvt.rzi.s32.f32 	%r55, %f71;
	mul.wide.s32 	%rd32, %r55, 20;
	add.s64 	%rd33, %rd1, %rd32;
	ld.global.f32 	%f8, [%rd33+16];
	setp.geu.f32 	%p18, %f8, %f90;
	mov.u32 	%r299, %r49;
	mov.u32 	%r298, %r283;
	mov.u32 	%r297, %r284;
	mov.u32 	%r291, %r273;
	mov.u32 	%r285, %r296;
	@%p18 bra 	$L__BB3_10;
	mov.u32 	%r302, %r55;
	mov.f32 	%f90, %f8;
$L__BB3_10:
	setp.eq.s32 	%p19, %r48, 0;
	mov.u32 	%r300, %r273;
	@%p19 bra 	$L__BB3_16;
	setp.eq.s32 	%p20, %r48, 1;
	mov.u32 	%r292, %r299;
	mov.u32 	%r293, %r283;
	mov.u32 	%r294, %r284;
	mov.u32 	%r295, %r285;
	@%p20 bra 	$L__BB3_14;
	shr.u32 	%r227, %r291, 2;
	xor.b32  	%r228, %r227, %r291;
	shl.b32 	%r229, %r285, 4;
	shl.b32 	%r230, %r228, 1;
	xor.b32  	%r231, %r229, %r230;
	xor.b32  	%r232, %r231, %r285;
	xor.b32  	%r297, %r232, %r228;
	add.s32 	%r233, %r280, %r297;
	add.s32 	%r234, %r233, 362437;
	cvt.rn.f32.u32 	%f72, %r234;
	fma.rn.f32 	%f73, %f72, 0f2F800000, 0f2F000000;
	mul.f32 	%f74, %f73, %f2;
	cvt.rzi.s32.f32 	%r235, %f74;
	mul.wide.s32 	%rd34, %r235, 20;
	add.s64 	%rd35, %rd1, %rd34;
	ld.global.f32 	%f75, [%rd35+16];
	setp.lt.f32 	%p21, %f75, %f90;
	selp.b32 	%r302, %r235, %r302, %p21;
	selp.f32 	%f90, %f75, %f90, %p21;
	shr.u32 	%r236, %r299, 2;
	xor.b32  	%r237, %r236, %r299;
	shl.b32 	%r238, %r297, 4;
	shl.b32 	%r239, %r237, 1;
	xor.b32  	%r240, %r238, %r239;
	xor.b32  	%r241, %r240, %r297;
	xor.b32  	%r296, %r241, %r237;
	add.s32 	%r280, %r280, 724874;
	add.s32 	%r242, %r296, %r280;
	cvt.rn.f32.u32 	%f76, %r242;
	fma.rn.f32 	%f77, %f76, 0f2F800000, 0f2F000000;
	mul.f32 	%f78, %f77, %f2;
	cvt.rzi.s32.f32 	%r72, %f78;
	mul.wide.s32 	%rd36, %r72, 20;
	add.s64 	%rd37, %rd1, %rd36;
	ld.global.f32 	%f11, [%rd37+16];
	setp.geu.f32 	%p22, %f11, %f90;
	mov.u32 	%r291, %r283;
	mov.u32 	%r292, %r284;
	mov.u32 	%r293, %r285;
	mov.u32 	%r294, %r297;
	mov.u32 	%r295, %r296;
	@%p22 bra 	$L__BB3_14;
	mov.u32 	%r302, %r72;
	mov.f32 	%f90, %f11;
$L__BB3_14:
	and.b32  	%r243, %r13, 1;
	setp.eq.b32 	%p23, %r243, 1;
	not.pred 	%p24, %p23;
	mov.u32 	%r298, %r285;
	mov.u32 	%r299, %r284;
	mov.u32 	%r300, %r283;
	@%p24 bra 	$L__BB3_16;
	shr.u32 	%r244, %r291, 2;
	xor.b32  	%r245, %r244, %r291;
	shl.b32 	%r246, %r295, 4;
	shl.b32 	%r247, %r245, 1;
	xor.b32  	%r248, %r246, %r247;
	xor.b32  	%r249, %r248, %r295;
	xor.b32  	%r296, %r249, %r245;
	add.s32 	%r250, %r280, %r296;
	add.s32 	%r251, %r250, 362437;
	cvt.rn.f32.u32 	%f79, %r251;
	fma.rn.f32 	%f80, %f79, 0f2F800000, 0f2F000000;
	mul.f32 	%f81, %f80, %f2;
	cvt.rzi.s32.f32 	%r252, %f81;
	mul.wide.s32 	%rd38, %r252, 20;
	add.s64 	%rd39, %rd1, %rd38;
	ld.global.f32 	%f82, [%rd39+16];
	setp.lt.f32 	%p25, %f82, %f90;
	selp.b32 	%r302, %r252, %r302, %p25;
	mov.u32 	%r297, %r295;
	mov.u32 	%r298, %r294;
	mov.u32 	%r299, %r293;
	mov.u32 	%r300, %r292;
$L__BB3_16:
	cvta.to.global.u64 	%rd40, %rd3;
	mul.wide.s32 	%rd41, %r1, 20;
	add.s64 	%rd42, %rd40, %rd41;
	mul.wide.s32 	%rd43, %r302, 20;
	add.s64 	%rd44, %rd1, %rd43;
	ld.global.f32 	%f83, [%rd44];
	ld.global.f32 	%f84, [%rd44+4];
	ld.global.f32 	%f85, [%rd44+8];
	ld.global.f32 	%f86, [%rd44+12];
	ld.global.f32 	%f87, [%rd44+16];
	st.global.f32 	[%rd42], %f83;
	st.global.f32 	[%rd42+4], %f84;
	st.global.f32 	[%rd42+8], %f85;
	st.global.f32 	[%rd42+12], %f86;
	st.global.f32 	[%rd42+16], %f87;
	st.global.v2.u32 	[%rd2], {%r301, %r300};
	st.global.v2.u32 	[%rd2+8], {%r299, %r298};
	st.global.v2.u32 	[%rd2+16], {%r297, %r296};
	st.global.v2.u32 	[%rd2+24], {%r7, %r8};
	st.global.f32 	[%rd2+32], %f1;
	st.global.f64 	[%rd2+40], %fd1;
$L__BB3_17:
	ret;

}
	// .globl	_Z20crossoverAndMutationPK13IndividualGPUPS_ffffffffP17curandStateXORWOWi
.visible .entry _Z20crossoverAndMutationPK13IndividualGPUPS_ffffffffP17curandStateXORWOWi(
	.param .u64 .ptr .align 1 _Z20crossoverAndMutationPK13IndividualGPUPS_ffffffffP17curandStateXORWOWi_param_0,
	.param .u64 .ptr .align 1 _Z20crossoverAndMutationPK13IndividualGPUPS_ffffffffP17curandStateXORWOWi_param_1,
	.param .f32 _Z20crossoverAndMutationPK13IndividualGPUPS_ffffffffP17curandStateXORWOWi_param_2,
	.param .f32 _Z20crossoverAndMutationPK13IndividualGPUPS_ffffffffP17curandStateXORWOWi_param_3,
	.param .f32 _Z20crossoverAndMutationPK13IndividualGPUPS_ffffffffP17curandStateXORWOWi_param_4,
	.param .f32 _Z20crossoverAndMutationPK13IndividualGPUPS_ffffffffP17curandStateXORWOWi_param_5,
	.param .f32 _Z20crossoverAndMutationPK13IndividualGPUPS_ffffffffP17curandStateXORWOWi_param_6,
	.param .f32 _Z20crossoverAndMutationPK13IndividualGPUPS_ffffffffP17curandStateXORWOWi_param_7,
	.param .f32 _Z20crossoverAndMutationPK13IndividualGPUPS_ffffffffP17curandStateXORWOWi_param_8,
	.param .f32 _Z20crossoverAndMutationPK13IndividualGPUPS_ffffffffP17curandStateXORWOWi_param_9,
	.param .u64 .ptr .align 1 _Z20crossoverAndMutationPK13IndividualGPUPS_ffffffffP17curandStateXORWOWi_param_10,
	.param .u32 _Z20crossoverAndMutationPK13IndividualGPUPS_ffffffffP17curandStateXORWOWi_param_11
)
{
	.reg .pred 	%p<58>;
	.reg .b32 	%r<398>;
	.reg .b32 	%f<536>;
	.reg .b64 	%rd<14>;
	.reg .b64 	%fd<2>;

	ld.param.u64 	%rd2, [_Z20crossoverAndMutationPK13IndividualGPUPS_ffffffffP17curandStateXORWOWi_param_0];
	ld.param.f32 	%f90, [_Z20crossoverAndMutationPK13IndividualGPUPS_ffffffffP17curandStateXORWOWi_param_2];
	ld.param.f32 	%f91, [_Z20crossoverAndMutationPK13IndividualGPUPS_ffffffffP17curandStateXORWOWi_param_3];
	ld.param.f32 	%f92, [_Z20crossoverAndMutationPK13IndividualGPUPS_ffffffffP17curandStateXORWOWi_param_4];
	ld.param.f32 	%f93, [_Z20crossoverAndMutationPK13IndividualGPUPS_ffffffffP17curandStateXORWOWi_param_5];
	ld.param.f32 	%f94, [_Z20crossoverAndMutationPK13IndividualGPUPS_ffffffffP17curandStateXORWOWi_param_6];
	ld.param.f32 	%f95, [_Z20crossoverAndMutationPK13IndividualGPUPS_ffffffffP17curandStateXORWOWi_param_7];
	ld.param.f32 	%f96, [_Z20crossoverAndMutationPK13IndividualGPUPS_ffffffffP17curandStateXORWOWi_param_8];
	ld.param.f32 	%f97, [_Z20crossoverAndMutationPK13IndividualGPUPS_ffffffffP17curandStateXORWOWi_param_9];
	ld.param.u64 	%rd4, [_Z20crossoverAndMutationPK13IndividualGPUPS_ffffffffP17curandStateXORWOWi_param_10];
	ld.param.u32 	%r113, [_Z20crossoverAndMutationPK13IndividualGPUPS_ffffffffP17curandStateXORWOWi_param_11];
	mov.u32 	%r114, %ctaid.x;
	mov.u32 	%r115, %ntid.x;
	mov.u32 	%r116, %tid.x;
	mad.lo.s32 	%r1, %r114, %r115, %r116;
	shr.u32 	%r117, %r113, 31;
	add.s32 	%r118, %r113, %r117;
	shr.s32 	%r119, %r118, 1;
	setp.ge.s32 	%p1, %r1, %r119;
	@%p1 bra 	$L__BB4_38;
	shl.b32 	%r2, %r1, 1;
	or.b32  	%r120, %r2, 1;
	setp.ge.s32 	%p2, %r120, %r113;
	@%p2 bra 	$L__BB4_38;
	cvta.to.global.u64 	%rd5, %rd4;
	mul.wide.s32 	%rd6, %r1, 48;
	add.s64 	%rd1, %rd5, %rd6;
	ld.global.v2.u32 	{%r3, %r121}, [%rd1];
	ld.global.v2.u32 	{%r332, %r5}, [%rd1+8];
	ld.global.v2.u32 	{%r6, %r7}, [%rd1+16];
	ld.global.v2.u32 	{%r397, %r9}, [%rd1+24];
	ld.global.f32 	%f512, [%rd1+32];
	ld.global.f64 	%fd1, [%rd1+40];
	cvta.to.global.u64 	%rd7, %rd2;
	mul.wide.s32 	%rd8, %r2, 20;
	add.s64 	%rd9, %rd7, %rd8;
	ld.global.f32 	%f2, [%rd9];
	ld.global.f32 	%f3, [%rd9+4];
	ld.global.f32 	%f4, [%rd9+8];
	ld.global.f32 	%f5, [%rd9+12];
	ld.global.f32 	%f6, [%rd9+16];
	ld.global.f32 	%f535, [%rd9+20];
	ld.global.f32 	%f534, [%rd9+24];
	ld.global.f32 	%f533, [%rd9+28];
	ld.global.f32 	%f532, [%rd9+32];
	ld.global.f32 	%f11, [%rd9+36];
	shr.u32 	%r122, %r121, 2;
	xor.b32  	%r123, %r122, %r121;
	shl.b32 	%r124, %r7, 4;
	shl.b32 	%r125, %r123, 1;
	xor.b32  	%r126, %r124, %r125;
	xor.b32  	%r127, %r126, %r7;
	xor.b32  	%r10, %r127, %r123;
	add.s32 	%r333, %r3, 362437;
	add.s32 	%r128, %r10, %r333;
	cvt.rn.f32.u32 	%f98, %r128;
	fma.rn.f32 	%f99, %f98, 0f2F800000, 0f2F000000;
	setp.geu.f32 	%p3, %f99, %f96;
	mov.u32 	%r360, %r10;
	mov.u32 	%r375, %r7;
	mov.u32 	%r343, %r6;
	mov.u32 	%r344, %r5;
	mov.f32 	%f518, %f5;
	mov.f32 	%f519, %f4;
	mov.f32 	%f520, %f3;
	mov.f32 	%f521, %f2;
	@%p3 bra 	$L__BB4_17;
	shr.u32 	%r129, %r332, 2;
	xor.b32  	%r130, %r129, %r332;
	shl.b32 	%r131, %r10, 4;
	shl.b32 	%r132, %r130, 1;
	xor.b32  	%r133, %r132, %r131;
	xor.b32  	%r134, %r133, %r130;
	xor.b32  	%r360, %r134, %r10;
	add.s32 	%r333, %r3, 724874;
	add.s32 	%r135, %r360, %r333;
	cvt.rn.f32.u32 	%f100, %r135;
	fma.rn.f32 	%f12, %f100, 0f2F800000, 0f2F000000;
	setp.gtu.f32 	%p4, %f12, 0f3F000000;
	mov.f32 	%f501, 0f3F800000;
	@%p4 bra 	$L__BB4_9;
	add.f32 	%f13, %f12, %f12;
	abs.f32 	%f14, %f13;
	setp.eq.f32 	%p5, %f13, 0f3F800000;
	@%p5 bra 	$L__BB4_16;
	setp.num.f32 	%p6, %f14, %f14;
	@%p6 bra 	$L__BB4_7;
	mov.f32 	%f159, 0f3EAAAAAB;
	add.rn.f32 	%f501, %f13, %f159;
	bra.uni 	$L__BB4_16;
$L__BB4_7:
	abs.f32 	%f102, %f13;
	setp.lt.f32 	%p7, %f102, 0f00800000;
	mul.f32 	%f104, %f102, 0f4B800000;
	selp.f32 	%f105, %f104, %f102, %p7;
	mov.b32 	%r136, %f105;
	add.s32 	%r137, %r136, -1060439283;
	and.b32  	%r138, %r137, -8388608;
	sub.s32 	%r139, %r136, %r138;
	mov.b32 	%f106, %r139;
	cvt.rn.f32.s32 	%f107, %r138;
	selp.f32 	%f108, 0fC1C00000, 0f00000000, %p7;
	fma.rn.f32 	%f109, %f107, 0f34000000, %f108;
	add.f32 	%f110, %f106, 0fBF800000;
	add.f32 	%f111, %f106, 0f3F800000;
	rcp.approx.ftz.f32 	%f112, %f111;
	add.f32 	%f113, %f110, %f110;
	mul.f32 	%f114, %f113, %f112;
	mul.f32 	%f115, %f114, %f114;
	neg.f32 	%f116, %f114;
	sub.f32 	%f117, %f110, %f114;
	add.f32 	%f118, %f117, %f117;
	fma.rn.f32 	%f119, %f116, %f110, %f118;
	mul.rn.f32 	%f120, %f112, %f119;
	fma.rn.f32 	%f121, %f115, 0f3A2C32E4, 0f3B52E7DB;
	fma.rn.f32 	%f122, %f121, %f115, 0f3C93BB73;
	fma.rn.f32 	%f123, %f122, %f115, 0f3DF6384F;
	mul.rn.f32 	%f124, %f123, %f115;
	fma.rn.f32 	%f125, %f114, 0f3FB8AA3B, %f109;
	mul.f32 	%f126, %f124, 0f40400000;
	sub.f32 	%f127, %f109, %f125;
	fma.rn.f32 	%f128, %f114, 0f3FB8AA3B, %f127;
	fma.rn.f32 	%f129, %f120, 0f3FB8AA3B, %f128;
	fma.rn.f32 	%f130, %f114, 0f32A55E34, %f129;
	fma.rn.f32 	%f131, %f126, %f120, %f130;
	fma.rn.f32 	%f132, %f124, %f114, %f131;
	add.rn.f32 	%f133, %f125, %f132;
	mov.f32 	%f134, 0f3EAAAAAB;
	mul.rn.f32 	%f135, %f133, %f134;
	cvt.rni.f32.f32 	%f136, %f135;
	sub.f32 	%f137, %f135, %f136;
	neg.f32 	%f138, %f135;
	fma.rn.f32 	%f139, %f133, 0f3EAAAAAB, %f138;
	neg.f32 	%f140, %f125;
	add.rn.f32 	%f141, %f133, %f140;
	neg.f32 	%f142, %f141;
	add.rn.f32 	%f143, %f132, %f142;
	fma.rn.f32 	%f144, %f143, 0f3EAAAAAB, %f139;
	add.f32 	%f145, %f137, %f144;
	setp.gt.f32 	%p8, %f136, 0f00000000;
	selp.b32 	%r140, 0, -2097152000, %p8;
	setp.neu.f32 	%p9, %f13, 0f00000000;
	setp.neu.f32 	%p10, %f102, 0f7F800000;
	setp.lt.f32 	%p11, %f135, 0f00000000;
	selp.f32 	%f146, 0f00000000, 0f7F800000, %p11;
	abs.f32 	%f147, %f135;
	setp.gt.f32 	%p12, %f147, 0f43180000;
	cvt.rzi.s32.f32 	%r141, %f136;
	shl.b32 	%r142, %r141, 23;
	sub.s32 	%r143, %r142, %r140;
	mov.b32 	%f148, %r143;
	add.s32 	%r144, %r140, 2130706432;
	mov.b32 	%f149, %r144;
	fma.rn.f32 	%f150, %f145, 0f391FCB8E, 0f3AAF85ED;
	fma.rn.f32 	%f151, %f150, %f145, 0f3C1D9856;
	fma.rn.f32 	%f152, %f151, %f145, 0f3D6357BB;
	fma.rn.f32 	%f153, %f152, %f145, 0f3E75FDEC;
	fma.rn.f32 	%f154, %f153, %f145, 0f3F317218;
	fma.rn.f32 	%f155, %f154, %f145, 0f3F800000;
	mul.f32 	%f156, %f155, %f149;
	mul.f32 	%f157, %f156, %f148;
	selp.f32 	%f501, %f146, %f157, %p12;
	and.pred  	%p13, %p9, %p10;
	@%p13 bra 	$L__BB4_16;
	add.f32 	%f158, %f13, %f13;
	mov.b32 	%r145, %f158;
	and.b32  	%r146, %r145, 2147483647;
	mov.b32 	%f501, %r146;
	bra.uni 	$L__BB4_16;
$L__BB4_9:
	mov.f32 	%f160, 0f3F800000;
	sub.f32 	%f161, %f160, %f12;
	add.f32 	%f162, %f161, %f161;
	rcp.rn.f32 	%f18, %f162;
	abs.f32 	%f19, %f18;
	setp.eq.f32 	%p14, %f18, 0f3F800000;
	@%p14 bra 	$L__BB4_16;
	setp.num.f32 	%p15, %f19, %f19;
	@%p15 bra 	$L__BB4_12;
	mov.f32 	%f220, 0f3EAAAAAB;
	add.rn.f32 	%f501, %f18, %f220;
	bra.uni 	$L__BB4_16;
$L__BB4_12:
	setp.neu.f32 	%p16, %f18, 0f00000000;
	setp.neu.f32 	%p17, %f19, 0f7F800000;
	and.pred  	%p18, %p16, %p17;
	@%p18 bra 	$L__BB4_14;
	add.f32 	%f219, %f18, %f18;
	mov.b32 	%r156, %f219;
	and.b32  	%r157, %r156, 2147483647;
	mov.b32 	%f501, %r157;
	bra.uni 	$L__BB4_16;
$L__BB4_14:
	abs.f32 	%f163, %f18;
	setp.lt.f32 	%p19, %f163, 0f00800000;
	mul.f32 	%f164, %f163, 0f4B800000;
	selp.f32 	%f165, %f164, %f163, %p19;
	mov.b32 	%r147, %f165;
	add.s32 	%r148, %r147, -1060439283;
	and.b32  	%r149, %r148, -8388608;
	sub.s32 	%r150, %r147, %r149;
	mov.b32 	%f166, %r150;
	cvt.rn.f32.s32 	%f167, %r149;
	selp.f32 	%f168, 0fC1C00000, 0f00000000, %p19;
	fma.rn.f32 	%f169, %f167, 0f34000000, %f168;
	add.f32 	%f170, %f166, 0fBF800000;
	add.f32 	%f171, %f166, 0f3F800000;
	rcp.approx.ftz.f32 	%f172, %f171;
	add.f32 	%f173, %f170, %f170;
	mul.f32 	%f174, %f173, %f172;
	mul.f32 	%f175, %f174, %f174;
	neg.f32 	%f176, %f174;
	sub.f32 	%f177, %f170, %f174;
	add.f32 	%f178, %f177, %f177;
	fma.rn.f32 	%f179, %f176, %f170, %f178;
	mul.rn.f32 	%f180, %f172, %f179;
	fma.rn.f32 	%f181, %f175, 0f3A2C32E4, 0f3B52E7DB;
	fma.rn.f32 	%f182, %f181, %f175, 0f3C93BB73;
	fma.rn.f32 	%f183, %f182, %f175, 0f3DF6384F;
	mul.rn.f32 	%f184, %f183, %f175;
	fma.rn.f32 	%f185, %f174, 0f3FB8AA3B, %f169;
	mul.f32 	%f186, %f184, 0f40400000;
	sub.f32 	%f187, %f169, %f185;
	fma.rn.f32 	%f188, %f174, 0f3FB8AA3B, %f187;
	fma.rn.f32 	%f189, %f180, 0f3FB8AA3B, %f188;
	fma.rn.f32 	%f190, %f174, 0f32A55E34, %f189;
	fma.rn.f32 	%f191, %f186, %f180, %f190;
	fma.rn.f32 	%f192, %f184, %f174, %f191;
	add.rn.f32 	%f193, %f185, %f192;
	mov.f32 	%f194, 0f3EAAAAAB;
	mul.rn.f32 	%f195, %f193, %f194;
	cvt.rni.f32.f32 	%f196, %f195;
	sub.f32 	%f197, %f195, %f196;
	neg.f32 	%f198, %f195;
	fma.rn.f32 	%f199, %f193, 0f3EAAAAAB, %f198;
	neg.f32 	%f200, %f185;
	add.rn.f32 	%f201, %f193, %f200;
	neg.f32 	%f202, %f201;
	add.rn.f32 	%f203, %f192, %f202;
	fma.rn.f32 	%f204, %f203, 0f3EAAAAAB, %f199;
	add.f32 	%f205, %f197, %f204;
	setp.gt.f32 	%p20, %f196, 0f00000000;
	selp.b32 	%r151, 0, -2097152000, %p20;
	setp.geu.f32 	%p21, %f18, 0f00000000;
	setp.lt.f32 	%p22, %f195, 0f00000000;
	selp.f32 	%f206, 0f00000000, 0f7F800000, %p22;
	abs.f32 	%f207, %f195;
	setp.gt.f32 	%p23, %f207, 0f43180000;
	cvt.rzi.s32.f32 	%r152, %f196;
	shl.b32 	%r153, %r152, 23;
	sub.s32 	%r154, %r153, %r151;
	mov.b32 	%f208, %r154;
	add.s32 	%r155, %r151, 2130706432;
	mov.b32 	%f209, %r155;
	fma.rn.f32 	%f210, %f205, 0f391FCB8E, 0f3AAF85ED;
	fma.rn.f32 	%f211, %f210, %f205, 0f3C1D9856;
	fma.rn.f32 	%f212, %f211, %f205, 0f3D6357BB;
	fma.rn.f32 	%f213, %f212, %f205, 0f3E75FDEC;
	fma.rn.f32 	%f214, %f213, %f205, 0f3F317218;
	fma.rn.f32 	%f215, %f214, %f205, 0f3F800000;
	mul.f32 	%f216, %f215, %f209;
	mul.f32 	%f217, %f216, %f208;
	selp.f32 	%f501, %f206, %f217, %p23;
	@%p21 bra 	$L__BB4_16;
	mov.f32 	%f501, 0f7FFFFFFF;
$L__BB4_16:
	add.f32 	%f221, %f501, 0f3F800000;
	mov.f32 	%f222, 0f3F800000;
	sub.f32 	%f223, %f222, %f501;
	mul.f32 	%f224, %f223, %f535;
	fma.rn.f32 	%f225, %f221, %f2, %f224;
	mul.f32 	%f521, %f225, 0f3F000000;
	mul.f32 	%f226, %f221, %f535;
	fma.rn.f32 	%f227, %f223, %f2, %f226;
	mul.f32 	%f535, %f227, 0f3F000000;
	mul.f32 	%f228, %f223, %f534;
	fma.rn.f32 	%f229, %f221, %f3, %f228;
	mul.f32 	%f520, %f229, 0f3F000000;
	mul.f32 	%f230, %f221, %f534;
	fma.rn.f32 	%f231, %f223, %f3, %f230;
	mul.f32 	%f534, %f231, 0f3F000000;
	mul.f32 	%f232, %f223, %f533;
	fma.rn.f32 	%f233, %f221, %f4, %f232;
	mul.f32 	%f519, %f233, 0f3F000000;
	mul.f32 	%f234, %f221, %f533;
	fma.rn.f32 	%f235, %f223, %f4, %f234;
	mul.f32 	%f533, %f235, 0f3F000000;
	mul.f32 	%f236, %f223, %f532;
	fma.rn.f32 	%f237, %f221, %f5, %f236;
	mul.f32 	%f518, %f237, 0f3F000000;
	mul.f32 	%f238, %f221, %f532;
	fma.rn.f32 	%f239, %f223, %f5, %f238;
	mul.f32 	%f532, %f239, 0f3F000000;
	mov.u32 	%r375, %r10;
	mov.u32 	%r343, %r7;
	mov.u32 	%r344, %r6;
	mov.u32 	%r332, %r5;
$L__BB4_17:
	shr.u32 	%r158, %r332, 2;
	xor.b32  	%r159, %r158, %r332;
	shl.b32 	%r160, %r360, 4;
	shl.b32 	%r161, %r159, 1;
	xor.b32  	%r162, %r160, %r161;
	xor.b32  	%r163, %r162, %r360;
	xor.b32  	%r392, %r163, %r159;
	add.s32 	%r345, %r333, 362437;
	add.s32 	%r164, %r392, %r345;
	cvt.rn.f32.u32 	%f240, %r164;
	fma.rn.f32 	%f241, %f240, 0f2F800000, 0f2F000000;
	setp.geu.f32 	%p24, %f241, %f97;
	@%p24 bra 	$L__BB4_27;
	setp.eq.s32 	%p25, %r397, 1;
	mov.u32 	%r334, %r392;
	mov.u32 	%r335, %r360;
	mov.u32 	%r336, %r375;
	mov.f32 	%f511, %f512;
	@%p25 bra 	$L__BB4_20;
	shr.u32 	%r165, %r344, 2;
	xor.b32  	%r166, %r165, %r344;
	shl.b32 	%r167, %r392, 4;
	shl.b32 	%r168, %r166, 1;
	xor.b32  	%r169, %r168, %r167;
	xor.b32  	%r170, %r169, %r166;
	xor.b32  	%r335, %r170, %r392;
	add.s32 	%r171, %r333, %r335;
	add.s32 	%r172, %r171, 724874;
	shr.u32 	%r173, %r343, 2;
	xor.b32  	%r174, %r173, %r343;
	shl.b32 	%r175, %r335, 4;
	shl.b32 	%r176, %r174, 1;
	xor.b32  	%r177, %r176, %r175;
	xor.b32  	%r178, %r177, %r174;
	xor.b32  	%r334, %r178, %r335;
	add.s32 	%r345, %r333, 1087311;
	add.s32 	%r179, %r334, %r345;
	cvt.rn.f32.u32 	%f242, %r172;
	fma.rn.f32 	%f243, %f242, 0f2F800000, 0f2F000000;
	cvt.rn.f32.u32 	%f244, %r179;
	fma.rn.f32 	%f245, %f244, 0f30C90FDB, 0f30490FDB;
	setp.lt.f32 	%p26, %f243, 0f00800000;
	mul.f32 	%f246, %f243, 0f4B000000;
	selp.f32 	%f247, %f246, %f243, %p26;
	selp.f32 	%f248, 0fC1B80000, 0f00000000, %p26;
	mov.b32 	%r180, %f247;
	add.s32 	%r181, %r180, -1059760811;
	and.b32  	%r182, %r181, -8388608;
	sub.s32 	%r183, %r180, %r182;
	mov.b32 	%f249, %r183;
	cvt.rn.f32.s32 	%f250, %r182;
	fma.rn.f32 	%f251, %f250, 0f34000000, %f248;
	add.f32 	%f252, %f249, 0fBF800000;
	fma.rn.f32 	%f253, %f252, 0fBE055027, 0f3E1039F6;
	fma.rn.f32 	%f254, %f253, %f252, 0fBDF8CDCC;
	fma.rn.f32 	%f255, %f254, %f252, 0f3E0F2955;
	fma.rn.f32 	%f256, %f255, %f252, 0fBE2AD8B9;
	fma.rn.f32 	%f257, %f256, %f252, 0f3E4CED0B;
	fma.rn.f32 	%f258, %f257, %f252, 0fBE7FFF22;
	fma.rn.f32 	%f259, %f258, %f252, 0f3EAAAA78;
	fma.rn.f32 	%f260, %f259, %f252, 0fBF000000;
	mul.f32 	%f261, %f252, %f260;
	fma.rn.f32 	%f262, %f261, %f252, %f252;
	fma.rn.f32 	%f263, %f251, 0f3F317218, %f262;
	setp.gt.u32 	%p27, %r180, 2139095039;
	fma.rn.f32 	%f264, %f247, 0f7F800000, 0f7F800000;
	selp.f32 	%f265, %f264, %f263, %p27;
	setp.eq.f32 	%p28, %f247, 0f00000000;
	mul.f32 	%f266, %f265, 0fC0000000;
	selp.f32 	%f267, 0f7F800000, %f266, %p28;
	sqrt.rn.f32 	%f268, %f267;
	sin.approx.f32 	%f269, %f245;
	cos.approx.f32 	%f270, %f245;
	mul.f32 	%f511, %f268, %f269;
	mul.f32 	%f512, %f268, %f270;
	mov.u32 	%r336, %r392;
	mov.u32 	%r343, %r360;
	mov.u32 	%r344, %r375;
$L__BB4_20:
	setp.ne.s32 	%p29, %r397, 1;
	sub.f32 	%f271, %f91, %f90;
	mul.f32 	%f272, %f271, %f511;
	fma.rn.f32 	%f521, %f272, 0f3DCCCCCD, %f521;
	mov.u32 	%r340, %r334;
	mov.u32 	%r341, %r335;
	mov.u32 	%r342, %r336;
	mov.f32 	%f513, %f512;
	@%p29 bra 	$L__BB4_22;
	shr.u32 	%r184, %r344, 2;
	xor.b32  	%r185, %r184, %r344;
	shl.b32 	%r186, %r334, 4;
	shl.b32 	%r187, %r185, 1;
	xor.b32  	%r188, %r186, %r187;
	xor.b32  	%r189, %r188, %r334;
	xor.b32  	%r341, %r189, %r185;
	add.s32 	%r190, %r345, %r341;
	add.s32 	%r191, %r190, 362437;
	shr.u32 	%r192, %r343, 2;
	xor.b32  	%r193, %r192, %r343;
	shl.b32 	%r194, %r341, 4;
	shl.b32 	%r195, %r193, 1;
	xor.b32  	%r196, %r195, %r194;
	xor.b32  	%r197, %r196, %r193;
	xor.b32  	%r340, %r197, %r341;
	add.s32 	%r345, %r345, 724874;
	add.s32 	%r198, %r340, %r345;
	cvt.rn.f32.u32 	%f273, %r191;
	fma.rn.f32 	%f274, %f273, 0f2F800000, 0f2F000000;
	cvt.rn.f32.u32 	%f275, %r198;
	fma.rn.f32 	%f276, %f275, 0f30C90FDB, 0f30490FDB;
	setp.lt.f32 	%p30, %f274, 0f00800000;
	mul.f32 	%f277, %f274, 0f4B000000;
	selp.f32 	%f278, %f277, %f274, %p30;
	selp.f32 	%f279, 0fC1B80000, 0f00000000, %p30;
	mov.b32 	%r199, %f278;
	add.s32 	%r200, %r199, -1059760811;
	and.b32  	%r201, %r200, -8388608;
	sub.s32 	%r202, %r199, %r201;
	mov.b32 	%f280, %r202;
	cvt.rn.f32.s32 	%f281, %r201;
	fma.rn.f32 	%f282, %f281, 0f34000000, %f279;
	add.f32 	%f283, %f280, 0fBF800000;
	fma.rn.f32 	%f284, %f283, 0fBE055027, 0f3E1039F6;
	fma.rn.f32 	%f285, %f284, %f283, 0fBDF8CDCC;
	fma.rn.f32 	%f286, %f285, %f283, 0f3E0F2955;
	fma.rn.f32 	%f287, %f286, %f283, 0fBE2AD8B9;
	fma.rn.f32 	%f288, %f287, %f283, 0f3E4CED0B;
	fma.rn.f32 	%f289, %f288, %f283, 0fBE7FFF22;
	fma.rn.f32 	%f290, %f289, %f283, 0f3EAAAA78;
	fma.rn.f32 	%f291, %f290, %f283, 0fBF000000;
	mul.f32 	%f292, %f283, %f291;
	fma.rn.f32 	%f293, %f292, %f283, %f283;
	fma.rn.f32 	%f294, %f282, 0f3F317218, %f293;
	setp.gt.u32 	%p31, %r199, 2139095039;
	fma.rn.f32 	%f295, %f278, 0f7F800000, 0f7F800000;
	selp.f32 	%f296, %f295, %f294, %p31;
	setp.eq.f32 	%p32, %f278, 0f00000000;
	mul.f32 	%f297, %f296, 0fC0000000;
	selp.f32 	%f298, 0f7F800000, %f297, %p32;
	sqrt.rn.f32 	%f299, %f298;
	sin.approx.f32 	%f300, %f276;
	cos.approx.f32 	%f301, %f276;
	mul.f32 	%f513, %f299, %f300;
	mul.f32 	%f512, %f299, %f301;
	mov.u32 	%r342, %r334;
	mov.u32 	%r343, %r335;
	mov.u32 	%r344, %r336;
$L__BB4_22:
	sub.f32 	%f302, %f93, %f92;
	mul.f32 	%f303, %f302, %f513;
	fma.rn.f32 	%f520, %f303, 0f3DCCCCCD, %f520;
	mov.u32 	%r346, %r340;
	mov.u32 	%r347, %r341;
	mov.u32 	%r348, %r342;
	mov.f32 	%f515, %f512;
	@%p25 bra 	$L__BB4_24;
	shr.u32 	%r203, %r344, 2;
	xor.b32  	%r204, %r203, %r344;
	shl.b32 	%r205, %r340, 4;
	shl.b32 	%r206, %r204, 1;
	xor.b32  	%r207, %r205, %r206;
	xor.b32  	%r208, %r207, %r340;
	xor.b32  	%r347, %r208, %r204;
	add.s32 	%r209, %r345, %r347;
	add.s32 	%r210, %r209, 362437;
	shr.u32 	%r211, %r343, 2;
	xor.b32  	%r212, %r211, %r343;
	shl.b32 	%r213, %r347, 4;
	shl.b32 	%r214, %r212, 1;
	xor.b32  	%r215, %r214, %r213;
	xor.b32  	%r216, %r215, %r212;
	xor.b32  	%r346, %r216, %r347;
	add.s32 	%r345, %r345, 724874;
	add.s32 	%r217, %r346, %r345;
	cvt.rn.f32.u32 	%f304, %r210;
	fma.rn.f32 	%f305, %f304, 0f2F800000, 0f2F000000;
	cvt.rn.f32.u32 	%f306, %r217;
	fma.rn.f32 	%f307, %f306, 0f30C90FDB, 0f30490FDB;
	setp.lt.f32 	%p34, %f305, 0f00800000;
	mul.f32 	%f308, %f305, 0f4B000000;
	selp.f32 	%f309, %f308, %f305, %p34;
	selp.f32 	%f310, 0fC1B80000, 0f00000000, %p34;
	mov.b32 	%r218, %f309;
	add.s32 	%r219, %r218, -1059760811;
	and.b32  	%r220, %r219, -8388608;
	sub.s32 	%r221, %r218, %r220;
	mov.b32 	%f311, %r221;
	cvt.rn.f32.s32 	%f312, %r220;
	fma.rn.f32 	%f313, %f312, 0f34000000, %f310;
	add.f32 	%f314, %f311, 0fBF800000;
	fma.rn.f32 	%f315, %f314, 0fBE055027, 0f3E1039F6;
	fma.rn.f32 	%f316, %f315, %f314, 0fBDF8CDCC;
	fma.rn.f32 	%f317, %f316, %f314, 0f3E0F2955;
	fma.rn.f32 	%f318, %f317, %f314, 0fBE2AD8B9;
	fma.rn.f32 	%f319, %f318, %f314, 0f3E4CED0B;
	fma.rn.f32 	%f320, %f319, %f314, 0fBE7FFF22;
	fma.rn.f32 	%f321, %f320, %f314, 0f3EAAAA78;
	fma.rn.f32 	%f322, %f321, %f314, 0fBF000000;
	mul.f32 	%f323, %f314, %f322;
	fma.rn.f32 	%f324, %f323, %f314, %f314;
	fma.rn.f32 	%f325, %f313, 0f3F317218, %f324;
	setp.gt.u32 	%p35, %r218, 2139095039;
	fma.rn.f32 	%f326, %f309, 0f7F800000, 0f7F800000;
	selp.f32 	%f327, %f326, %f325, %p35;
	setp.eq.f32 	%p36, %f309, 0f00000000;
	mul.f32 	%f328, %f327, 0fC0000000;
	selp.f32 	%f329, 0f7F800000, %f328, %p36;
	sqrt.rn.f32 	%f330, %f329;
	sin.approx.f32 	%f331, %f307;
	cos.approx.f32 	%f332, %f307;
	mul.f32 	%f515, %f330, %f331;
	mul.f32 	%f512, %f330, %f332;
	mov.u32 	%r348, %r340;
	mov.u32 	%r343, %r341;
	mov.u32 	%r344, %r342;
$L__BB4_24:
	sub.f32 	%f333, %f95, %f94;
	mul.f32 	%f334, %f333, %f515;
	fma.rn.f32 	%f519, %f334, 0f3DCCCCCD, %f519;
	mov.b32 	%r397, 0;
	mov.u32 	%r392, %r346;
	mov.u32 	%r360, %r347;
	mov.u32 	%r375, %r348;
	mov.f32 	%f517, %f512;
	@%p29 bra 	$L__BB4_26;
	shr.u32 	%r224, %r344, 2;
	xor.b32  	%r225, %r224, %r344;
	shl.b32 	%r226, %r346, 4;
	shl.b32 	%r227, %r225, 1;
	xor.b32  	%r228, %r226, %r227;
	xor.b32  	%r229, %r228, %r346;
	xor.b32  	%r360, %r229, %r225;
	add.s32 	%r230, %r345, %r360;
	add.s32 	%r231, %r230, 362437;
	shr.u32 	%r232, %r343, 2;
	xor.b32  	%r233, %r232, %r343;
	shl.b32 	%r234, %r360, 4;
	shl.b32 	%r235, %r233, 1;
	xor.b32  	%r236, %r235, %r234;
	xor.b32  	%r237, %r236, %r233;
	xor.b32  	%r392, %r237, %r360;
	add.s32 	%r345, %r345, 724874;
	add.s32 	%r238, %r392, %r345;
	cvt.rn.f32.u32 	%f335, %r231;
	fma.rn.f32 	%f336, %f335, 0f2F800000, 0f2F000000;
	cvt.rn.f32.u32 	%f337, %r238;
	fma.rn.f32 	%f338, %f337, 0f30C90FDB, 0f30490FDB;
	setp.lt.f32 	%p38, %f336, 0f00800000;
	mul.f32 	%f339, %f336, 0f4B000000;
	selp.f32 	%f340, %f339, %f336, %p38;
	selp.f32 	%f341, 0fC1B80000, 0f00000000, %p38;
	mov.b32 	%r239, %f340;
	add.s32 	%r240, %r239, -1059760811;
	and.b32  	%r241, %r240, -8388608;
	sub.s32 	%r242, %r239, %r241;
	mov.b32 	%f342, %r242;
	cvt.rn.f32.s32 	%f343, %r241;
	fma.rn.f32 	%f344, %f343, 0f34000000, %f341;
	add.f32 	%f345, %f342, 0fBF800000;
	fma.rn.f32 	%f346, %f345, 0fBE055027, 0f3E1039F6;
	fma.rn.f32 	%f347, %f346, %f345, 0fBDF8CDCC;
	fma.rn.f32 	%f348, %f347, %f345, 0f3E0F2955;
	fma.rn.f32 	%f349, %f348, %f345, 0fBE2AD8B9;
	fma.rn.f32 	%f350, %f349, %f345, 0f3E4CED0B;
	fma.rn.f32 	%f351, %f350, %f345, 0fBE7FFF22;
	fma.rn.f32 	%f352, %f351, %f345, 0f3EAAAA78;
	fma.rn.f32 	%f353, %f352, %f345, 0fBF000000;
	mul.f32 	%f354, %f345, %f353;
	fma.rn.f32 	%f355, %f354, %f345, %f345;
	fma.rn.f32 	%f356, %f344, 0f3F317218, %f355;
	setp.gt.u32 	%p39, %r239, 2139095039;
	fma.rn.f32 	%f357, %f340, 0f7F800000, 0f7F800000;
	selp.f32 	%f358, %f357, %f356, %p39;
	setp.eq.f32 	%p40, %f340, 0f00000000;
	mul.f32 	%f359, %f358, 0fC0000000;
	selp.f32 	%f360, 0f7F800000, %f359, %p40;
	sqrt.rn.f32 	%f361, %f360;
	sin.approx.f32 	%f362, %f338;
	cos.approx.f32 	%f363, %f338;
	mul.f32 	%f517, %f361, %f362;
	mul.f32 	%f512, %f361, %f363;
	mov.b32 	%r397, 1;
	mov.u32 	%r375, %r346;
	mov.u32 	%r343, %r347;
	mov.u32 	%r344, %r348;
$L__BB4_26:
	fma.rn.f32 	%f518, %f517, 0f41200000, %f518;
$L__BB4_27:
	shr.u32 	%r243, %r344, 2;
	xor.b32  	%r244, %r243, %r344;
	shl.b32 	%r245, %r392, 4;
	shl.b32 	%r246, %r244, 1;
	xor.b32  	%r247, %r245, %r246;
	xor.b32  	%r248, %r247, %r392;
	xor.b32  	%r391, %r248, %r244;
	add.s32 	%r377, %r345, 362437;
	add.s32 	%r249, %r391, %r377;
	cvt.rn.f32.u32 	%f364, %r249;
	fma.rn.f32 	%f365, %f364, 0f2F800000, 0f2F000000;
	setp.geu.f32 	%p41, %f365, %f97;
	@%p41 bra 	$L__BB4_37;
	setp.eq.s32 	%p42, %r397, 1;
	mov.u32 	%r366, %r391;
	mov.u32 	%r367, %r392;
	mov.u32 	%r368, %r360;
	mov.f32 	%f524, %f512;
	@%p42 bra 	$L__BB4_30;
	shr.u32 	%r250, %r343, 2;
	xor.b32  	%r251, %r250, %r343;
	shl.b32 	%r252, %r391, 4;
	shl.b32 	%r253, %r251, 1;
	xor.b32  	%r254, %r253, %r252;
	xor.b32  	%r255, %r254, %r251;
	xor.b32  	%r367, %r255, %r391;
	add.s32 	%r256, %r345, %r367;
	add.s32 	%r257, %r256, 724874;
	shr.u32 	%r258, %r375, 2;
	xor.b32  	%r259, %r258, %r375;
	shl.b32 	%r260, %r367, 4;
	shl.b32 	%r261, %r259, 1;
	xor.b32  	%r262, %r261, %r260;
	xor.b32  	%r263, %r262, %r259;
	xor.b32  	%r366, %r263, %r367;
	add.s32 	%r377, %r345, 1087311;
	add.s32 	%r264, %r366, %r377;
	cvt.rn.f32.u32 	%f366, %r257;
	fma.rn.f32 	%f367, %f366, 0f2F800000, 0f2F000000;
	cvt.rn.f32.u32 	%f368, %r264;
	fma.rn.f32 	%f369, %f368, 0f30C90FDB, 0f30490FDB;
	setp.lt.f32 	%p43, %f367, 0f00800000;
	mul.f32 	%f370, %f367, 0f4B000000;
	selp.f32 	%f371, %f370, %f367, %p43;
	selp.f32 	%f372, 0fC1B80000, 0f00000000, %p43;
	mov.b32 	%r265, %f371;
	add.s32 	%r266, %r265, -1059760811;
	and.b32  	%r267, %r266, -8388608;
	sub.s32 	%r268, %r265, %r267;
	mov.b32 	%f373, %r268;
	cvt.rn.f32.s32 	%f374, %r267;
	fma.rn.f32 	%f375, %f374, 0f34000000, %f372;
	add.f32 	%f376, %f373, 0fBF800000;
	fma.rn.f32 	%f377, %f376, 0fBE055027, 0f3E1039F6;
	fma.rn.f32 	%f378, %f377, %f376, 0fBDF8CDCC;
	fma.rn.f32 	%f379, %f378, %f376, 0f3E0F2955;
	fma.rn.f32 	%f380, %f379, %f376, 0fBE2AD8B9;
	fma.rn.f32 	%f381, %f380, %f376, 0f3E4CED0B;
	fma.rn.f32 	%f382, %f381, %f376, 0fBE7FFF22;
	fma.rn.f32 	%f383, %f382, %f376, 0f3EAAAA78;
	fma.rn.f32 	%f384, %f383, %f376, 0fBF000000;
	mul.f32 	%f385, %f376, %f384;
	fma.rn.f32 	%f386, %f385, %f376, %f376;
	fma.rn.f32 	%f387, %f375, 0f3F317218, %f386;
	setp.gt.u32 	%p44, %r265, 2139095039;
	fma.rn.f32 	%f388, %f371, 0f7F800000, 0f7F800000;
	selp.f32 	%f389, %f388, %f387, %p44;
	setp.eq.f32 	%p45, %f371, 0f00000000;
	mul.f32 	%f390, %f389, 0fC0000000;
	selp.f32 	%f391, 0f7F800000, %f390, %p45;
	sqrt.rn.f32 	%f392, %f391;
	sin.approx.f32 	%f393, %f369;
	cos.approx.f32 	%f394, %f369;
	mul.f32 	%f524, %f392, %f393;
	mul.f32 	%f512, %f392, %f394;
	mov.u32 	%r368, %r391;
	mov.u32 	%r375, %r392;
	mov.u32 	%r343, %r360;
$L__BB4_30:
	setp.ne.s32 	%p46, %r397, 1;
	sub.f32 	%f395, %f91, %f90;
	mul.f32 	%f396, %f395, %f524;
	fma.rn.f32 	%f535, %f396, 0f3DCCCCCD, %f535;
	mov.u32 	%r372, %r366;
	mov.u32 	%r373, %r367;
	mov.u32 	%r374, %r368;
	mov.f32 	%f526, %f512;
	@%p46 bra 	$L__BB4_32;
	shr.u32 	%r269, %r343, 2;
	xor.b32  	%r270, %r269, %r343;
	shl.b32 	%r271, %r366, 4;
	shl.b32 	%r272, %r270, 1;
	xor.b32  	%r273, %r271, %r272;
	xor.b32  	%r274, %r273, %r366;
	xor.b32  	%r373, %r274, %r270;
	add.s32 	%r275, %r377, %r373;
	add.s32 	%r276, %r275, 362437;
	shr.u32 	%r277, %r375, 2;
	xor.b32  	%r278, %r277, %r375;
	shl.b32 	%r279, %r373, 4;
	shl.b32 	%r280, %r278, 1;
	xor.b32  	%r281, %r280, %r279;
	xor.b32  	%r282, %r281, %r278;
	xor.b32  	%r372, %r282, %r373;
	add.s32 	%r377, %r377, 724874;
	add.s32 	%r283, %r372, %r377;
	cvt.rn.f32.u32 	%f397, %r276;
	fma.rn.f32 	%f398, %f397, 0f2F800000, 0f2F000000;
	cvt.rn.f32.u32 	%f399, %r283;
	fma.rn.f32 	%f400, %f399, 0f30C90FDB, 0f30490FDB;
	setp.lt.f32 	%p47, %f398, 0f00800000;
	mul.f32 	%f401, %f398, 0f4B000000;
	selp.f32 	%f402, %f401, %f398, %p47;
	selp.f32 	%f403, 0fC1B80000, 0f00000000, %p47;
	mov.b32 	%r284, %f402;
	add.s32 	%r285, %r284, -1059760811;
	and.b32  	%r286, %r285, -8388608;
	sub.s32 	%r287, %r284, %r286;
	mov.b32 	%f404, %r287;
	cvt.rn.f32.s32 	%f405, %r286;
	fma.rn.f32 	%f406, %f405, 0f34000000, %f403;
	add.f32 	%f407, %f404, 0fBF800000;
	fma.rn.f32 	%f408, %f407, 0fBE055027, 0f3E1039F6;
	fma.rn.f32 	%f409, %f408, %f407, 0fBDF8CDCC;
	fma.rn.f32 	%f410, %f409, %f407, 0f3E0F2955;
	fma.rn.f32 	%f411, %f410, %f407, 0fBE2AD8B9;
	fma.rn.f32 	%f412, %f411, %f407, 0f3E4CED0B;
	fma.rn.f32 	%f413, %f412, %f407, 0fBE7FFF22;
	fma.rn.f32 	%f414, %f413, %f407, 0f3EAAAA78;
	fma.rn.f32 	%f415, %f414, %f407, 0fBF000000;
	mul.f32 	%f416, %f407, %f415;
	fma.rn.f32 	%f417, %f416, %f407, %f407;
	fma.rn.f32 	%f418, %f406, 0f3F317218, %f417;
	setp.gt.u32 	%p48, %r284, 2139095039;
	fma.rn.f32 	%f419, %f402, 0f7F800000, 0f7F800000;
	selp.f32 	%f420, %f419, %f418, %p48;
	setp.eq.f32 	%p49, %f402, 0f00000000;
	mul.f32 	%f421, %f420, 0fC0000000;
	selp.f32 	%f422, 0f7F800000, %f421, %p49;
	sqrt.rn.f32 	%f423, %f422;
	sin.approx.f32 	%f424, %f400;
	cos.approx.f32 	%f425, %f400;
	mul.f32 	%f526, %f423, %f424;
	mul.f32 	%f512, %f423, %f425;
	mov.u32 	%r374, %r366;
	mov.u32 	%r375, %r367;
	mov.u32 	%r343, %r368;
$L__BB4_32:
	sub.f32 	%f426, %f93, %f92;
	mul.f32 	%f427, %f426, %f526;
	fma.rn.f32 	%f534, %f427, 0f3DCCCCCD, %f534;
	mov.u32 	%r378, %r372;
	mov.u32 	%r379, %r373;
	mov.u32 	%r380, %r374;
	mov.f32 	%f528, %f512;
	@%p42 bra 	$L__BB4_34;
	shr.u32 	%r288, %r343, 2;
	xor.b32  	%r289, %r288, %r343;
	shl.b32 	%r290, %r372, 4;
	shl.b32 	%r291, %r289, 1;
	xor.b32  	%r292, %r290, %r291;
	xor.b32  	%r293, %r292, %r372;
	xor.b32  	%r379, %r293, %r289;
	add.s32 	%r294, %r377, %r379;
	add.s32 	%r295, %r294, 362437;
	shr.u32 	%r296, %r375, 2;
	xor.b32  	%r297, %r296, %r375;
	shl.b32 	%r298, %r379, 4;
	shl.b32 	%r299, %r297, 1;
	xor.b32  	%r300, %r299, %r298;
	xor.b32  	%r301, %r300, %r297;
	xor.b32  	%r378, %r301, %r379;
	add.s32 	%r377, %r377, 724874;
	add.s32 	%r302, %r378, %r377;
	cvt.rn.f32.u32 	%f428, %r295;
	fma.rn.f32 	%f429, %f428, 0f2F800000, 0f2F000000;
	cvt.rn.f32.u32 	%f430, %r302;
	fma.rn.f32 	%f431, %f430, 0f30C90FDB, 0f30490FDB;
	setp.lt.f32 	%p51, %f429, 0f00800000;
	mul.f32 	%f432, %f429, 0f4B000000;
	selp.f32 	%f433, %f432, %f429, %p51;
	selp.f32 	%f434, 0fC1B80000, 0f00000000, %p51;
	mov.b32 	%r303, %f433;
	add.s32 	%r304, %r303, -1059760811;
	and.b32  	%r305, %r304, -8388608;
	sub.s32 	%r306, %r303, %r305;
	mov.b32 	%f435, %r306;
	cvt.rn.f32.s32 	%f436, %r305;
	fma.rn.f32 	%f437, %f436, 0f34000000, %f434;
	add.f32 	%f438, %f435, 0fBF800000;
	fma.rn.f32 	%f439, %f438, 0fBE055027, 0f3E1039F6;
	fma.rn.f32 	%f440, %f439, %f438, 0fBDF8CDCC;
	fma.rn.f32 	%f441, %f440, %f438, 0f3E0F2955;
	fma.rn.f32 	%f442, %f441, %f438, 0fBE2AD8B9;
	fma.rn.f32 	%f443, %f442, %f438, 0f3E4CED0B;
	fma.rn.f32 	%f444, %f443, %f438, 0fBE7FFF22;
	fma.rn.f32 	%f445, %f444, %f438, 0f3EAAAA78;
	fma.rn.f32 	%f446, %f445, %f438, 0fBF000000;
	mul.f32 	%f447, %f438, %f446;
	fma.rn.f32 	%f448, %f447, %f438, %f438;
	fma.rn.f32 	%f449, %f437, 0f3F317218, %f448;
	setp.gt.u32 	%p52, %r303, 2139095039;
	fma.rn.f32 	%f450, %f433, 0f7F800000, 0f7F800000;
	selp.f32 	%f451, %f450, %f449, %p52;
	setp.eq.f32 	%p53, %f433, 0f00000000;
	mul.f32 	%f452, %f451, 0fC0000000;
	selp.f32 	%f453, 0f7F800000, %f452, %p53;
	sqrt.rn.f32 	%f454, %f453;
	sin.approx.f32 	%f455, %f431;
	cos.approx.f32 	%f456, %f431;
	mul.f32 	%f528, %f454, %f455;
	mul.f32 	%f512, %f454, %f456;
	mov.u32 	%r380, %r372;
	mov.u32 	%r375, %r373;
	mov.u32 	%r343, %r374;
$L__BB4_34:
	sub.f32 	%f457, %f95, %f94;
	mul.f32 	%f458, %f457, %f528;
	fma.rn.f32 	%f533, %f458, 0f3DCCCCCD, %f533;
	mov.b32 	%r397, 0;
	mov.u32 	%r391, %r378;
	mov.u32 	%r392, %r379;
	mov.u32 	%r360, %r380;
	mov.f32 	%f530, %f512;
	@%p46 bra 	$L__BB4_36;
	shr.u32 	%r309, %r343, 2;
	xor.b32  	%r310, %r309, %r343;
	shl.b32 	%r311, %r378, 4;
	shl.b32 	%r312, %r310, 1;
	xor.b32  	%r313, %r311, %r312;
	xor.b32  	%r314, %r313, %r378;
	xor.b32  	%r392, %r314, %r310;
	add.s32 	%r315, %r377, %r392;
	add.s32 	%r316, %r315, 362437;
	shr.u32 	%r317, %r375, 2;
	xor.b32  	%r318, %r317, %r375;
	shl.b32 	%r319, %r392, 4;
	shl.b32 	%r320, %r318, 1;
	xor.b32  	%r321, %r320, %r319;
	xor.b32  	%r322, %r321, %r318;
	xor.b32  	%r391, %r322, %r392;
	add.s32 	%r377, %r377, 724874;
	add.s32 	%r323, %r391, %r377;
	cvt.rn.f32.u32 	%f459, %r316;
	fma.rn.f32 	%f460, %f459, 0f2F800000, 0f2F000000;
	cvt.rn.f32.u32 	%f461, %r323;
	fma.rn.f32 	%f462, %f461, 0f30C90FDB, 0f30490FDB;
	setp.lt.f32 	%p55, %f460, 0f00800000;
	mul.f32 	%f463, %f460, 0f4B000000;
	selp.f32 	%f464, %f463, %f460, %p55;
	selp.f32 	%f465, 0fC1B80000, 0f00000000, %p55;
	mov.b32 	%r324, %f464;
	add.s32 	%r325, %r324, -1059760811;
	and.b32  	%r326, %r325, -8388608;
	sub.s32 	%r327, %r324, %r326;
	mov.b32 	%f466, %r327;
	cvt.rn.f32.s32 	%f467, %r326;
	fma.rn.f32 	%f468, %f467, 0f34000000, %f465;
	add.f32 	%f469, %f466, 0fBF800000;
	fma.rn.f32 	%f470, %f469, 0fBE055027, 0f3E1039F6;
	fma.rn.f32 	%f471, %f470, %f469, 0fBDF8CDCC;
	fma.rn.f32 	%f472, %f471, %f469, 0f3E0F2955;
	fma.rn.f32 	%f473, %f472, %f469, 0fBE2AD8B9;
	fma.rn.f32 	%f474, %f473, %f469, 0f3E4CED0B;
	fma.rn.f32 	%f475, %f474, %f469, 0fBE7FFF22;
	fma.rn.f32 	%f476, %f475, %f469, 0f3EAAAA78;
	fma.rn.f32 	%f477, %f476, %f469, 0fBF000000;
	mul.f32 	%f478, %f469, %f477;
	fma.rn.f32 	%f479, %f478, %f469, %f469;
	fma.rn.f32 	%f480, %f468, 0f3F317218, %f479;
	setp.gt.u32 	%p56, %r324, 2139095039;
	fma.rn.f32 	%f481, %f464, 0f7F800000, 0f7F800000;
	selp.f32 	%f482, %f481, %f480, %p56;
	setp.eq.f32 	%p57, %f464, 0f00000000;
	mul.f32 	%f483, %f482, 0fC0000000;
	selp.f32 	%f484, 0f7F800000, %f483, %p57;
	sqrt.rn.f32 	%f485, %f484;
	sin.approx.f32 	%f486, %f462;
	cos.approx.f32 	%f487, %f462;
	mul.f32 	%f530, %f485, %f486;
	mul.f32 	%f512, %f485, %f487;
	mov.b32 	%r397, 1;
	mov.u32 	%r360, %r378;
	mov.u32 	%r375, %r379;
	mov.u32 	%r343, %r380;
$L__BB4_36:
	fma.rn.f32 	%f532, %f530, 0f41200000, %f532;
$L__BB4_37:
	ld.param.u64 	%rd13, [_Z20crossoverAndMutationPK13IndividualGPUPS_ffffffffP17curandStateXORWOWi_param_1];
	min.f32 	%f488, %f91, %f521;
	max.f32 	%f489, %f90, %f488;
	min.f32 	%f490, %f93, %f520;
	max.f32 	%f491, %f92, %f490;
	min.f32 	%f492, %f95, %f519;
	max.f32 	%f493, %f94, %f492;
	min.f32 	%f494, %f91, %f535;
	max.f32 	%f495, %f90, %f494;
	min.f32 	%f496, %f93, %f534;
	max.f32 	%f497, %f92, %f496;
	min.f32 	%f498, %f95, %f533;
	max.f32 	%f499, %f94, %f498;
	cvta.to.global.u64 	%rd10, %rd13;
	mul.wide.s32 	%rd11, %r2, 20;
	add.s64 	%rd12, %rd10, %rd11;
	st.global.f32 	[%rd12], %f489;
	st.global.f32 	[%rd12+4], %f491;
	st.global.f32 	[%rd12+8], %f493;
	st.global.f32 	[%rd12+12], %f518;
	st.global.f32 	[%rd12+16], %f6;
	st.global.f32 	[%rd12+20], %f495;
	st.global.f32 	[%rd12+24], %f497;
	st.global.f32 	[%rd12+28], %f499;
	st.global.f32 	[%rd12+32], %f532;
	st.global.f32 	[%rd12+36], %f11;
	st.global.v2.u32 	[%rd1], {%r377, %r343};
	st.global.v2.u32 	[%rd1+8], {%r375, %r360};
	st.global.v2.u32 	[%rd1+16], {%r392, %r391};
	st.global.v2.u32 	[%rd1+24], {%r397, %r9};
	st.global.f32 	[%rd1+32], %f512;
	st.global.f64 	[%rd1+40], %fd1;
$L__BB4_38:
	ret;

}
	// .globl	_Z23sortPopulationByFitnessP13IndividualGPUi
.visible .entry _Z23sortPopulationByFitnessP13IndividualGPUi(
	.param .u64 .ptr .align 1 _Z23sortPopulationByFitnessP13IndividualGPUi_param_0,
	.param .u32 _Z23sortPopulationByFitnessP13IndividualGPUi_param_1
)
{
	.reg .pred 	%p<17>;
	.reg .b16 	%rs<13>;
	.reg .b32 	%r<32>;
	.reg .b32 	%f<79>;
	.reg .b64 	%rd<32>;

	ld.param.u32 	%r13, [_Z23sortPopulationByFitnessP13IndividualGPUi_param_1];
	add.s32 	%r27, %r13, -1;
	setp.lt.s32 	%p1, %r13, 2;
	@%p1 bra 	$L__BB5_24;
	mov.b32 	%r28, 0;
	mov.b16 	%rs12, 0;
$L__BB5_2:
	ld.param.u32 	%r22, [_Z23sortPopulationByFitnessP13IndividualGPUi_param_1];
	sub.s32 	%r15, %r28, %r22;
	setp.gt.s32 	%p2, %r15, -2;
	@%p2 bra 	$L__BB5_23;
	ld.param.u32 	%r23, [_Z23sortPopulationByFitnessP13IndividualGPUi_param_1];
	sub.s32 	%r17, %r23, %r28;
	add.s32 	%r18, %r17, -2;
	setp.lt.u32 	%p3, %r18, 3;
	mov.b32 	%r31, 0;
	@%p3 bra 	$L__BB5_14;
	ld.param.u64 	%rd24, [_Z23sortPopulationByFitnessP13IndividualGPUi_param_0];
	cvta.to.global.u64 	%rd5, %rd24;
	add.s64 	%rd31, %rd5, 48;
	ld.global.f32 	%f73, [%rd5+16];
	and.b32  	%r31, %r27, -4;
	neg.s32 	%r29, %r31;
$L__BB5_5:
	.pragma "nounroll";
	ld.global.f32 	%f74, [%rd31+-12];
	setp.leu.f32 	%p4, %f73, %f74;
	@%p4 bra 	$L__BB5_7;
	ld.global.f32 	%f17, [%rd31+-48];
	ld.global.f32 	%f18, [%rd31+-44];
	ld.global.f32 	%f19, [%rd31+-40];
	ld.global.f32 	%f20, [%rd31+-36];
	ld.global.f32 	%f21, [%rd31+-28];
	ld.global.f32 	%f22, [%rd31+-24];
	ld.global.f32 	%f23, [%rd31+-20];
	ld.global.f32 	%f24, [%rd31+-16];
	st.global.f32 	[%rd31+-48], %f21;
	st.global.f32 	[%rd31+-44], %f22;
	st.global.f32 	[%rd31+-40], %f23;
	st.global.f32 	[%rd31+-36], %f24;
	st.global.f32 	[%rd31+-32], %f74;
	st.global.f32 	[%rd31+-28], %f17;
	st.global.f32 	[%rd31+-24], %f18;
	st.global.f32 	[%rd31+-20], %f19;
	st.global.f32 	[%rd31+-16], %f20;
	st.global.f32 	[%rd31+-12], %f73;
	mov.f32 	%f74, %f73;
$L__BB5_7:
	ld.global.f32 	%f75, [%rd31+8];
	setp.leu.f32 	%p5, %f74, %f75;
	@%p5 bra 	$L__BB5_9;
	ld.global.f32 	%f25, [%rd31+-28];
	ld.global.f32 	%f26, [%rd31+-24];
	ld.global.f32 	%f27, [%rd31+-20];
	ld.global.f32 	%f28, [%rd31+-16];
	ld.global.f32 	%f29, [%rd31+-8];
	ld.global.f32 	%f30, [%rd31+-4];
	ld.global.f32 	%f31, [%rd31];
	ld.global.f32 	%f32, [%rd31+4];
	st.global.f32 	[%rd31+-28], %f29;
	st.global.f32 	[%rd31+-24], %f30;
	st.global.f32 	[%rd31+-20], %f31;
	st.global.f32 	[%rd31+-16], %f32;
	st.global.f32 	[%rd31+-12], %f75;
	st.global.f32 	[%rd31+-8], %f25;
	st.global.f32 	[%rd31+-4], %f26;
	st.global.f32 	[%rd31], %f27;
	st.global.f32 	[%rd31+4], %f28;
	st.global.f32 	[%rd31+8], %f74;
	mov.f32 	%f75, %f74;
$L__BB5_9:
	ld.global.f32 	%f76, [%rd31+28];
	setp.leu.f32 	%p6, %f75, %f76;
	@%p6 bra 	$L__BB5_11;
	ld.global.f32 	%f33, [%rd31+-8];
	ld.global.f32 	%f34, [%rd31+-4];
	ld.global.f32 	%f35, [%rd31];
	ld.global.f32 	%f36, [%rd31+4];
	ld.global.f32 	%f37, [%rd31+12];
	ld.global.f32 	%f38, [%rd31+16];
	ld.global.f32 	%f39, [%rd31+20];
	ld.global.f32 	%f40, [%rd31+24];
	st.global.f32 	[%rd31+-8], %f37;
	st.global.f32 	[%rd31+-4], %f38;
	st.global.f32 	[%rd31], %f39;
	st.global.f32 	[%rd31+4], %f40;
	st.global.f32 	[%rd31+8], %f76;
	st.global.f32 	[%rd31+12], %f33;
	st.global.f32 	[%rd31+16], %f34;
	st.global.f32 	[%rd31+20], %f35;
	st.global.f32 	[%rd31+24], %f36;
	st.global.f32 	[%rd31+28], %f75;
	mov.f32 	%f76, %f75;
$L__BB5_11:
	ld.global.f32 	%f73, [%rd31+48];
	setp.leu.f32 	%p7, %f76, %f73;
	@%p7 bra 	$L__BB5_13;
	ld.global.f32 	%f41, [%rd31+12];
	ld.global.f32 	%f42, [%rd31+16];
	ld.global.f32 	%f43, [%rd31+20];
	ld.global.f32 	%f44, [%rd31+24];
	ld.global.f32 	%f45, [%rd31+32];
	ld.global.f32 	%f46, [%rd31+36];
	ld.global.f32 	%f47, [%rd31+40];
	ld.global.f32 	%f48, [%rd31+44];
	st.global.f32 	[%rd31+12], %f45;
	st.global.f32 	[%rd31+16], %f46;
	st.global.f32 	[%rd31+20], %f47;
	st.global.f32 	[%rd31+24], %f48;
	st.global.f32 	[%rd31+28], %f73;
	st.global.f32 	[%rd31+32], %f41;
	st.global.f32 	[%rd31+36], %f42;
	st.global.f32 	[%rd31+40], %f43;
	st.global.f32 	[%rd31+44], %f44;
	st.global.f32 	[%rd31+48], %f76;
	mov.f32 	%f73, %f76;
$L__BB5_13:
	add.s32 	%r29, %r29, 4;
	add.s64 	%rd31, %rd31, 80;
	setp.ne.s32 	%p8, %r29, 0;
	@%p8 bra 	$L__BB5_5;
$L__BB5_14:
	and.b32  	%r20, %r27, 3;
	setp.eq.s32 	%p9, %r20, 0;
	@%p9 bra 	$L__BB5_23;
	ld.param.u32 	%r24, [_Z23sortPopulationByFitnessP13IndividualGPUi_param_1];
	not.b16 	%rs4, %rs12;
	cvt.u16.u32 	%rs5, %r24;
	add.s16 	%rs6, %rs4, %rs5;
	and.b16  	%rs7, %rs6, 3;
	setp.eq.s16 	%p10, %rs7, 1;
	@%p10 bra 	$L__BB5_20;
	ld.param.u64 	%rd25, [_Z23sortPopulationByFitnessP13IndividualGPUi_param_0];
	cvta.to.global.u64 	%rd6, %rd25;
	mul.wide.u32 	%rd7, %r31, 20;
	add.s64 	%rd8, %rd6, %rd7;
	ld.global.f32 	%f11, [%rd8+16];
	ld.global.f32 	%f78, [%rd8+36];
	setp.leu.f32 	%p11, %f11, %f78;
	@%p11 bra 	$L__BB5_18;
	ld.param.u64 	%rd26, [_Z23sortPopulationByFitnessP13IndividualGPUi_param_0];
	cvta.to.global.u64 	%rd9, %rd26;
	add.s64 	%rd11, %rd9, %rd7;
	ld.global.f32 	%f49, [%rd11];
	ld.global.f32 	%f50, [%rd11+4];
	ld.global.f32 	%f51, [%rd11+8];
	ld.global.f32 	%f52, [%rd11+12];
	ld.global.f32 	%f53, [%rd11+20];
	ld.global.f32 	%f54, [%rd11+24];
	ld.global.f32 	%f55, [%rd11+28];
	ld.global.f32 	%f56, [%rd11+32];
	st.global.f32 	[%rd11], %f53;
	st.global.f32 	[%rd11+4], %f54;
	st.global.f32 	[%rd11+8], %f55;
	st.global.f32 	[%rd11+12], %f56;
	st.global.f32 	[%rd11+16], %f78;
	st.global.f32 	[%rd11+20], %f49;
	st.global.f32 	[%rd11+24], %f50;
	st.global.f32 	[%rd11+28], %f51;
	st.global.f32 	[%rd11+32], %f52;
	st.global.f32 	[%rd11+36], %f11;
	mov.f32 	%f78, %f11;
$L__BB5_18:
	ld.param.u64 	%rd27, [_Z23sortPopulationByFitnessP13IndividualGPUi_param_0];
	add.s32 	%r31, %r31, 2;
	cvta.to.global.u64 	%rd12, %rd27;
	add.s64 	%rd14, %rd12, %rd7;
	ld.global.f32 	%f14, [%rd14+56];
	setp.leu.f32 	%p12, %f78, %f14;
	@%p12 bra 	$L__BB5_20;
	ld.param.u64 	%rd28, [_Z23sortPopulationByFitnessP13IndividualGPUi_param_0];
	cvta.to.global.u64 	%rd15, %rd28;
	add.s64 	%rd17, %rd15, %rd7;
	ld.global.f32 	%f57, [%rd17+20];
	ld.global.f32 	%f58, [%rd17+24];
	ld.global.f32 	%f59, [%rd17+28];
	ld.global.f32 	%f60, [%rd17+32];
	ld.global.f32 	%f61, [%rd17+40];
	ld.global.f32 	%f62, [%rd17+44];
	ld.global.f32 	%f63, [%rd17+48];
	ld.global.f32 	%f64, [%rd17+52];
	st.global.f32 	[%rd17+20], %f61;
	st.global.f32 	[%rd17+24], %f62;
	st.global.f32 	[%rd17+28], %f63;
	st.global.f32 	[%rd17+32], %f64;
	st.global.f32 	[%rd17+36], %f14;
	st.global.f32 	[%rd17+40], %f57;
	st.global.f32 	[%rd17+44], %f58;
	st.global.f32 	[%rd17+48], %f59;
	st.global.f32 	[%rd17+52], %f60;
	st.global.f32 	[%rd17+56], %f78;
$L__BB5_20:
	ld.param.u32 	%r25, [_Z23sortPopulationByFitnessP13IndividualGPUi_param_1];
	cvt.u16.u32 	%rs9, %r25;
	add.s16 	%rs10, %rs4, %rs9;
	and.b16  	%rs11, %rs10, 1;
	setp.eq.b16 	%p13, %rs11, 1;
	not.pred 	%p14, %p13;
	@%p14 bra 	$L__BB5_23;
	ld.param.u64 	%rd29, [_Z23sortPopulationByFitnessP13IndividualGPUi_param_0];
	cvta.to.global.u64 	%rd18, %rd29;
	mul.wide.u32 	%rd19, %r31, 20;
	add.s64 	%rd20, %rd18, %rd19;
	ld.global.f32 	%f15, [%rd20+16];
	ld.global.f32 	%f16, [%rd20+36];
	setp.leu.f32 	%p15, %f15, %f16;
	@%p15 bra 	$L__BB5_23;
	ld.param.u64 	%rd30, [_Z23sortPopulationByFitnessP13IndividualGPUi_param_0];
	cvta.to.global.u64 	%rd21, %rd30;
	add.s64 	%rd23, %rd21, %rd19;
	ld.global.f32 	%f65, [%rd23];
	ld.global.f32 	%f66, [%rd23+4];
	ld.global.f32 	%f67, [%rd23+8];
	ld.global.f32 	%f68, [%rd23+12];
	ld.global.f32 	%f69, [%rd23+20];
	ld.global.f32 	%f70, [%rd23+24];
	ld.global.f32 	%f71, [%rd23+28];
	ld.global.f32 	%f72, [%rd23+32];
	st.global.f32 	[%rd23], %f69;
	st.global.f32 	[%rd23+4], %f70;
	st.global.f32 	[%rd23+8], %f71;
	st.global.f32 	[%rd23+12], %f72;
	st.global.f32 	[%rd23+16], %f16;
	st.global.f32 	[%rd23+20], %f65;
	st.global.f32 	[%rd23+24], %f66;
	st.global.f32 	[%rd23+28], %f67;
	st.global.f32 	[%rd23+32], %f68;
	st.global.f32 	[%rd23+36], %f15;
$L__BB5_23:
	ld.param.u32 	%r26, [_Z23sortPopulationByFitnessP13IndividualGPUi_param_1];
	add.s32 	%r28, %r28, 1;
	add.s32 	%r27, %r27, -1;
	add.s32 	%r21, %r26, -1;
	setp.ne.s32 	%p16, %r28, %r21;
	add.s16 	%rs12, %rs12, 1;
	@%p16 bra 	$L__BB5_2;
$L__BB5_24:
	ret;

}


// ===== COMPILED SASS (sm_100) =====

	.target	sm_100

	.elftype	@"ET_EXEC"


//--------------------- .note.nv.tkinfo           --------------------------
	.section	.note.nv.tkinfo,"",@"SHT_NOTE"
	.sectionflags	@"SHF_NOTE_NV_TKINFO"
	.tkinfo
        /*0018*/ 	.word	0x00000002
        /*0030*/ 	.string	""
        /*0030*/ 	.string	"ptxas"
        /*0030*/ 	.string	"Cuda compilation tools, release 13.0, V13.0.88"
        /*0030*/ 	.string	"Build cuda_13.0.r13.0/compiler.36424714_0"
        /*0030*/ 	.string	"-arch sm_100 -m 64 "



//--------------------- .note.nv.cuinfo           --------------------------
	.section	.note.nv.cuinfo,"",@"SHT_NOTE"
	.sectionflags	@"SHF_NOTE_NV_CUINFO"
        /*0018*/ 	.short	0x0002
        /*001a*/ 	.short	0x0064
        /*001c*/ 	.short	0x0082
	.zero		2


//--------------------- .nv.info                  --------------------------
	.section	.nv.info,"",@"SHT_CUDA_INFO"
	.align	4


	//----- nvinfo : EIATTR_REGCOUNT
	.align		4
        /*0000*/ 	.byte	0x04, 0x2f
        /*0002*/ 	.short	(.L_13 - .L_12)
	.align		4
.L_12:
        /*0004*/ 	.word	index@(_Z16initRandomStatesP17curandStateXORWOWmi)
        /*0008*/ 	.word	0x0000001f


	//----- nvinfo : EIATTR_FRAME_SIZE
	.align		4
.L_13:
        /*000c*/ 	.byte	0x04, 0x11
        /*000e*/ 	.short	(.L_15 - .L_14)
	.align		4
.L_14:
        /*0010*/ 	.word	index@(_Z16initRandomStatesP17curandStateXORWOWmi)
        /*0014*/ 	.word	0x00000000


	//----- nvinfo : EIATTR_REGCOUNT
	.align		4
.L_15:
        /*0018*/ 	.byte	0x04, 0x2f
        /*001a*/ 	.short	(.L_17 - .L_16)
	.align		4
.L_16:
        /*001c*/ 	.word	index@(_Z20initializePopulationP13IndividualGPUffffffP17curandStateXORWOWi)
        /*0020*/ 	.word	0x00000020


	//----- nvinfo : EIATTR_FRAME_SIZE
	.align		4
.L_17:
        /*0024*/ 	.byte	0x04, 0x11
        /*0026*/ 	.short	(.L_19 - .L_18)
	.align		4
.L_18:
        /*0028*/ 	.word	index@(_Z20initializePopulationP13IndividualGPUffffffP17curandStateXORWOWi)
        /*002c*/ 	.word	0x00000000


	//----- nvinfo : EIATTR_REGCOUNT
	.align		4
.L_19:
        /*0030*/ 	.byte	0x04, 0x2f
        /*0032*/ 	.short	(.L_21 - .L_20)
	.align		4
.L_20:
        /*0034*/ 	.word	index@(_Z15evaluateFitnessP13IndividualGPUPK10StationGPUifi)
        /*0038*/ 	.word	0x00000026


	//----- nvinfo : EIATTR_FRAME_SIZE
	.align		4
.L_21:
        /*003c*/ 	.byte	0x04, 0x11
        /*003e*/ 	.short	(.L_23 - .L_22)
	.align		4
.L_22:
        /*0040*/ 	.word	index@($__internal_3_$__cuda_sm3x_div_rn_noftz_f32_slowpath)
        /*0044*/ 	.word	0x00000000


	//----- nvinfo : EIATTR_FRAME_SIZE
	.align		4
.L_23:
        /*0048*/ 	.byte	0x04, 0x11
        /*004a*/ 	.short	(.L_25 - .L_24)
	.align		4
.L_24:
        /*004c*/ 	.word	index@($__internal_2_$__cuda_sm20_sqrt_rn_f32_slowpath)
        /*0050*/ 	.word	0x00000000


	//----- nvinfo : EIATTR_FRAME_SIZE
	.align		4
.L_25:
        /*0054*/ 	.byte	0x04, 0x11
        /*0056*/ 	.short	(.L_27 - .L_26)
	.align		4
.L_26:
        /*0058*/ 	.word	index@(_Z15evaluateFitnessP13IndividualGPUPK10StationGPUifi)
        /*005c*/ 	.word	0x00000000


	//----- nvinfo : EIATTR_REGCOUNT
	.align		4
.L_27:
        /*0060*/ 	.byte	0x04, 0x2f
        /*0062*/ 	.short	(.L_29 - .L_28)
	.align		4
.L_28:
        /*0064*/ 	.word	index@(_Z19tournamentSelectionPK13IndividualGPUPS_P17curandStateXORWOWii)
        /*0068*/ 	.word	0x00000028


	//----- nvinfo : EIATTR_FRAME_SIZE
	.align		4
.L_29:
        /*006c*/ 	.byte	0x04, 0x11
        /*006e*/ 	.short	(.L_31 - .L_30)
	.align		4
.L_30:
        /*0070*/ 	.word	index@(_Z19tournamentSelectionPK13IndividualGPUPS_P17curandStateXORWOWii)
        /*0074*/ 	.word	0x00000000


	//----- nvinfo : EIATTR_REGCOUNT
	.align		4
.L_31:
        /*0078*/ 	.byte	0x04, 0x2f
        /*007a*/ 	.short	(.L_33 - .L_32)
	.align		4
.L_32:
        /*007c*/ 	.word	index@(_Z20crossoverAndMutationPK13IndividualGPUPS_ffffffffP17curandStateXORWOWi)
        /*0080*/ 	.word	0x00000026


	//----- nvinfo : EIATTR_FRAME_SIZE
	.align		4
.L_33:
        /*0084*/ 	.byte	0x04, 0x11
        /*0086*/ 	.short	(.L_35 - .L_34)
	.align		4
.L_34:
        /*0088*/ 	.word	index@($__internal_1_$__cuda_sm20_sqrt_rn_f32_slowpath)
        /*008c*/ 	.word	0x00000000


	//----- nvinfo : EIATTR_FRAME_SIZE
	.align		4
.L_35:
        /*0090*/ 	.byte	0x04, 0x11
        /*0092*/ 	.short	(.L_37 - .L_36)
	.align		4
.L_36:
        /*0094*/ 	.word	index@($__internal_0_$__cuda_sm20_rcp_rn_f32_slowpath)
        /*0098*/ 	.word	0x00000000


	//----- nvinfo : EIATTR_FRAME_SIZE
	.align		4
.L_37:
        /*009c*/ 	.byte	0x04, 0x11
        /*009e*/ 	.short	(.L_39 - .L_38)
	.align		4
.L_38:
        /*00a0*/ 	.word	index@(_Z20crossoverAndMutationPK13IndividualGPUPS_ffffffffP17curandStateXORWOWi)
        /*00a4*/ 	.word	0x00000000


	//----- nvinfo : EIATTR_REGCOUNT
	.align		4
.L_39:
        /*00a8*/ 	.byte	0x04, 0x2f
        /*00aa*/ 	.short	(.L_41 - .L_40)
	.align		4
.L_40:
        /*00ac*/ 	.word	index@(_Z23sortPopulationByFitnessP13IndividualGPUi)
        /*00b0*/ 	.word	0x00000020


	//----- nvinfo : EIATTR_FRAME_SIZE
	.align		4
.L_41:
        /*00b4*/ 	.byte	0x04, 0x11
        /*00b6*/ 	.short	(.L_43 - .L_42)
	.align		4
.L_42:
        /*00b8*/ 	.word	index@(_Z23sortPopulationByFitnessP13IndividualGPUi)
        /*00bc*/ 	.word	0x00000000


	//----- nvinfo : EIATTR_MIN_STACK_SIZE
	.align		4
.L_43:
        /*00c0*/ 	.byte	0x04, 0x12
        /*00c2*/ 	.short	(.L_45 - .L_44)
	.align		4
.L_44:
        /*00c4*/ 	.word	index@(_Z23sortPopulationByFitnessP13IndividualGPUi)
        /*00c8*/ 	.word	0x00000000


	//----- nvinfo : EIATTR_MIN_STACK_SIZE
	.align		4
.L_45:
        /*00cc*/ 	.byte	0x04, 0x12
        /*00ce*/ 	.short	(.L_47 - .L_46)
	.align		4
.L_46:
        /*00d0*/ 	.word	index@(_Z20crossoverAndMutationPK13IndividualGPUPS_ffffffffP17curandStateXORWOWi)
        /*00d4*/ 	.word	0x00000000


	//----- nvinfo : EIATTR_MIN_STACK_SIZE
	.align		4
.L_47:
        /*00d8*/ 	.byte	0x04, 0x12
        /*00da*/ 	.short	(.L_49 - .L_48)
	.align		4
.L_48:
        /*00dc*/ 	.word	index@(_Z19tournamentSelectionPK13IndividualGPUPS_P17curandStateXORWOWii)
        /*00e0*/ 	.word	0x00000000


	//----- nvinfo : EIATTR_MIN_STACK_SIZE
	.align		4
.L_49:
        /*00e4*/ 	.byte	0x04, 0x12
        /*00e6*/ 	.short	(.L_51 - .L_50)
	.align		4
.L_50:
        /*00e8*/ 	.word	index@(_Z15evaluateFitnessP13IndividualGPUPK10StationGPUifi)
        /*00ec*/ 	.word	0x00000000


	//----- nvinfo : EIATTR_MIN_STACK_SIZE
	.align		4
.L_51:
        /*00f0*/ 	.byte	0x04, 0x12
        /*00f2*/ 	.short	(.L_53 - .L_52)
	.align		4
.L_52:
        /*00f4*/ 	.word	index@(_Z20initializePopulationP13IndividualGPUffffffP17curandStateXORWOWi)
        /*00f8*/ 	.word	0x00000000


	//----- nvinfo : EIATTR_MIN_STACK_SIZE
	.align		4
.L_53:
        /*00fc*/ 	.byte	0x04, 0x12
        /*00fe*/ 	.short	(.L_55 - .L_54)
	.align		4
.L_54:
        /*0100*/ 	.word	index@(_Z16initRandomStatesP17curandStateXORWOWmi)
        /*0104*/ 	.word	0x00000000
.L_55:


//--------------------- .nv.compat                --------------------------
	.section	.nv.compat,"",@"SHT_CUDA_COMPAT_INFO"
	.align	4
        /*0000*/ 	.byte	0x02, 0x09, 0x00, 0x00, 0x02, 0x02, 0x01, 0x00, 0x02, 0x05, 0x05, 0x00, 0x03, 0x07, 0x01, 0x01
        /*0010*/ 	.byte	0x02, 0x03, 0x00, 0x00, 0x02, 0x06, 0x01, 0x00, 0x04, 0x0b, 0x08, 0x00, 0x01, 0x00, 0x00, 0x00
        /*0020*/ 	.byte	0x00, 0x00, 0x00, 0x00


//--------------------- .nv.info._Z23sortPopulationByFitnessP13IndividualGPUi --------------------------
	.section	.nv.info._Z23sortPopulationByFitnessP13IndividualGPUi,"",@"SHT_CUDA_INFO"
	.sectionflags	@""
	.align	4


	//----- nvinfo : EIATTR_CUDA_API_VERSION
	.align		4
        /*0000*/ 	.byte	0x04, 0x37
        /*0002*/ 	.short	(.L_57 - .L_56)
.L_56:
        /*0004*/ 	.word	0x00000082


	//----- nvinfo : EIATTR_KPARAM_INFO
	.align		4
.L_57:
        /*0008*/ 	.byte	0x04, 0x17
        /*000a*/ 	.short	(.L_59 - .L_58)
.L_58:
        /*000c*/ 	.word	0x00000000
        /*0010*/ 	.short	0x0001
        /*0012*/ 	.short	0x0008
        /*0014*/ 	.byte	0x00, 0xf0, 0x11, 0x00


	//----- nvinfo : EIATTR_KPARAM_INFO
	.align		4
.L_59:
        /*0018*/ 	.byte	0x04, 0x17
        /*001a*/ 	.short	(.L_61 - .L_60)
.L_60:
        /*001c*/ 	.word	0x00000000
        /*0020*/ 	.short	0x0000
        /*0022*/ 	.short	0x0000
        /*0024*/ 	.byte	0x00, 0xf5, 0x21, 0x00


	//----- nvinfo : EIATTR_SPARSE_MMA_MASK
	.align		4
.L_61:
        /*0028*/ 	.byte	0x03, 0x50
        /*002a*/ 	.short	0x0000


	//----- nvinfo : EIATTR_MAXREG_COUNT
	.align		4
        /*002c*/ 	.byte	0x03, 0x1b
        /*002e*/ 	.short	0x00ff


	//----- nvinfo : EIATTR_MERCURY_ISA_VERSION
	.align		4
        /*0030*/ 	.byte	0x03, 0x5f
        /*0032*/ 	.short	0x0101


	//----- nvinfo : EIATTR_VRC_CTA_INIT_COUNT
	.align		4
        /*0034*/ 	.byte	0x02, 0x4a
	.zero		1
	.zero		1


	//----- nvinfo : EIATTR_EXIT_INSTR_OFFSETS
	.align		4
        /*0038*/ 	.byte	0x04, 0x1c
        /*003a*/ 	.short	(.L_63 - .L_62)


	//   ....[0]....
.L_62:
        /*003c*/ 	.word	0x00000030


	//   ....[1]....
        /*0040*/ 	.word	0x00000d00


	//----- nvinfo : EIATTR_CBANK_PARAM_SIZE
	.align		4
.L_63:
        /*0044*/ 	.byte	0x03, 0x19
        /*0046*/ 	.short	0x000c


	//----- nvinfo : EIATTR_PARAM_CBANK
	.align		4
        /*0048*/ 	.byte	0x04, 0x0a
        /*004a*/ 	.short	(.L_65 - .L_64)
	.align		4
.L_64:
        /*004c*/ 	.word	index@(.nv.constant0._Z23sortPopulationByFitnessP13IndividualGPUi)
        /*0050*/ 	.short	0x0380
        /*0052*/ 	.short	0x000c


	//----- nvinfo : EIATTR_SW_WAR
	.align		4
.L_65:
        /*0054*/ 	.byte	0x04, 0x36
        /*0056*/ 	.short	(.L_67 - .L_66)
.L_66:
        /*0058*/ 	.word	0x00000008
.L_67:


//--------------------- .nv.info._Z20crossoverAndMutationPK13IndividualGPUPS_ffffffffP17curandStateXORWOWi --------------------------
	.section	.nv.info._Z20crossoverAndMutationPK13IndividualGPUPS_ffffffffP17curandStateXORWOWi,"",@"SHT_CUDA_INFO"
	.sectionflags	@""
	.align	4


	//----- nvinfo : EIATTR_CUDA_API_VERSION
	.align		4
        /*0000*/ 	.byte	0x04, 0x37
        /*0002*/ 	.short	(.L_69 - .L_68)
.L_68:
        /*0004*/ 	.word	0x00000082


	//----- nvinfo : EIATTR_KPARAM_INFO
	.align		4
.L_69:
        /*0008*/ 	.byte	0x04, 0x17
        /*000a*/ 	.short	(.L_71 - .L_70)
.L_70:
        /*000c*/ 	.word	0x00000000
        /*0010*/ 	.short	0x000b
        /*0012*/ 	.short	0x0038
        /*0014*/ 	.byte	0x00, 0xf0, 0x11, 0x00


	//----- nvinfo : EIATTR_KPARAM_INFO
	.align		4
.L_71:
        /*0018*/ 	.byte	0x04, 0x17
        /*001a*/ 	.short	(.L_73 - .L_72)
.L_72:
        /*001c*/ 	.word	0x00000000
        /*0020*/ 	.short	0x000a
        /*0022*/ 	.short	0x0030
        /*0024*/ 	.byte	0x00, 0xf5, 0x21, 0x00


	//----- nvinfo : EIATTR_KPARAM_INFO
	.align		4
.L_73:
        /*0028*/ 	.byte	0x04, 0x17
        /*002a*/ 	.short	(.L_75 - .L_74)
.L_74:
        /*002c*/ 	.word	0x00000000
        /*0030*/ 	.short	0x0009
        /*0032*/ 	.short	0x002c
        /*0034*/ 	.byte	0x00, 0xf0, 0x11, 0x00


	//----- nvinfo : EIATTR_KPARAM_INFO
	.align		4
.L_75:
        /*0038*/ 	.byte	0x04, 0x17
        /*003a*/ 	.short	(.L_77 - .L_76)
.L_76:
        /*003c*/ 	.word	0x00000000
        /*0040*/ 	.short	0x0008
        /*0042*/ 	.short	0x0028
        /*0044*/ 	.byte	0x00, 0xf0, 0x11, 0x00


	//----- nvinfo : EIATTR_KPARAM_INFO
	.align		4
.L_77:
        /*0048*/ 	.byte	0x04, 0x17
        /*004a*/ 	.short	(.L_79 - .L_78)
.L_78:
        /*004c*/ 	.word	0x00000000
        /*0050*/ 	.short	0x0007
        /*0052*/ 	.short	0x0024
        /*0054*/ 	.byte	0x00, 0xf0, 0x11, 0x00


	//----- nvinfo : EIATTR_KPARAM_INFO
	.align		4
.L_79:
        /*0058*/ 	.byte	0x04, 0x17
        /*005a*/ 	.short	(.L_81 - .L_80)
.L_80:
        /*005c*/ 	.word	0x00000000
        /*0060*/ 	.short	0x0006
        /*0062*/ 	.short	0x0020
        /*0064*/ 	.byte	0x00, 0xf0, 0x11, 0x00


	//----- nvinfo : EIATTR_KPARAM_INFO
	.align		4
.L_81:
        /*0068*/ 	.byte	0x04, 0x17
        /*006a*/ 	.short	(.L_83 - .L_82)
.L_82:
        /*006c*/ 	.word	0x00000000
        /*0070*/ 	.short	0x0005
        /*0072*/ 	.short	0x001c
        /*0074*/ 	.byte	0x00, 0xf0, 0x11, 0x00


	//----- nvinfo : EIATTR_KPARAM_INFO
	.align		4
.L_83:
        /*0078*/ 	.byte	0x04, 0x17
        /*007a*/ 	.short	(.L_85 - .L_84)
.L_84:
        /*007c*/ 	.word	0x00000000
        /*0080*/ 	.short	0x0004
        /*0082*/ 	.short	0x0018
        /*0084*/ 	.byte	0x00, 0xf0, 0x11, 0x00


	//----- nvinfo : EIATTR_KPARAM_INFO
	.align		4
.L_85:
        /*0088*/ 	.byte	0x04, 0x17
        /*008a*/ 	.short	(.L_87 - .L_86)
.L_86:
        /*008c*/ 	.word	0x00000000
        /*0090*/ 	.short	0x0003
        /*0092*/ 	.short	0x0014
        /*0094*/ 	.byte	0x00, 0xf0, 0x11, 0x00


	//----- nvinfo : EIATTR_KPARAM_INFO
	.align		4
.L_87:
        /*0098*/ 	.byte	0x04, 0x17
        /*009a*/ 	.short	(.L_89 - .L_88)
.L_88:
        /*009c*/ 	.word	0x00000000
        /*00a0*/ 	.short	0x0002
        /*00a2*/ 	.short	0x0010
        /*00a4*/ 	.byte	0x00, 0xf0, 0x11, 0x00


	//----- nvinfo : EIATTR_KPARAM_INFO
	.align		4
.L_89:
        /*00a8*/ 	.byte	0x04, 0x17
        /*00aa*/ 	.short	(.L_91 - .L_90)
.L_90:
        /*00ac*/ 	.word	0x00000000
        /*00b0*/ 	.short	0x0001
        /*00b2*/ 	.short	0x0008
        /*00b4*/ 	.byte	0x00, 0xf5, 0x21, 0x00


	//----- nvinfo : EIATTR_KPARAM_INFO
	.align		4
.L_91:
        /*00b8*/ 	.byte	0x04, 0x17
        /*00ba*/ 	.short	(.L_93 - .L_92)
.L_92:
        /*00bc*/ 	.word	0x00000000
        /*00c0*/ 	.short	0x0000
        /*00c2*/ 	.short	0x0000
        /*00c4*/ 	.byte	0x00, 0xf5, 0x21, 0x00


	//----- nvinfo : EIATTR_SPARSE_MMA_MASK
	.align		4
.L_93:
        /*00c8*/ 	.byte	0x03, 0x50
        /*00ca*/ 	.short	0x0000


	//----- nvinfo : EIATTR_MAXREG_COUNT
	.align		4
        /*00cc*/ 	.byte	0x03, 0x1b
        /*00ce*/ 	.short	0x00ff


	//----- nvinfo : EIATTR_MERCURY_ISA_VERSION
	.align		4
        /*00d0*/ 	.byte	0x03, 0x5f
        /*00d2*/ 	.short	0x0101


	//----- nvinfo : EIATTR_VRC_CTA_INIT_COUNT
	.align		4
        /*00d4*/ 	.byte	0x02, 0x4a
	.zero		1
	.zero		1


	//----- nvinfo : EIATTR_EXIT_INSTR_OFFSETS
	.align		4
        /*00d8*/ 	.byte	0x04, 0x1c
        /*00da*/ 	.short	(.L_95 - .L_94)


	//   ....[0]....
.L_94:
        /*00dc*/ 	.word	0x00000090


	//   ....[1]....
        /*00e0*/ 	.word	0x000000d0


	//   ....[2]....
        /*00e4*/ 	.word	0x00003ca0


	//----- nvinfo : EIATTR_CRS_STACK_SIZE
	.align		4
.L_95:
        /*00e8*/ 	.byte	0x04, 0x1e
        /*00ea*/ 	.short	(.L_97 - .L_96)
.L_96:
        /*00ec*/ 	.word	0x00000000


	//----- nvinfo : EIATTR_CBANK_PARAM_SIZE
	.align		4
.L_97:
        /*00f0*/ 	.byte	0x03, 0x19
        /*00f2*/ 	.short	0x003c


	//----- nvinfo : EIATTR_PARAM_CBANK
	.align		4
        /*00f4*/ 	.byte	0x04, 0x0a
        /*00f6*/ 	.short	(.L_99 - .L_98)
	.align		4
.L_98:
        /*00f8*/ 	.word	index@(.nv.constant0._Z20crossoverAndMutationPK13IndividualGPUPS_ffffffffP17curandStateXORWOWi)
        /*00fc*/ 	.short	0x0380
        /*00fe*/ 	.short	0x003c


	//----- nvinfo : EIATTR_SW_WAR
	.align		4
.L_99:
        /*0100*/ 	.byte	0x04, 0x36
        /*0102*/ 	.short	(.L_101 - .L_100)
.L_100:
        /*0104*/ 	.word	0x00000008
.L_101:


//--------------------- .nv.info._Z19tournamentSelectionPK13IndividualGPUPS_P17curandStateXORWOWii --------------------------
	.section	.nv.info._Z19tournamentSelectionPK13IndividualGPUPS_P17curandStateXORWOWii,"",@"SHT_CUDA_INFO"
	.sectionflags	@""
	.align	4


	//----- nvinfo : EIATTR_CUDA_API_VERSION
	.align		4
        /*0000*/ 	.byte	0x04, 0x37
        /*0002*/ 	.short	(.L_103 - .L_102)
.L_102:
        /*0004*/ 	.word	0x00000082


	//----- nvinfo : EIATTR_KPARAM_INFO
	.align		4
.L_103:
        /*0008*/ 	.byte	0x04, 0x17
        /*000a*/ 	.short	(.L_105 - .L_104)
.L_104:
        /*000c*/ 	.word	0x00000000
        /*0010*/ 	.short	0x0004
        /*0012*/ 	.short	0x001c
        /*0014*/ 	.byte	0x00, 0xf0, 0x11, 0x00


	//----- nvinfo : EIATTR_KPARAM_INFO
	.align		4
.L_105:
        /*0018*/ 	.byte	0x04, 0x17
        /*001a*/ 	.short	(.L_107 - .L_106)
.L_106:
        /*001c*/ 	.word	0x00000000
        /*0020*/ 	.short	0x0003
        /*0022*/ 	.short	0x0018
        /*0024*/ 	.byte	0x00, 0xf0, 0x11, 0x00


	//----- nvinfo : EIATTR_KPARAM_INFO
	.align		4
.L_107:
        /*0028*/ 	.byte	0x04, 0x17
        /*002a*/ 	.short	(.L_109 - .L_108)
.L_108:
        /*002c*/ 	.word	0x00000000
        /*0030*/ 	.short	0x0002
        /*0032*/ 	.short	0x0010
        /*0034*/ 	.byte	0x00, 0xf5, 0x21, 0x00


	//----- nvinfo : EIATTR_KPARAM_INFO
	.align		4
.L_109:
        /*0038*/ 	.byte	0x04, 0x17
        /*003a*/ 	.short	(.L_111 - .L_110)
.L_110:
        /*003c*/ 	.word	0x00000000
        /*0040*/ 	.short	0x0001
        /*0042*/ 	.short	0x0008
        /*0044*/ 	.byte	0x00, 0xf5, 0x21, 0x00


	//----- nvinfo : EIATTR_KPARAM_INFO
	.align		4
.L_111:
        /*0048*/ 	.byte	0x04, 0x17
        /*004a*/ 	.short	(.L_113 - .L_112)
.L_112:
        /*004c*/ 	.word	0x00000000
        /*0050*/ 	.short	0x0000
        /*0052*/ 	.short	0x0000
        /*0054*/ 	.byte	0x00, 0xf5, 0x21, 0x00


	//----- nvinfo : EIATTR_SPARSE_MMA_MASK
	.align		4
.L_113:
        /*0058*/ 	.byte	0x03, 0x50
        /*005a*/ 	.short	0x0000


	//----- nvinfo : EIATTR_MAXREG_COUNT
	.align		4
        /*005c*/ 	.byte	0x03, 0x1b
        /*005e*/ 	.short	0x00ff


	//----- nvinfo : EIATTR_MERCURY_ISA_VERSION
	.align		4
        /*0060*/ 	.byte	0x03, 0x5f
        /*0062*/ 	.short	0x0101


	//----- nvinfo : EIATTR_VRC_CTA_INIT_COUNT
	.align		4
        /*0064*/ 	.byte	0x02, 0x4a
	.zero		1
	.zero		1


	//----- nvinfo : EIATTR_EXIT_INSTR_OFFSETS
	.align		4
        /*0068*/ 	.byte	0x04, 0x1c
        /*006a*/ 	.short	(.L_115 - .L_114)


	//   ....[0]....
.L_114:
        /*006c*/ 	.word	0x00000070


	//   ....[1]....
        /*0070*/ 	.word	0x000015f0


	//----- nvinfo : EIATTR_CBANK_PARAM_SIZE
	.align		4
.L_115:
        /*0074*/ 	.byte	0x03, 0x19
        /*0076*/ 	.short	0x0020


	//----- nvinfo : EIATTR_PARAM_CBANK
	.align		4
        /*0078*/ 	.byte	0x04, 0x0a
        /*007a*/ 	.short	(.L_117 - .L_116)
	.align		4
.L_116:
        /*007c*/ 	.word	index@(.nv.constant0._Z19tournamentSelectionPK13IndividualGPUPS_P17curandStateXORWOWii)
        /*0080*/ 	.short	0x0380
        /*0082*/ 	.short	0x0020


	//----- nvinfo : EIATTR_SW_WAR
	.align		4
.L_117:
        /*0084*/ 	.byte	0x04, 0x36
        /*0086*/ 	.short	(.L_119 - .L_118)
.L_118:
        /*0088*/ 	.word	0x00000008
.L_119:


//--------------------- .nv.info._Z15evaluateFitnessP13IndividualGPUPK10StationGPUifi --------------------------
	.section	.nv.info._Z15evaluateFitnessP13IndividualGPUPK10StationGPUifi,"",@"SHT_CUDA_INFO"
	.sectionflags	@""
	.align	4


	//----- nvinfo : EIATTR_CUDA_API_VERSION
	.align		4
        /*0000*/ 	.byte	0x04, 0x37
        /*0002*/ 	.short	(.L_121 - .L_120)
.L_120:
        /*0004*/ 	.word	0x00000082


	//----- nvinfo : EIATTR_KPARAM_INFO
	.align		4
.L_121:
        /*0008*/ 	.byte	0x04, 0x17
        /*000a*/ 	.short	(.L_123 - .L_122)
.L_122:
        /*000c*/ 	.word	0x00000000
        /*0010*/ 	.short	0x0004
        /*0012*/ 	.short	0x0018
        /*0014*/ 	.byte	0x00, 0xf0, 0x11, 0x00


	//----- nvinfo : EIATTR_KPARAM_INFO
	.align		4
.L_123:
        /*0018*/ 	.byte	0x04, 0x17
        /*001a*/ 	.short	(.L_125 - .L_124)
.L_124:
        /*001c*/ 	.word	0x00000000
        /*0020*/ 	.short	0x0003
        /*0022*/ 	.short	0x0014
        /*0024*/ 	.byte	0x00, 0xf0, 0x11, 0x00


	//----- nvinfo : EIATTR_KPARAM_INFO
	.align		4
.L_125:
        /*0028*/ 	.byte	0x04, 0x17
        /*002a*/ 	.short	(.L_127 - .L_126)
.L_126:
        /*002c*/ 	.word	0x00000000
        /*0030*/ 	.short	0x0002
        /*0032*/ 	.short	0x0010
        /*0034*/ 	.byte	0x00, 0xf0, 0x11, 0x00


	//----- nvinfo : EIATTR_KPARAM_INFO
	.align		4
.L_127:
        /*0038*/ 	.byte	0x04, 0x17
        /*003a*/ 	.short	(.L_129 - .L_128)
.L_128:
        /*003c*/ 	.word	0x00000000
        /*0040*/ 	.short	0x0001
        /*0042*/ 	.short	0x0008
        /*0044*/ 	.byte	0x00, 0xf5, 0x21, 0x00


	//----- nvinfo : EIATTR_KPARAM_INFO
	.align		4
.L_129:
        /*0048*/ 	.byte	0x04, 0x17
        /*004a*/ 	.short	(.L_131 - .L_130)
.L_130:
        /*004c*/ 	.word	0x00000000
        /*0050*/ 	.short	0x0000
        /*0052*/ 	.short	0x0000
        /*0054*/ 	.byte	0x00, 0xf5, 0x21, 0x00


	//----- nvinfo : EIATTR_SPARSE_MMA_MASK
	.align		4
.L_131:
        /*0058*/ 	.byte	0x03, 0x50
        /*005a*/ 	.short	0x0000


	//----- nvinfo : EIATTR_MAXREG_COUNT
	.align		4
        /*005c*/ 	.byte	0x03, 0x1b
        /*005e*/ 	.short	0x00ff


	//----- nvinfo : EIATTR_MERCURY_ISA_VERSION
	.align		4
        /*0060*/ 	.byte	0x03, 0x5f
        /*0062*/ 	.short	0x0101


	//----- nvinfo : EIATTR_VRC_CTA_INIT_COUNT
	.align		4
        /*0064*/ 	.byte	0x02, 0x4a
	.zero		1
	.zero		1


	//----- nvinfo : EIATTR_EXIT_INSTR_OFFSETS
	.align		4
        /*0068*/ 	.byte	0x04, 0x1c
        /*006a*/ 	.short	(.L_133 - .L_132)


	//   ....[0]....
.L_132:
        /*006c*/ 	.word	0x00000070


	//   ....[1]....
        /*0070*/ 	.word	0x00003790


	//----- nvinfo : EIATTR_CRS_STACK_SIZE
	.align		4
.L_133:
        /*0074*/ 	.byte	0x04, 0x1e
        /*0076*/ 	.short	(.L_135 - .L_134)
.L_134:
        /*0078*/ 	.word	0x00000000


	//----- nvinfo : EIATTR_CBANK_PARAM_SIZE
	.align		4
.L_135:
        /*007c*/ 	.byte	0x03, 0x19
        /*007e*/ 	.short	0x001c


	//----- nvinfo : EIATTR_PARAM_CBANK
	.align		4
        /*0080*/ 	.byte	0x04, 0x0a
        /*0082*/ 	.short	(.L_137 - .L_136)
	.align		4
.L_136:
        /*0084*/ 	.word	index@(.nv.constant0._Z15evaluateFitnessP13IndividualGPUPK10StationGPUifi)
        /*0088*/ 	.short	0x0380
        /*008a*/ 	.short	0x001c


	//----- nvinfo : EIATTR_SW_WAR
	.align		4
.L_137:
        /*008c*/ 	.byte	0x04, 0x36
        /*008e*/ 	.short	(.L_139 - .L_138)
.L_138:
        /*0090*/ 	.word	0x00000008
.L_139:


//--------------------- .nv.info._Z20initializePopulationP13IndividualGPUffffffP17curandStateXORWOWi --------------------------
	.section	.nv.info._Z20initializePopulationP13IndividualGPUffffffP17curandStateXORWOWi,"",@"SHT_CUDA_INFO"
	.sectionflags	@""
	.align	4


	//----- nvinfo : EIATTR_CUDA_API_VERSION
	.align		4
        /*0000*/ 	.byte	0x04, 0x37
        /*0002*/ 	.short	(.L_141 - .L_140)
.L_140:
        /*0004*/ 	.word	0x00000082


	//----- nvinfo : EIATTR_KPARAM_INFO
	.align		4
.L_141:
        /*0008*/ 	.byte	0x04, 0x17
        /*000a*/ 	.short	(.L_143 - .L_142)
.L_142:
        /*000c*/ 	.word	0x00000000
        /*0010*/ 	.short	0x0008
        /*0012*/ 	.short	0x0028
        /*0014*/ 	.byte	0x00, 0xf0, 0x11, 0x00


	//----- nvinfo : EIATTR_KPARAM_INFO
	.align		4
.L_143:
        /*0018*/ 	.byte	0x04, 0x17
        /*001a*/ 	.short	(.L_145 - .L_144)
.L_144:
        /*001c*/ 	.word	0x00000000
        /*0020*/ 	.short	0x0007
        /*0022*/ 	.short	0x0020
        /*0024*/ 	.byte	0x00, 0xf5, 0x21, 0x00


	//----- nvinfo : EIATTR_KPARAM_INFO
	.align		4
.L_145:
        /*0028*/ 	.byte	0x04, 0x17
        /*002a*/ 	.short	(.L_147 - .L_146)
.L_146:
        /*002c*/ 	.word	0x00000000
        /*0030*/ 	.short	0x0006
        /*0032*/ 	.short	0x001c
        /*0034*/ 	.byte	0x00, 0xf0, 0x11, 0x00


	//----- nvinfo : EIATTR_KPARAM_INFO
	.align		4
.L_147:
        /*0038*/ 	.byte	0x04, 0x17
        /*003a*/ 	.short	(.L_149 - .L_148)
.L_148:
        /*003c*/ 	.word	0x00000000
        /*0040*/ 	.short	0x0005
        /*0042*/ 	.short	0x0018
        /*0044*/ 	.byte	0x00, 0xf0, 0x11, 0x00


	//----- nvinfo : EIATTR_KPARAM_INFO
	.align		4
.L_149:
        /*0048*/ 	.byte	0x04, 0x17
        /*004a*/ 	.short	(.L_151 - .L_150)
.L_150:
        /*004c*/ 	.word	0x00000000
        /*0050*/ 	.short	0x0004
        /*0052*/ 	.short	0x0014
        /*0054*/ 	.byte	0x00, 0xf0, 0x11, 0x00


	//----- nvinfo : EIATTR_KPARAM_INFO
	.align		4
.L_151:
        /*0058*/ 	.byte	0x04, 0x17
        /*005a*/ 	.short	(.L_153 - .L_152)
.L_152:
        /*005c*/ 	.word	0x00000000
        /*0060*/ 	.short	0x0003
        /*0062*/ 	.short	0x0010
        /*0064*/ 	.byte	0x00, 0xf0, 0x11, 0x00


	//----- nvinfo : EIATTR_KPARAM_INFO
	.align		4
.L_153:
        /*0068*/ 	.byte	0x04, 0x17
        /*006a*/ 	.short	(.L_155 - .L_154)
.L_154:
        /*006c*/ 	.word	0x00000000
        /*0070*/ 	.short	0x0002
        /*0072*/ 	.short	0x000c
        /*0074*/ 	.byte	0x00, 0xf0, 0x11, 0x00


	//----- nvinfo : EIATTR_KPARAM_INFO
	.align		4
.L_155:
        /*0078*/ 	.byte	0x04, 0x17
        /*007a*/ 	.short	(.L_157 - .L_156)
.L_156:
        /*007c*/ 	.word	0x00000000
        /*0080*/ 	.short	0x0001
        /*0082*/ 	.short	0x0008
        /*0084*/ 	.byte	0x00, 0xf0, 0x11, 0x00


	//----- nvinfo : EIATTR_KPARAM_INFO
	.align		4
.L_157:
        /*0088*/ 	.byte	0x04, 0x17
        /*008a*/ 	.short	(.L_159 - .L_158)
.L_158:
        /*008c*/ 	.word	0x00000000
        /*0090*/ 	.short	0x0000
        /*0092*/ 	.short	0x0000
        /*0094*/ 	.byte	0x00, 0xf5, 0x21, 0x00


	//----- nvinfo : EIATTR_SPARSE_MMA_MASK
	.align		4
.L_159:
        /*0098*/ 	.byte	0x03, 0x50
        /*009a*/ 	.short	0x0000


	//----- nvinfo : EIATTR_MAXREG_COUNT
	.align		4
        /*009c*/ 	.byte	0x03, 0x1b
        /*009e*/ 	.short	0x00ff


	//----- nvinfo : EIATTR_MERCURY_ISA_VERSION
	.align		4
        /*00a0*/ 	.byte	0x03, 0x5f
        /*00a2*/ 	.short	0x0101


	//----- nvinfo : EIATTR_VRC_CTA_INIT_COUNT
	.align		4
        /*00a4*/ 	.byte	0x02, 0x4a
	.zero		1
	.zero		1


	//----- nvinfo : EIATTR_EXIT_INSTR_OFFSETS
	.align		4
        /*00a8*/ 	.byte	0x04, 0x1c
        /*00aa*/ 	.short	(.L_161 - .L_160)


	//   ....[0]....
.L_160:
        /*00ac*/ 	.word	0x00000070


	//   ....[1]....
        /*00b0*/ 	.word	0x00000500


	//----- nvinfo : EIATTR_CBANK_PARAM_SIZE
	.align		4
.L_161:
        /*00b4*/ 	.byte	0x03, 0x19
        /*00b6*/ 	.short	0x002c


	//----- nvinfo : EIATTR_PARAM_CBANK
	.align		4
        /*00b8*/ 	.byte	0x04, 0x0a
        /*00ba*/ 	.short	(.L_163 - .L_162)
	.align		4
.L_162:
        /*00bc*/ 	.word	index@(.nv.constant0._Z20initializePopulationP13IndividualGPUffffffP17curandStateXORWOWi)
        /*00c0*/ 	.short	0x0380
        /*00c2*/ 	.short	0x002c


	//----- nvinfo : EIATTR_SW_WAR
	.align		4
.L_163:
        /*00c4*/ 	.byte	0x04, 0x36
        /*00c6*/ 	.short	(.L_165 - .L_164)
.L_164:
        /*00c8*/ 	.word	0x00000008
.L_165:


//--------------------- .nv.info._Z16initRandomStatesP17curandStateXORWOWmi --------------------------
	.section	.nv.info._Z16initRandomStatesP17curandStateXORWOWmi,"",@"SHT_CUDA_INFO"
	.sectionflags	@""
	.align	4


	//----- nvinfo : EIATTR_CUDA_API_VERSION
	.align		4
        /*0000*/ 	.byte	0x04, 0x37
        /*0002*/ 	.short	(.L_167 - .L_166)
.L_166:
        /*0004*/ 	.word	0x00000082


	//----- nvinfo : EIATTR_KPARAM_INFO
	.align		4
.L_167:
        /*0008*/ 	.byte	0x04, 0x17
        /*000a*/ 	.short	(.L_169 - .L_168)
.L_168:
        /*000c*/ 	.word	0x00000000
        /*0010*/ 	.short	0x0002
        /*0012*/ 	.short	0x0010
        /*0014*/ 	.byte	0x00, 0xf0, 0x11, 0x00


	//----- nvinfo : EIATTR_KPARAM_INFO
	.align		4
.L_169:
        /*0018*/ 	.byte	0x04, 0x17
        /*001a*/ 	.short	(.L_171 - .L_170)
.L_170:
        /*001c*/ 	.word	0x00000000
        /*0020*/ 	.short	0x0001
        /*0022*/ 	.short	0x0008
        /*0024*/ 	.byte	0x00, 0xf0, 0x21, 0x00


	//----- nvinfo : EIATTR_KPARAM_INFO
	.align		4
.L_171:
        /*0028*/ 	.byte	0x04, 0x17
        /*002a*/ 	.short	(.L_173 - .L_172)
.L_172:
        /*002c*/ 	.word	0x00000000
        /*0030*/ 	.short	0x0000
        /*0032*/ 	.short	0x0000
        /*0034*/ 	.byte	0x00, 0xf5, 0x21, 0x00


	//----- nvinfo : EIATTR_SPARSE_MMA_MASK
	.align		4
.L_173:
        /*0038*/ 	.byte	0x03, 0x50
        /*003a*/ 	.short	0x0000


	//----- nvinfo : EIATTR_MAXREG_COUNT
	.align		4
        /*003c*/ 	.byte	0x03, 0x1b
        /*003e*/ 	.short	0x00ff


	//----- nvinfo : EIATTR_MERCURY_ISA_VERSION
	.align		4
        /*0040*/ 	.byte	0x03, 0x5f
        /*0042*/ 	.short	0x0101


	//----- nvinfo : EIATTR_VRC_CTA_INIT_COUNT
	.align		4
        /*0044*/ 	.byte	0x02, 0x4a
	.zero		1
	.zero		1


	//----- nvinfo : EIATTR_EXIT_INSTR_OFFSETS
	.align		4
        /*0048*/ 	.byte	0x04, 0x1c
        /*004a*/ 	.short	(.L_175 - .L_174)


	//   ....[0]....
.L_174:
        /*004c*/ 	.word	0x00000070


	//   ....[1]....
        /*0050*/ 	.word	0x00000f00


	//----- nvinfo : EIATTR_CRS_STACK_SIZE
	.align		4
.L_175:
        /*0054*/ 	.byte	0x04, 0x1e
        /*0056*/ 	.short	(.L_177 - .L_176)
.L_176:
        /*0058*/ 	.word	0x00000000


	//----- nvinfo : EIATTR_CBANK_PARAM_SIZE
	.align		4
.L_177:
        /*005c*/ 	.byte	0x03, 0x19
        /*005e*/ 	.short	0x0014


	//----- nvinfo : EIATTR_PARAM_CBANK
	.align		4
        /*0060*/ 	.byte	0x04, 0x0a
        /*0062*/ 	.short	(.L_179 - .L_178)
	.align		4
.L_178:
        /*0064*/ 	.word	index@(.nv.constant0._Z16initRandomStatesP17curandStateXORWOWmi)
        /*0068*/ 	.short	0x0380
        /*006a*/ 	.short	0x0014


	//----- nvinfo : EIATTR_SW_WAR
	.align		4
.L_179:
        /*006c*/ 	.byte	0x04, 0x36
        /*006e*/ 	.short	(.L_181 - .L_180)
.L_180:
        /*0070*/ 	.word	0x00000008
.L_181:


//--------------------- .nv.callgraph             --------------------------
	.section	.nv.callgraph,"",@"SHT_CUDA_CALLGRAPH"
	.align	4
	.sectionentsize	8
	.align		4
        /*0000*/ 	.word	0x00000000
	.align		4
        /*0004*/ 	.word	0xffffffff
	.align		4
        /*0008*/ 	.word	0x00000000
	.align		4
        /*000c*/ 	.word	0xfffffffe
	.align		4
        /*0010*/ 	.word	0x00000000
	.align		4
        /*0014*/ 	.word	0xfffffffd
	.align		4
        /*0018*/ 	.word	0x00000000
	.align		4
        /*001c*/ 	.word	0xfffffffc


//--------------------- .nv.constant4             --------------------------
	.section	.nv.constant4,"a",@progbits
	.align	8
	.align		8
.nv.constant4:
        /*0000*/ 	.dword	precalc_xorwow_matrix
	.align		8
        /*0008*/ 	.dword	precalc_xorwow_offset_matrix
	.align		8
        /*0010*/ 	.dword	mrg32k3aM1
	.align		8
        /*0018*/ 	.dword	mrg32k3aM2
	.align		8
        /*0020*/ 	.dword	mrg32k3aM1SubSeq
	.align		8
        /*0028*/ 	.dword	mrg32k3aM2SubSeq
	.align		8
        /*0030*/ 	.dword	mrg32k3aM1Seq
	.align		8
        /*0038*/ 	.dword	mrg32k3aM2Seq
	.align		8
        /*0040*/ 	.dword	__cudart_i2opi_f


//--------------------- .nv.constant3             --------------------------
	.section	.nv.constant3,"a",@progbits
	.align	8
.nv.constant3:
	.type		__cr_lgamma_table,@object
	.size		__cr_lgamma_table,(DEG_TO_RAD - __cr_lgamma_table)
__cr_lgamma_table:
        /*0000*/ 	.byte	0x00, 0x00, 0x00, 0x00, 0x00, 0x00, 0x00, 0x00, 0x00, 0x00, 0x00, 0x00, 0x00, 0x00, 0x00, 0x00
        /*0010*/ 	.byte	0xef, 0x39, 0xfa, 0xfe, 0x42, 0x2e, 0xe6, 0x3f, 0x02, 0x20, 0x2a, 0xfa, 0x0b, 0xab, 0xfc, 0x3f
        /*0020*/ 	.byte	0xf9, 0x2c, 0x92, 0x7c, 0xa7, 0x6c, 0x09, 0x40, 0xc9, 0x79, 0x44, 0x3c, 0x64, 0x26, 0x13, 0x40
        /*0030*/ 	.byte	0xca, 0x01, 0xcf, 0x3a, 0x27, 0x51, 0x1a, 0x40, 0x30, 0xcc, 0x2d, 0xf3, 0xe1, 0x0c, 0x21, 0x40
        /*0040*/ 	.byte	0x0d, 0xb7, 0xfc, 0x82, 0x8e, 0x35, 0x25, 0x40
	.type		DEG_TO_RAD,@object
	.size		DEG_TO_RAD,(EARTH_RADIUS - DEG_TO_RAD)
DEG_TO_RAD:
        /*0048*/ 	.byte	0x35, 0xfa, 0x8e, 0x3c
	.type		EARTH_RADIUS,@object
	.size		EARTH_RADIUS,(.L_10 - EARTH_RADIUS)
EARTH_RADIUS:
        /*004c*/ 	.byte	0x00, 0x18, 0xc7, 0x45
.L_10:


//--------------------- .text._Z23sortPopulationByFitnessP13IndividualGPUi --------------------------
	.section	.text._Z23sortPopulationByFitnessP13IndividualGPUi,"ax",@progbits
	.align	128
        .global         _Z23sortPopulationByFitnessP13IndividualGPUi
        .type           _Z23sortPopulationByFitnessP13IndividualGPUi,@function
        .size           _Z23sortPopulationByFitnessP13IndividualGPUi,(.L_x_145 - _Z23sortPopulationByFitnessP13IndividualGPUi)
        .other          _Z23sortPopulationByFitnessP13IndividualGPUi,@"STO_CUDA_ENTRY STV_DEFAULT"
_Z23sortPopulationByFitnessP13IndividualGPUi:
.text._Z23sortPopulationByFitnessP13IndividualGPUi:
[----:B------:R-:W-:Y:S08]  /*0000*/  LDC R1, c[0x0][0x37c] ;  /* 0x0000df00ff017b82 */ /* 0x000ff00000000800 */
[----:B------:R-:W0:Y:S02]  /*0010*/  LDC R0, c[0x0][0x388] ;  /* 0x0000e200ff007b82 */ /* 0x000e240000000800 */
[----:B0-----:R-:W-:-:S13]  /*0020*/  ISETP.GE.AND P0, PT, R0, 0x2, PT ;  /* 0x000000020000780c */ /* 0x001fda0003f06270 */
[----:B------:R-:W-:Y:S05]  /*0030*/  @!P0 EXIT ;  /* 0x000000000000894d */ /* 0x000fea0003800000 */
[----:B------:R-:W-:Y:S01]  /*0040*/  VIADD R0, R0, 0xffffffff ;  /* 0xffffffff00007836 */ /* 0x000fe20000000000 */
[----:B------:R-:W-:Y:S01]  /*0050*/  PRMT R4, RZ, 0x7610, R4 ;  /* 0x00007610ff047816 */ /* 0x000fe20000000004 */
[----:B------:R-:W0:Y:S01]  /*0060*/  LDCU.64 UR8, c[0x0][0x358] ;  /* 0x00006b00ff0877ac */ /* 0x000e220008000a00 */
[----:B------:R-:W-:-:S05]  /*0070*/  UMOV UR4, URZ ;  /* 0x000000ff00047c82 */ /* 0x000fca0008000000 */
.L_x_4:
[----:B-1----:R-:W1:Y:S02]  /*0080*/  LDCU UR5, c[0x0][0x388] ;  /* 0x00007100ff0577ac */ /* 0x002e640008000800 */
[----:B-1----:R-:W-:-:S04]  /*0090*/  UIADD3 UR6, UPT, UPT, UR4, -UR5, URZ ;  /* 0x8000000504067290 */ /* 0x002fc8000fffe0ff */
[----:B------:R-:W-:-:S09]  /*00a0*/  UISETP.GT.AND UP0, UPT, UR6, -0x2, UPT ;  /* 0xfffffffe0600788c */ /* 0x000fd2000bf04270 */
[----:B0-----:R-:W-:Y:S05]  /*00b0*/  BRA.U UP0, `(.L_x_0) ;  /* 0x0000000900f47547 */ /* 0x001fea000b800000 */
[----:B------:R-:W-:Y:S01]  /*00c0*/  UIADD3 UR5, UPT, UPT, -UR4, -0x2, UR5 ;  /* 0xfffffffe04057890 */ /* 0x000fe2000fffe105 */
[----:B------:R-:W-:Y:S01]  /*00d0*/  LOP3.LUT P0, RZ, R0, 0x3, RZ, 0xc0, !PT ;  /* 0x0000000300ff7812 */ /* 0x000fe2000780c0ff */
[----:B------:R-:W-:Y:S02]  /*00e0*/  IMAD.MOV.U32 R5, RZ, RZ, RZ ;  /* 0x000000ffff057224 */ /* 0x000fe400078e00ff */
[----:B------:R-:W-:-:S09]  /*00f0*/  UISETP.GE.U32.AND UP0, UPT, UR5, 0x3, UPT ;  /* 0x000000030500788c */ /* 0x000fd2000bf06070 */
[----:B------:R-:W-:Y:S05]  /*0100*/  BRA.U !UP0, `(.L_x_1) ;  /* 0x0000000508907547 */ /* 0x000fea000b800000 */
[----:B------:R-:W0:Y:S01]  /*0110*/  LDC.64 R2, c[0x0][0x380] ;  /* 0x0000e000ff027b82 */ /* 0x000e220000000a00 */
[----:B------:R-:W1:Y:S01]  /*0120*/  LDCU.64 UR6, c[0x0][0x380] ;  /* 0x00007000ff0677ac */ /* 0x000e620008000a00 */
[----:B0-----:R0:W5:Y:S01]  /*0130*/  LDG.E R7, desc[UR8][R2.64+0x10] ;  /* 0x0000100802077981 */ /* 0x001162000c1e1900 */
[----:B-1----:R-:W-:Y:S01]  /*0140*/  UIADD3 UR5, UP0, UPT, UR6, 0x30, URZ ;  /* 0x0000003006057890 */ /* 0x002fe2000ff1e0ff */
[----:B------:R-:W-:-:S03]  /*0150*/  LOP3.LUT R5, R0, 0xfffffffc, RZ, 0xc0, !PT ;  /* 0xfffffffc00057812 */ /* 0x000fc600078ec0ff */
[----:B------:R-:W-:Y:S02]  /*0160*/  UIADD3.X UR6, UPT, UPT, URZ, UR7, URZ, UP0, !UPT ;  /* 0x00000007ff067290 */ /* 0x000fe400087fe4ff */
[----:B------:R-:W-:Y:S02]  /*0170*/  IMAD.MOV R8, RZ, RZ, -R5 ;  /* 0x000000ffff087224 */ /* 0x000fe400078e0a05 */
[----:B------:R-:W-:Y:S02]  /*0180*/  IMAD.U32 R9, RZ, RZ, UR5 ;  /* 0x00000005ff097e24 */ /* 0x000fe4000f8e00ff */
[----:B0-----:R-:W-:-:S07]  /*0190*/  IMAD.U32 R10, RZ, RZ, UR6 ;  /* 0x00000006ff0a7e24 */ /* 0x001fce000f8e00ff */
.L_x_2:
[----:B-1----:R-:W-:Y:S01]  /*01a0*/  MOV R2, R9 ;  /* 0x0000000900027202 */ /* 0x002fe20000000f00 */
[----:B------:R-:W-:-:S05]  /*01b0*/  IMAD.MOV.U32 R3, RZ, RZ, R10 ;  /* 0x000000ffff037224 */ /* 0x000fca00078e000a */
[----:B------:R-:W2:Y:S04]  /*01c0*/  LDG.E R10, desc[UR8][R2.64+-0xc] ;  /* 0xfffff408020a7981 */ /* 0x000ea8000c1e1900 */
[----:B------:R-:W3:Y:S04]  /*01d0*/  LDG.E R9, desc[UR8][R2.64+0x8] ;  /* 0x0000080802097981 */ /* 0x000ee8000c1e1900 */
[----:B------:R-:W4:Y:S01]  /*01e0*/  LDG.E R6, desc[UR8][R2.64+0x1c] ;  /* 0x00001c0802067981 */ /* 0x000f22000c1e1900 */
[----:B--2--5:R-:W-:-:S13]  /*01f0*/  FSETP.GT.AND P2, PT, R7, R10, PT ;  /* 0x0000000a0700720b */ /* 0x024fda0003f44000 */
[----:B------:R-:W2:Y:S04]  /*0200*/  @P2 LDG.E R19, desc[UR8][R2.64+-0x30] ;  /* 0xffffd00802132981 */ /* 0x000ea8000c1e1900 */
[----:B------:R-:W4:Y:S04]  /*0210*/  @P2 LDG.E R21, desc[UR8][R2.64+-0x2c] ;  /* 0xffffd40802152981 */ /* 0x000f28000c1e1900 */
[----:B------:R-:W4:Y:S04]  /*0220*/  @P2 LDG.E R23, desc[UR8][R2.64+-0x28] ;  /* 0xffffd80802172981 */ /* 0x000f28000c1e1900 */
[----:B------:R-:W4:Y:S04]  /*0230*/  @P2 LDG.E R25, desc[UR8][R2.64+-0x24] ;  /* 0xffffdc0802192981 */ /* 0x000f28000c1e1900 */
[----:B------:R0:W-:Y:S04]  /*0240*/  @P2 STG.E desc[UR8][R2.64+-0x20], R10 ;  /* 0xffffe00a02002986 */ /* 0x0001e8000c101908 */
[----:B------:R-:W4:Y:S04]  /*0250*/  @P2 LDG.E R11, desc[UR8][R2.64+-0x1c] ;  /* 0xffffe408020b2981 */ /* 0x000f28000c1e1900 */
[----:B------:R-:W4:Y:S01]  /*0260*/  @P2 LDG.E R13, desc[UR8][R2.64+-0x18] ;  /* 0xffffe808020d2981 */ /* 0x000f22000c1e1900 */
[----:B0-----:R-:W-:-:S03]  /*0270*/  @P2 IMAD.MOV.U32 R10, RZ, RZ, R7 ;  /* 0x000000ffff0a2224 */ /* 0x001fc600078e0007 */
[----:B------:R-:W4:Y:S02]  /*0280*/  @P2 LDG.E R15, desc[UR8][R2.64+-0x14] ;  /* 0xffffec08020f2981 */ /* 0x000f24000c1e1900 */
[----:B---3--:R-:W-:Y:S02]  /*0290*/  FSETP.GT.AND P3, PT, R10, R9, PT ;  /* 0x000000090a00720b */ /* 0x008fe40003f64000 */
[----:B------:R-:W3:Y:S04]  /*02a0*/  @P2 LDG.E R17, desc[UR8][R2.64+-0x10] ;  /* 0xfffff00802112981 */ /* 0x000ee8000c1e1900 */
[----:B--2---:R0:W-:Y:S04]  /*02b0*/  @P2 STG.E desc[UR8][R2.64+-0x1c], R19 ;  /* 0xffffe41302002986 */ /* 0x0041e8000c101908 */
[----:B----4-:R-:W-:Y:S04]  /*02c0*/  @P2 STG.E desc[UR8][R2.64+-0x18], R21 ;  /* 0xffffe81502002986 */ /* 0x010fe8000c101908 */
[----:B------:R-:W-:Y:S04]  /*02d0*/  @P2 STG.E desc[UR8][R2.64+-0x14], R23 ;  /* 0xffffec1702002986 */ /* 0x000fe8000c101908 */
[----:B------:R-:W-:Y:S04]  /*02e0*/  @P2 STG.E desc[UR8][R2.64+-0x10], R25 ;  /* 0xfffff01902002986 */ /* 0x000fe8000c101908 */
[----:B------:R-:W2:Y:S04]  /*02f0*/  @P3 LDG.E R27, desc[UR8][R2.64+-0x1c] ;  /* 0xffffe408021b3981 */ /* 0x000ea8000c1e1900 */
[----:B------:R-:W4:Y:S04]  /*0300*/  @P3 LDG.E R29, desc[UR8][R2.64+-0x18] ;  /* 0xffffe808021d3981 */ /* 0x000f28000c1e1900 */
[----:B------:R-:W3:Y:S04]  /*0310*/  @P3 LDG.E R12, desc[UR8][R2.64+-0x14] ;  /* 0xffffec08020c3981 */ /* 0x000ee8000c1e1900 */
[----:B------:R-:W3:Y:S04]  /*0320*/  @P3 LDG.E R14, desc[UR8][R2.64+-0x10] ;  /* 0xfffff008020e3981 */ /* 0x000ee8000c1e1900 */
[----:B------:R1:W-:Y:S04]  /*0330*/  @P2 STG.E desc[UR8][R2.64+-0xc], R7 ;  /* 0xfffff40702002986 */ /* 0x0003e8000c101908 */
[----:B------:R1:W-:Y:S04]  /*0340*/  @P3 STG.E desc[UR8][R2.64+-0xc], R9 ;  /* 0xfffff40902003986 */ /* 0x0003e8000c101908 */
[----:B0-----:R-:W3:Y:S04]  /*0350*/  @P3 LDG.E R19, desc[UR8][R2.64+-0x8] ;  /* 0xfffff80802133981 */ /* 0x001ee8000c1e1900 */
[----:B-1----:R-:W3:Y:S01]  /*0360*/  LDG.E R7, desc[UR8][R2.64+0x30] ;  /* 0x0000300802077981 */ /* 0x002ee2000c1e1900 */
[----:B------:R-:W-:-:S03]  /*0370*/  @P3 IMAD.MOV.U32 R9, RZ, RZ, R10 ;  /* 0x000000ffff093224 */ /* 0x000fc600078e000a */
[----:B------:R-:W3:Y:S02]  /*0380*/  @P3 LDG.E R21, desc[UR8][R2.64+-0x4] ;  /* 0xfffffc0802153981 */ /* 0x000ee4000c1e1900 */
[----:B------:R-:W-:Y:S02]  /*0390*/  FSETP.GT.AND P4, PT, R9, R6, PT ;  /* 0x000000060900720b */ /* 0x000fe40003f84000 */
[----:B------:R-:W3:Y:S04]  /*03a0*/  @P3 LDG.E R23, desc[UR8][R2.64] ;  /* 0x0000000802173981 */ /* 0x000ee8000c1e1900 */
[----:B------:R-:W3:Y:S04]  /*03b0*/  @P3 LDG.E R25, desc[UR8][R2.64+0x4] ;  /* 0x0000040802193981 */ /* 0x000ee8000c1e1900 */
[----:B--2---:R0:W-:Y:S04]  /*03c0*/  @P3 STG.E desc[UR8][R2.64+-0x8], R27 ;  /* 0xfffff81b02003986 */ /* 0x0041e8000c101908 */
[----:B----4-:R1:W-:Y:S04]  /*03d0*/  @P3 STG.E desc[UR8][R2.64+-0x4], R29 ;  /* 0xfffffc1d02003986 */ /* 0x0103e8000c101908 */
[----:B---3--:R-:W-:Y:S04]  /*03e0*/  @P3 STG.E desc[UR8][R2.64], R12 ;  /* 0x0000000c02003986 */ /* 0x008fe8000c101908 */
[----:B------:R-:W-:Y:S04]  /*03f0*/  @P3 STG.E desc[UR8][R2.64+0x4], R14 ;  /* 0x0000040e02003986 */ /* 0x000fe8000c101908 */
[----:B------:R-:W2:Y:S04]  /*0400*/  @P4 LDG.E R16, desc[UR8][R2.64+-0x8] ;  /* 0xfffff80802104981 */ /* 0x000ea8000c1e1900 */
[----:B------:R-:W3:Y:S04]  /*0410*/  @P4 LDG.E R18, desc[UR8][R2.64+-0x4] ;  /* 0xfffffc0802124981 */ /* 0x000ee8000c1e1900 */
[----:B------:R-:W4:Y:S04]  /*0420*/  @P4 LDG.E R20, desc[UR8][R2.64] ;  /* 0x0000000802144981 */ /* 0x000f28000c1e1900 */
[----:B------:R-:W4:Y:S04]  /*0430*/  @P4 LDG.E R22, desc[UR8][R2.64+0x4] ;  /* 0x0000040802164981 */ /* 0x000f28000c1e1900 */
[----:B------:R-:W-:Y:S04]  /*0440*/  @P3 STG.E desc[UR8][R2.64+0x8], R10 ;  /* 0x0000080a02003986 */ /* 0x000fe8000c101908 */
[----:B------:R1:W-:Y:S04]  /*0450*/  @P4 STG.E desc[UR8][R2.64+0x8], R6 ;  /* 0x0000080602004986 */ /* 0x0003e8000c101908 */
[----:B0-----:R-:W4:Y:S04]  /*0460*/  @P4 LDG.E R27, desc[UR8][R2.64+0xc] ;  /* 0x00000c08021b4981 */ /* 0x001f28000c1e1900 */
[----:B-1----:R-:W4:Y:S01]  /*0470*/  @P4 LDG.E R29, desc[UR8][R2.64+0x10] ;  /* 0x00001008021d4981 */ /* 0x002f22000c1e1900 */
[----:B------:R-:W-:-:S03]  /*0480*/  @P4 MOV R6, R9 ;  /* 0x0000000900064202 */ /* 0x000fc60000000f00 */
[----:B------:R-:W4:Y:S01]  /*0490*/  @P4 LDG.E R12, desc[UR8][R2.64+0x14] ;  /* 0x00001408020c4981 */ /* 0x000f22000c1e1900 */
[----:B------:R-:W-:-:S03]  /*04a0*/  FSETP.GT.AND P1, PT, R6, R7, PT ;  /* 0x000000070600720b */ /* 0x000fc60003f24000 */
[----:B------:R-:W4:Y:S10]  /*04b0*/  @P4 LDG.E R14, desc[UR8][R2.64+0x18] ;  /* 0x00001808020e4981 */ /* 0x000f34000c1e1900 */
[----:B------:R-:W4:Y:S04]  /*04c0*/  @P1 LDG.E R26, desc[UR8][R2.64+0x20] ;  /* 0x00002008021a1981 */ /* 0x000f28000c1e1900 */
[----:B------:R-:W4:Y:S04]  /*04d0*/  @P1 LDG.E R28, desc[UR8][R2.64+0x24] ;  /* 0x00002408021c1981 */ /* 0x000f28000c1e1900 */
[----:B--2---:R-:W-:Y:S04]  /*04e0*/  @P4 STG.E desc[UR8][R2.64+0xc], R16 ;  /* 0x00000c1002004986 */ /* 0x004fe8000c101908 */
[----:B---3--:R-:W-:Y:S04]  /*04f0*/  @P4 STG.E desc[UR8][R2.64+0x10], R18 ;  /* 0x0000101202004986 */ /* 0x008fe8000c101908 */
[----:B----4-:R0:W-:Y:S04]  /*0500*/  @P4 STG.E desc[UR8][R2.64+0x14], R20 ;  /* 0x0000141402004986 */ /* 0x0101e8000c101908 */
[----:B------:R1:W-:Y:S04]  /*0510*/  @P4 STG.E desc[UR8][R2.64+0x18], R22 ;  /* 0x0000181602004986 */ /* 0x0003e8000c101908 */
[----:B------:R-:W2:Y:S04]  /*0520*/  @P1 LDG.E R10, desc[UR8][R2.64+0xc] ;  /* 0x00000c08020a1981 */ /* 0x000ea8000c1e1900 */
[----:B------:R-:W3:Y:S04]  /*0530*/  @P1 LDG.E R24, desc[UR8][R2.64+0x10] ;  /* 0x0000100802181981 */ /* 0x000ee8000c1e1900 */
[----:B0-----:R-:W4:Y:S04]  /*0540*/  @P1 LDG.E R20, desc[UR8][R2.64+0x28] ;  /* 0x0000280802141981 */ /* 0x001f28000c1e1900 */
[----:B------:R-:W4:Y:S04]  /*0550*/  @P1 LDG.E R16, desc[UR8][R2.64+0x14] ;  /* 0x0000140802101981 */ /* 0x000f28000c1e1900 */
[----:B-1----:R-:W4:Y:S04]  /*0560*/  @P1 LDG.E R22, desc[UR8][R2.64+0x2c] ;  /* 0x00002c0802161981 */ /* 0x002f28000c1e1900 */
[----:B------:R-:W4:Y:S01]  /*0570*/  @P1 LDG.E R18, desc[UR8][R2.64+0x18] ;  /* 0x0000180802121981 */ /* 0x000f22000c1e1900 */
[----:B------:R-:W-:-:S03]  /*0580*/  VIADD R8, R8, 0x4 ;  /* 0x0000000408087836 */ /* 0x000fc60000000000 */
[----:B------:R-:W-:Y:S04]  /*0590*/  @P3 STG.E desc[UR8][R2.64+-0x1c], R19 ;  /* 0xffffe41302003986 */ /* 0x000fe8000c101908 */
[----:B------:R-:W-:Y:S04]  /*05a0*/  @P3 STG.E desc[UR8][R2.64+-0x18], R21 ;  /* 0xffffe81502003986 */ /* 0x000fe8000c101908 */
[----:B------:R-:W-:Y:S04]  /*05b0*/  @P3 STG.E desc[UR8][R2.64+-0x14], R23 ;  /* 0xffffec1702003986 */ /* 0x000fe8000c101908 */
[----:B------:R-:W-:Y:S01]  /*05c0*/  @P3 STG.E desc[UR8][R2.64+-0x10], R25 ;  /* 0xfffff01902003986 */ /* 0x000fe2000c101908 */
[----:B------:R-:W-:-:S03]  /*05d0*/  ISETP.NE.AND P3, PT, R8, RZ, PT ;  /* 0x000000ff0800720c */ /* 0x000fc60003f65270 */
[----:B------:R-:W-:Y:S04]  /*05e0*/  @P2 STG.E desc[UR8][R2.64+-0x30], R11 ;  /* 0xffffd00b02002986 */ /* 0x000fe8000c101908 */
[----:B------:R-:W-:Y:S04]  /*05f0*/  @P2 STG.E desc[UR8][R2.64+-0x2c], R13 ;  /* 0xffffd40d02002986 */ /* 0x000fe8000c101908 */
[----:B------:R-:W-:Y:S04]  /*0600*/  @P2 STG.E desc[UR8][R2.64+-0x28], R15 ;  /* 0xffffd80f02002986 */ /* 0x000fe8000c101908 */
[----:B------:R-:W-:Y:S04]  /*0610*/  @P2 STG.E desc[UR8][R2.64+-0x24], R17 ;  /* 0xffffdc1102002986 */ /* 0x000fe8000c101908 */
[----:B------:R0:W-:Y:S04]  /*0620*/  @P4 STG.E desc[UR8][R2.64+0x1c], R9 ;  /* 0x00001c0902004986 */ /* 0x0001e8000c101908 */
[----:B------:R-:W-:Y:S04]  /*0630*/  @P4 STG.E desc[UR8][R2.64+-0x8], R27 ;  /* 0xfffff81b02004986 */ /* 0x000fe8000c101908 */
[----:B------:R-:W-:Y:S01]  /*0640*/  @P4 STG.E desc[UR8][R2.64+-0x4], R29 ;  /* 0xfffffc1d02004986 */ /* 0x000fe2000c101908 */
[----:B0-----:R-:W-:-:S03]  /*0650*/  IADD3 R9, P2, PT, R2, 0x50, RZ ;  /* 0x0000005002097810 */ /* 0x001fc60007f5e0ff */
[----:B------:R-:W-:Y:S04]  /*0660*/  @P4 STG.E desc[UR8][R2.64], R12 ;  /* 0x0000000c02004986 */ /* 0x000fe8000c101908 */
[----:B------:R-:W-:Y:S04]  /*0670*/  @P4 STG.E desc[UR8][R2.64+0x4], R14 ;  /* 0x0000040e02004986 */ /* 0x000fe8000c101908 */
[----:B------:R-:W-:Y:S04]  /*0680*/  @P1 STG.E desc[UR8][R2.64+0xc], R26 ;  /* 0x00000c1a02001986 */ /* 0x000fe8000c101908 */
[----:B------:R-:W-:Y:S04]  /*0690*/  @P1 STG.E desc[UR8][R2.64+0x10], R28 ;  /* 0x0000101c02001986 */ /* 0x000fe8000c101908 */
[----:B------:R0:W-:Y:S04]  /*06a0*/  @P1 STG.E desc[UR8][R2.64+0x1c], R7 ;  /* 0x00001c0702001986 */ /* 0x0001e8000c101908 */
[----:B------:R-:W-:Y:S01]  /*06b0*/  @P1 STG.E desc[UR8][R2.64+0x30], R6 ;  /* 0x0000300602001986 */ /* 0x000fe2000c101908 */
[----:B0-----:R-:W-:-:S03]  /*06c0*/  @P1 IMAD.MOV.U32 R7, RZ, RZ, R6 ;  /* 0x000000ffff071224 */ /* 0x001fc600078e0006 */
[----:B--2---:R0:W-:Y:S04]  /*06d0*/  @P1 STG.E desc[UR8][R2.64+0x20], R10 ;  /* 0x0000200a02001986 */ /* 0x0041e8000c101908 */
[----:B---3--:R1:W-:Y:S04]  /*06e0*/  @P1 STG.E desc[UR8][R2.64+0x24], R24 ;  /* 0x0000241802001986 */ /* 0x0083e8000c101908 */
[----:B----4-:R1:W-:Y:S04]  /*06f0*/  @P1 STG.E desc[UR8][R2.64+0x14], R20 ;  /* 0x0000141402001986 */ /* 0x0103e8000c101908 */
[----:B------:R1:W-:Y:S01]  /*0700*/  @P1 STG.E desc[UR8][R2.64+0x28], R16 ;  /* 0x0000281002001986 */ /* 0x0003e2000c101908 */
[----:B0-----:R-:W-:-:S03]  /*0710*/  IMAD.X R10, RZ, RZ, R3, P2 ;  /* 0x000000ffff0a7224 */ /* 0x001fc600010e0603 */
[----:B------:R1:W-:Y:S04]  /*0720*/  @P1 STG.E desc[UR8][R2.64+0x18], R22 ;  /* 0x0000181602001986 */ /* 0x0003e8000c101908 */
[----:B------:R1:W-:Y:S01]  /*0730*/  @P1 STG.E desc[UR8][R2.64+0x2c], R18 ;  /* 0x00002c1202001986 */ /* 0x0003e2000c101908 */
[----:B------:R-:W-:Y:S05]  /*0740*/  @P3 BRA `(.L_x_2) ;  /* 0xfffffff800943947 */ /* 0x000fea000383ffff */
.L_x_1:
[----:B------:R-:W-:Y:S05]  /*0750*/  @!P0 BRA `(.L_x_0) ;  /* 0x00000004004c8947 */ /* 0x000fea0003800000 */
[----:B------:R-:W2:Y:S01]  /*0760*/  LDCU.U16 UR5, c[0x0][0x388] ;  /* 0x00007100ff0577ac */ /* 0x000ea20008000400 */
[----:B-1----:R-:W-:-:S04]  /*0770*/  LOP3.LUT R2, RZ, R4, RZ, 0x33, !PT ;  /* 0x00000004ff027212 */ /* 0x002fc800078e33ff */
[----:B--2---:R-:W-:-:S04]  /*0780*/  IADD3 R2, PT, PT, R2, UR5, RZ ;  /* 0x0000000502027c10 */ /* 0x004fc8000fffe0ff */
[C---:B------:R-:W-:Y:S02]  /*0790*/  LOP3.LUT R3, R2.reuse, 0x3, RZ, 0xc0, !PT ;  /* 0x0000000302037812 */ /* 0x040fe400078ec0ff */
[----:B------:R-:W-:Y:S02]  /*07a0*/  LOP3.LUT R2, R2, 0x1, RZ, 0xc0, !PT ;  /* 0x0000000102027812 */ /* 0x000fe400078ec0ff */
[----:B------:R-:W-:Y:S02]  /*07b0*/  ISETP.NE.AND P0, PT, R3, 0x1, PT ;  /* 0x000000010300780c */ /* 0x000fe40003f05270 */
[----:B------:R-:W-:-:S11]  /*07c0*/  ISETP.NE.U32.AND P1, PT, R2, 0x1, PT ;  /* 0x000000010200780c */ /* 0x000fd60003f25070 */
[----:B------:R-:W-:Y:S05]  /*07d0*/  @!P0 BRA `(.L_x_3) ;  /* 0x0000000000c88947 */ /* 0x000fea0003800000 */
[----:B------:R-:W1:Y:S02]  /*07e0*/  LDC.64 R2, c[0x0][0x380] ;  /* 0x0000e000ff027b82 */ /* 0x000e640000000a00 */
[----:B-1----:R-:W-:-:S05]  /*07f0*/  IMAD.WIDE.U32 R6, R5, 0x14, R2 ;  /* 0x0000001405067825 */ /* 0x002fca00078e0002 */
[----:B0-----:R-:W2:Y:S04]  /*0800*/  LDG.E R12, desc[UR8][R6.64+0x10] ;  /* 0x00001008060c7981 */ /* 0x001ea8000c1e1900 */
[----:B------:R-:W2:Y:S02]  /*0810*/  LDG.E R9, desc[UR8][R6.64+0x24] ;  /* 0x0000240806097981 */ /* 0x000ea4000c1e1900 */
[----:B--2---:R-:W-:-:S13]  /*0820*/  FSETP.GT.AND P0, PT, R12, R9, PT ;  /* 0x000000090c00720b */ /* 0x004fda0003f04000 */
[----:B------:R-:W2:Y:S04]  /*0830*/  @P0 LDG.E R21, desc[UR8][R6.64+0x14] ;  /* 0x0000140806150981 */ /* 0x000ea8000c1e1900 */
[----:B------:R-:W3:Y:S04]  /*0840*/  @P0 LDG.E R13, desc[UR8][R6.64] ;  /* 0x00000008060d0981 */ /* 0x000ee8000c1e1900 */
[----:B------:R-:W4:Y:S04]  /*0850*/  @P0 LDG.E R23, desc[UR8][R6.64+0x18] ;  /* 0x0000180806170981 */ /* 0x000f28000c1e1900 */
[----:B------:R-:W5:Y:S04]  /*0860*/  @P0 LDG.E R15, desc[UR8][R6.64+0x4] ;  /* 0x00000408060f0981 */ /* 0x000f68000c1e1900 */
[----:B------:R-:W5:Y:S04]  /*0870*/  @P0 LDG.E R25, desc[UR8][R6.64+0x1c] ;  /* 0x00001c0806190981 */ /* 0x000f68000c1e1900 */
[----:B------:R-:W5:Y:S04]  /*0880*/  @P0 LDG.E R17, desc[UR8][R6.64+0x8] ;  /* 0x0000080806110981 */ /* 0x000f68000c1e1900 */
[----:B------:R-:W5:Y:S04]  /*0890*/  @P0 LDG.E R27, desc[UR8][R6.64+0x20] ;  /* 0x00002008061b0981 */ /* 0x000f68000c1e1900 */
[----:B------:R-:W5:Y:S01]  /*08a0*/  @P0 LDG.E R19, desc[UR8][R6.64+0xc] ;  /* 0x00000c0806130981 */ /* 0x000f62000c1e1900 */
[----:B------:R-:W-:-:S03]  /*08b0*/  IMAD.WIDE.U32 R10, R5, 0x14, R2 ;  /* 0x00000014050a7825 */ /* 0x000fc600078e0002 */
[----:B------:R0:W-:Y:S04]  /*08c0*/  @P0 STG.E desc[UR8][R6.64+0x10], R9 ;  /* 0x0000100906000986 */ /* 0x0001e8000c101908 */
[----:B------:R-:W-:Y:S04]  /*08d0*/  @P0 STG.E desc[UR8][R6.64+0x24], R12 ;  /* 0x0000240c06000986 */ /* 0x000fe8000c101908 */
[----:B--2---:R-:W-:Y:S04]  /*08e0*/  @P0 STG.E desc[UR8][R6.64], R21 ;  /* 0x0000001506000986 */ /* 0x004fe8000c101908 */
[----:B---3--:R1:W-:Y:S04]  /*08f0*/  @P0 STG.E desc[UR8][R6.64+0x14], R13 ;  /* 0x0000140d06000986 */ /* 0x0083e8000c101908 */
[----:B----4-:R2:W-:Y:S04]  /*0900*/  @P0 STG.E desc[UR8][R6.64+0x4], R23 ;  /* 0x0000041706000986 */ /* 0x0105e8000c101908 */
[----:B-----5:R2:W-:Y:S04]  /*0910*/  @P0 STG.E desc[UR8][R6.64+0x18], R15 ;  /* 0x0000180f06000986 */ /* 0x0205e8000c101908 */
[----:B------:R2:W-:Y:S04]  /*0920*/  @P0 STG.E desc[UR8][R6.64+0x8], R25 ;  /* 0x0000081906000986 */ /* 0x0005e8000c101908 */
[----:B------:R2:W-:Y:S04]  /*0930*/  @P0 STG.E desc[UR8][R6.64+0x1c], R17 ;  /* 0x00001c1106000986 */ /* 0x0005e8000c101908 */
[----:B------:R2:W-:Y:S04]  /*0940*/  @P0 STG.E desc[UR8][R6.64+0xc], R27 ;  /* 0x00000c1b06000986 */ /* 0x0005e8000c101908 */
[----:B------:R2:W-:Y:S04]  /*0950*/  @P0 STG.E desc[UR8][R6.64+0x20], R19 ;  /* 0x0000201306000986 */ /* 0x0005e8000c101908 */
[----:B------:R-:W3:Y:S01]  /*0960*/  LDG.E R10, desc[UR8][R10.64+0x38] ;  /* 0x000038080a0a7981 */ /* 0x000ee2000c1e1900 */
[----:B0-----:R-:W-:-:S02]  /*0970*/  @P0 IMAD.MOV.U32 R9, RZ, RZ, R12 ;  /* 0x000000ffff090224 */ /* 0x001fc400078e000c */
[----:B------:R-:W-:Y:S02]  /*0980*/  VIADD R8, R5, 0x2 ;  /* 0x0000000205087836 */ /* 0x000fe40000000000 */
[----:B-1----:R-:W-:-:S03]  /*0990*/  IMAD.MOV.U32 R13, RZ, RZ, R5 ;  /* 0x000000ffff0d7224 */ /* 0x002fc600078e0005 */
[----:B------:R-:W-:Y:S02]  /*09a0*/  MOV R5, R8 ;  /* 0x0000000800057202 */ /* 0x000fe40000000f00 */
[----:B---3--:R-:W-:-:S13]  /*09b0*/  FSETP.GT.AND P0, PT, R9, R10, PT ;  /* 0x0000000a0900720b */ /* 0x008fda0003f04000 */
[----:B--2---:R-:W-:Y:S05]  /*09c0*/  @!P0 BRA `(.L_x_3) ;  /* 0x00000000004c8947 */ /* 0x004fea0003800000 */
[----:B------:R-:W-:-:S05]  /*09d0*/  IMAD.WIDE.U32 R2, R13, 0x14, R2 ;  /* 0x000000140d027825 */ /* 0x000fca00078e0002 */
[----:B------:R-:W2:Y:S04]  /*09e0*/  LDG.E R17, desc[UR8][R2.64+0x28] ;  /* 0x0000280802117981 */ /* 0x000ea8000c1e1900 */
[----:B------:R-:W3:Y:S04]  /*09f0*/  LDG.E R7, desc[UR8][R2.64+0x14] ;  /* 0x0000140802077981 */ /* 0x000ee8000c1e1900 */
[----:B------:R-:W4:Y:S04]  /*0a00*/  LDG.E R19, desc[UR8][R2.64+0x2c] ;  /* 0x00002c0802137981 */ /* 0x000f28000c1e1900 */
[----:B------:R-:W5:Y:S04]  /*0a10*/  LDG.E R11, desc[UR8][R2.64+0x18] ;  /* 0x00001808020b7981 */ /* 0x000f68000c1e1900 */
[----:B------:R-:W5:Y:S04]  /*0a20*/  LDG.E R21, desc[UR8][R2.64+0x30] ;  /* 0x0000300802157981 */ /* 0x000f68000c1e1900 */
[----:B------:R-:W5:Y:S04]  /*0a30*/  LDG.E R13, desc[UR8][R2.64+0x1c] ;  /* 0x00001c08020d7981 */ /* 0x000f68000c1e1900 */
[----:B------:R-:W5:Y:S04]  /*0a40*/  LDG.E R23, desc[UR8][R2.64+0x34] ;  /* 0x0000340802177981 */ /* 0x000f68000c1e1900 */
[----:B------:R-:W5:Y:S04]  /*0a50*/  LDG.E R15, desc[UR8][R2.64+0x20] ;  /* 0x00002008020f7981 */ /* 0x000f68000c1e1900 */
[----:B------:R1:W-:Y:S04]  /*0a60*/  STG.E desc[UR8][R2.64+0x24], R10 ;  /* 0x0000240a02007986 */ /* 0x0003e8000c101908 */
[----:B------:R1:W-:Y:S04]  /*0a70*/  STG.E desc[UR8][R2.64+0x38], R9 ;  /* 0x0000380902007986 */ /* 0x0003e8000c101908 */
[----:B--2---:R1:W-:Y:S04]  /*0a80*/  STG.E desc[UR8][R2.64+0x14], R17 ;  /* 0x0000141102007986 */ /* 0x0043e8000c101908 */
[----:B---3--:R1:W-:Y:S04]  /*0a90*/  STG.E desc[UR8][R2.64+0x28], R7 ;  /* 0x0000280702007986 */ /* 0x0083e8000c101908 */
[----:B----4-:R1:W-:Y:S04]  /*0aa0*/  STG.E desc[UR8][R2.64+0x18], R19 ;  /* 0x0000181302007986 */ /* 0x0103e8000c101908 */
[----:B-----5:R1:W-:Y:S04]  /*0ab0*/  STG.E desc[UR8][R2.64+0x2c], R11 ;  /* 0x00002c0b02007986 */ /* 0x0203e8000c101908 */
[----:B------:R1:W-:Y:S04]  /*0ac0*/  STG.E desc[UR8][R2.64+0x1c], R21 ;  /* 0x00001c1502007986 */ /* 0x0003e8000c101908 */
[----:B------:R1:W-:Y:S04]  /*0ad0*/  STG.E desc[UR8][R2.64+0x30], R13 ;  /* 0x0000300d02007986 */ /* 0x0003e8000c101908 */
[----:B------:R1:W-:Y:S04]  /*0ae0*/  STG.E desc[UR8][R2.64+0x20], R23 ;  /* 0x0000201702007986 */ /* 0x0003e8000c101908 */
[----:B------:R1:W-:Y:S02]  /*0af0*/  STG.E desc[UR8][R2.64+0x34], R15 ;  /* 0x0000340f02007986 */ /* 0x0003e4000c101908 */
.L_x_3:
[----:B------:R-:W-:Y:S05]  /*0b00*/  @P1 BRA `(.L_x_0) ;  /* 0x0000000000601947 */ /* 0x000fea0003800000 */
[----:B-1----:R-:W1:Y:S02]  /*0b10*/  LDC.64 R2, c[0x0][0x380] ;  /* 0x0000e000ff027b82 */ /* 0x002e640000000a00 */
[----:B-1----:R-:W-:-:S05]  /*0b20*/  IMAD.WIDE.U32 R2, R5, 0x14, R2 ;  /* 0x0000001405027825 */ /* 0x002fca00078e0002 */
[----:B0-----:R-:W2:Y:S04]  /*0b30*/  LDG.E R21, desc[UR8][R2.64+0x10] ;  /* 0x0000100802157981 */ /* 0x001ea8000c1e1900 */
[----:B------:R-:W2:Y:S02]  /*0b40*/  LDG.E R6, desc[UR8][R2.64+0x24] ;  /* 0x0000240802067981 */ /* 0x000ea4000c1e1900 */
[----:B--2---:R-:W-:-:S13]  /*0b50*/  FSETP.GT.AND P0, PT, R21, R6, PT ;  /* 0x000000061500720b */ /* 0x004fda0003f04000 */
[----:B------:R-:W-:Y:S05]  /*0b60*/  @!P0 BRA `(.L_x_0) ;  /* 0x0000000000488947 */ /* 0x000fea0003800000 */
        /* <DEDUP_REMOVED lines=18> */
.L_x_0:
[----:B------:R-:W2:Y:S01]  /*0c90*/  LDCU UR5, c[0x0][0x388] ;  /* 0x00007100ff0577ac */ /* 0x000ea20008000800 */
[----:B------:R-:W-:Y:S02]  /*0ca0*/  VIADD R4, R4, 0x1 ;  /* 0x0000000104047836 */ /* 0x000fe40000000000 */
[----:B------:R-:W-:Y:S01]  /*0cb0*/  VIADD R0, R0, 0xffffffff ;  /* 0xffffffff00007836 */ /* 0x000fe20000000000 */
[----:B------:R-:W-:Y:S02]  /*0cc0*/  UIADD3 UR4, UPT, UPT, UR4, 0x1, URZ ;  /* 0x0000000104047890 */ /* 0x000fe4000fffe0ff */
[----:B--2---:R-:W-:-:S04]  /*0cd0*/  UIADD3 UR5, UPT, UPT, UR5, -0x1, URZ ;  /* 0xffffffff05057890 */ /* 0x004fc8000fffe0ff */
[----:B------:R-:W-:-:S09]  /*0ce0*/  UISETP.NE.AND UP0, UPT, UR4, UR5, UPT ;  /* 0x000000050400728c */ /* 0x000fd2000bf05270 */
[----:B------:R-:W-:Y:S05]  /*0cf0*/  BRA.U UP0, `(.L_x_4) ;  /* 0xfffffff100e07547 */ /* 0x000fea000b83ffff */
[----:B0-----:R-:W-:Y:S05]  /*0d00*/  EXIT ;  /* 0x000000000000794d */ /* 0x001fea0003800000 */
.L_x_5:
[----:B------:R-:W-:-:S00]  /*0d10*/  BRA `(.L_x_5) ;  /* 0xfffffffc00fc7947 */ /* 0x000fc0000383ffff */
[----:B------:R-:W-:-:S00]  /*0d20*/  NOP ;  /* 0x0000000000007918 */ /* 0x000fc00000000000 */
        /* <DEDUP_REMOVED lines=13> */
.L_x_145:


//--------------------- .text._Z20crossoverAndMutationPK13IndividualGPUPS_ffffffffP17curandStateXORWOWi --------------------------
	.section	.text._Z20crossoverAndMutationPK13IndividualGPUPS_ffffffffP17curandStateXORWOWi,"ax",@progbits
	.align	128
        .global         _Z20crossoverAndMutationPK13IndividualGPUPS_ffffffffP17curandStateXORWOWi
        .type           _Z20crossoverAndMutationPK13IndividualGPUPS_ffffffffP17curandStateXORWOWi,@function
        .size           _Z20crossoverAndMutationPK13IndividualGPUPS_ffffffffP17curandStateXORWOWi,(.L_x_142 - _Z20crossoverAndMutationPK13IndividualGPUPS_ffffffffP17curandStateXORWOWi)
        .other          _Z20crossoverAndMutationPK13IndividualGPUPS_ffffffffP17curandStateXORWOWi,@"STO_CUDA_ENTRY STV_DEFAULT"
_Z20crossoverAndMutationPK13IndividualGPUPS_ffffffffP17curandStateXORWOWi:
.text._Z20crossoverAndMutationPK13IndividualGPUPS_ffffffffP17curandStateXORWOWi:
[----:B------:R-:W-:Y:S01]  /*0000*/  LDC R1, c[0x0][0x37c] ;  /* 0x0000df00ff017b82 */ /* 0x000fe20000000800 */
[----:B------:R-:W0:Y:S07]  /*0010*/  S2R R0, SR_TID.X ;  /* 0x0000000000007919 */ /* 0x000e2e0000002100 */
[----:B------:R-:W0:Y:S01]  /*0020*/  S2UR UR5, SR_CTAID.X ;  /* 0x00000000000579c3 */ /* 0x000e220000002500 */
[----:B------:R-:W1:Y:S07]  /*0030*/  LDCU UR6, c[0x0][0x3b8] ;  /* 0x00007700ff0677ac */ /* 0x000e6e0008000800 */
[----:B------:R-:W0:Y:S01]  /*0040*/  LDC R3, c[0x0][0x360] ;  /* 0x0000d800ff037b82 */ /* 0x000e220000000800 */
[----:B-1----:R-:W-:-:S04]  /*0050*/  ULEA.HI UR4, UR6, UR6, URZ, 0x1 ;  /* 0x0000000606047291 */ /* 0x002fc8000f8f08ff */
[----:B------:R-:W-:Y:S01]  /*0060*/  USHF.R.S32.HI UR4, URZ, 0x1, UR4 ;  /* 0x00000001ff047899 */ /* 0x000fe20008011404 */
[----:B0-----:R-:W-:-:S05]  /*0070*/  IMAD R3, R3, UR5, R0 ;  /* 0x0000000503037c24 */ /* 0x001fca000f8e0200 */
[----:B------:R-:W-:-:S13]  /*0080*/  ISETP.GE.AND P0, PT, R3, UR4, PT ;  /* 0x0000000403007c0c */ /* 0x000fda000bf06270 */
[----:B------:R-:W-:Y:S05]  /*0090*/  @P0 EXIT ;  /* 0x000000000000094d */ /* 0x000fea0003800000 */
[----:B------:R-:W-:-:S04]  /*00a0*/  SHF.L.U32 R2, R3, 0x1, RZ ;  /* 0x0000000103027819 */ /* 0x000fc800000006ff */
[----:B------:R-:W-:-:S04]  /*00b0*/  IADD3 R0, PT, PT, R2, 0x1, RZ ;  /* 0x0000000102007810 */ /* 0x000fc80007ffe0ff */
[----:B------:R-:W-:-:S13]  /*00c0*/  ISETP.GE.AND P0, PT, R0, UR6, PT ;  /* 0x0000000600007c0c */ /* 0x000fda000bf06270 */
[----:B------:R-:W-:Y:S05]  /*00d0*/  @P0 EXIT ;  /* 0x000000000000094d */ /* 0x000fea0003800000 */
[----:B------:R-:W0:Y:S01]  /*00e0*/  LDC.64 R16, c[0x0][0x3b0] ;  /* 0x0000ec00ff107b82 */ /* 0x000e220000000a00 */
[----:B------:R-:W1:Y:S01]  /*00f0*/  LDCU.64 UR4, c[0x0][0x358] ;  /* 0x00006b00ff0477ac */ /* 0x000e620008000a00 */
[----:B------:R-:W2:Y:S06]  /*0100*/  LDCU UR6, c[0x0][0x3a8] ;  /* 0x00007500ff0677ac */ /* 0x000eac0008000800 */
[----:B------:R-:W3:Y:S01]  /*0110*/  LDC.64 R10, c[0x0][0x380] ;  /* 0x0000e000ff0a7b82 */ /* 0x000ee20000000a00 */
[----:B0-----:R-:W-:-:S05]  /*0120*/  IMAD.WIDE R16, R3, 0x30, R16 ;  /* 0x0000003003107825 */ /* 0x001fca00078e0210 */
[----:B-1----:R-:W4:Y:S04]  /*0130*/  LDG.E.64 R14, desc[UR4][R16.64] ;  /* 0x00000004100e7981 */ /* 0x002f28000c1e1b00 */
[----:B------:R-:W2:Y:S01]  /*0140*/  LDG.E.64 R24, desc[UR4][R16.64+0x10] ;  /* 0x0000100410187981 */ /* 0x000ea2000c1e1b00 */
[----:B---3--:R-:W-:-:S03]  /*0150*/  IMAD.WIDE R10, R2, 0x14, R10 ;  /* 0x00000014020a7825 */ /* 0x008fc600078e020a */
[----:B------:R-:W3:Y:S04]  /*0160*/  LDG.E.64 R26, desc[UR4][R16.64+0x8] ;  /* 0x00000804101a7981 */ /* 0x000ee8000c1e1b00 */
[----:B------:R-:W3:Y:S04]  /*0170*/  LDG.E R32, desc[UR4][R10.64+0x4] ;  /* 0x000004040a207981 */ /* 0x000ee8000c1e1900 */
[----:B------:R-:W3:Y:S04]  /*0180*/  LDG.E R31, desc[UR4][R10.64+0x8] ;  /* 0x000008040a1f7981 */ /* 0x000ee8000c1e1900 */
[----:B------:R-:W3:Y:S04]  /*0190*/  LDG.E R30, desc[UR4][R10.64+0xc] ;  /* 0x00000c040a1e7981 */ /* 0x000ee8000c1e1900 */
[----:B------:R-:W5:Y:S04]  /*01a0*/  LDG.E R13, desc[UR4][R16.64+0x20] ;  /* 0x00002004100d7981 */ /* 0x000f68000c1e1900 */
[----:B------:R-:W5:Y:S04]  /*01b0*/  LDG.E.64 R18, desc[UR4][R16.64+0x28] ;  /* 0x0000280410127981 */ /* 0x000f68000c1e1b00 */
[----:B------:R-:W5:Y:S01]  /*01c0*/  LDG.E.64 R20, desc[UR4][R16.64+0x18] ;  /* 0x0000180410147981 */ /* 0x000f62000c1e1b00 */
[----:B------:R-:W-:Y:S01]  /*01d0*/  HFMA2 R33, -RZ, RZ, 0.1171875, 0 ;  /* 0x2f800000ff217431 */ /* 0x000fe200000001ff */
[----:B------:R-:W-:Y:S02]  /*01e0*/  BSSY.RECONVERGENT B0, `(.L_x_6) ;  /* 0x00000e3000007945 */ /* 0x000fe40003800200 */
[----:B------:R-:W5:Y:S04]  /*01f0*/  LDG.E R12, desc[UR4][R10.64] ;  /* 0x000000040a0c7981 */ /* 0x000f68000c1e1900 */
[----:B------:R-:W5:Y:S04]  /*0200*/  LDG.E R3, desc[UR4][R10.64+0x10] ;  /* 0x000010040a037981 */ /* 0x000f68000c1e1900 */
[----:B------:R-:W5:Y:S04]  /*0210*/  LDG.E R4, desc[UR4][R10.64+0x14] ;  /* 0x000014040a047981 */ /* 0x000f68000c1e1900 */
[----:B------:R-:W5:Y:S04]  /*0220*/  LDG.E R5, desc[UR4][R10.64+0x18] ;  /* 0x000018040a057981 */ /* 0x000f68000c1e1900 */
[----:B------:R-:W5:Y:S04]  /*0230*/  LDG.E R8, desc[UR4][R10.64+0x1c] ;  /* 0x00001c040a087981 */ /* 0x000f68000c1e1900 */
[----:B------:R-:W5:Y:S04]  /*0240*/  LDG.E R6, desc[UR4][R10.64+0x20] ;  /* 0x000020040a067981 */ /* 0x000f68000c1e1900 */
[----:B------:R3:W5:Y:S01]  /*0250*/  LDG.E R7, desc[UR4][R10.64+0x24] ;  /* 0x000024040a077981 */ /* 0x000762000c1e1900 */
[----:B----4-:R-:W-:-:S04]  /*0260*/  SHF.R.U32.HI R0, RZ, 0x2, R15 ;  /* 0x00000002ff007819 */ /* 0x010fc8000001160f */
[----:B------:R-:W-:Y:S01]  /*0270*/  LOP3.LUT R0, R0, R15, RZ, 0x3c, !PT ;  /* 0x0000000f00007212 */ /* 0x000fe200078e3cff */
[----:B--2---:R-:W-:-:S03]  /*0280*/  IMAD.SHL.U32 R22, R25, 0x10, RZ ;  /* 0x0000001019167824 */ /* 0x004fc600078e00ff */
[----:B------:R-:W-:-:S04]  /*0290*/  SHF.L.U32 R9, R0, 0x1, RZ ;  /* 0x0000000100097819 */ /* 0x000fc800000006ff */
[----:B------:R-:W-:Y:S02]  /*02a0*/  LOP3.LUT R9, R25, R22, R9, 0x96, !PT ;  /* 0x0000001619097212 */ /* 0x000fe400078e9609 */
[----:B------:R-:W-:Y:S02]  /*02b0*/  IADD3 R28, PT, PT, R14, 0x587c5, RZ ;  /* 0x000587c50e1c7810 */ /* 0x000fe40007ffe0ff */
[----:B------:R-:W-:-:S05]  /*02c0*/  LOP3.LUT R29, R9, R0, RZ, 0x3c, !PT ;  /* 0x00000000091d7212 */ /* 0x000fca00078e3cff */
[----:B------:R-:W-:-:S05]  /*02d0*/  IMAD.IADD R0, R29, 0x1, R28 ;  /* 0x000000011d007824 */ /* 0x000fca00078e021c */
[----:B------:R-:W-:-:S05]  /*02e0*/  I2FP.F32.U32 R0, R0 ;  /* 0x0000000000007245 */ /* 0x000fca0000201000 */
[----:B------:R-:W-:-:S05]  /*02f0*/  FFMA R0, R0, R33, 1.1641532182693481445e-10 ;  /* 0x2f00000000007423 */ /* 0x000fca0000000021 */
[----:B------:R-:W-:Y:S01]  /*0300*/  FSETP.GEU.AND P0, PT, R0, UR6, PT ;  /* 0x0000000600007c0b */ /* 0x000fe2000bf0e000 */
[----:B---3--:R-:W-:Y:S01]  /*0310*/  IMAD.MOV.U32 R10, RZ, RZ, R31 ;  /* 0x000000ffff0a7224 */ /* 0x008fe200078e001f */
[----:B------:R-:W-:Y:S01]  /*0320*/  MOV R11, R32 ;  /* 0x00000020000b7202 */ /* 0x000fe20000000f00 */
[----:B------:R-:W-:Y:S01]  /*0330*/  IMAD.MOV.U32 R22, RZ, RZ, R25 ;  /* 0x000000ffff167224 */ /* 0x000fe200078e0019 */
[----:B------:R-:W-:Y:S02]  /*0340*/  MOV R9, R30 ;  /* 0x0000001e00097202 */ /* 0x000fe40000000f00 */
[----:B------:R-:W-:Y:S02]  /*0350*/  MOV R0, R27 ;  /* 0x0000001b00007202 */ /* 0x000fe40000000f00 */
[----:B------:R-:W-:Y:S02]  /*0360*/  MOV R15, R24 ;  /* 0x00000018000f7202 */ /* 0x000fe40000000f00 */
[----:B------:R-:W-:-:S03]  /*0370*/  MOV R23, R29 ;  /* 0x0000001d00177202 */ /* 0x000fc60000000f00 */
[----:B------:R-:W-:Y:S05]  /*0380*/  @P0 BRA `(.L_x_7) ;  /* 0x0000000c00200947 */ /* 0x000fea0003800000 */
[----:B------:R-:W-:Y:S01]  /*0390*/  SHF.R.U32.HI R9, RZ, 0x2, R26 ;  /* 0x00000002ff097819 */ /* 0x000fe2000001161a */
[----:B------:R-:W-:Y:S01]  /*03a0*/  IMAD.SHL.U32 R0, R29, 0x10, RZ ;  /* 0x000000101d007824 */ /* 0x000fe200078e00ff */
[----:B------:R-:W-:Y:S01]  /*03b0*/  IADD3 R28, PT, PT, R14, 0xb0f8a, RZ ;  /* 0x000b0f8a0e1c7810 */ /* 0x000fe20007ffe0ff */
[----:B------:R-:W-:Y:S01]  /*03c0*/  BSSY.RECONVERGENT B1, `(.L_x_8) ;  /* 0x00000a6000017945 */ /* 0x000fe20003800200 */
[----:B------:R-:W-:Y:S02]  /*03d0*/  LOP3.LUT R9, R9, R26, RZ, 0x3c, !PT ;  /* 0x0000001a09097212 */ /* 0x000fe400078e3cff */
[----:B------:R-:W-:Y:S02]  /*03e0*/  MOV R14, 0x3f800000 ;  /* 0x3f800000000e7802 */ /* 0x000fe40000000f00 */
[----:B------:R-:W-:-:S04]  /*03f0*/  SHF.L.U32 R10, R9, 0x1, RZ ;  /* 0x00000001090a7819 */ /* 0x000fc800000006ff */
[----:B------:R-:W-:-:S04]  /*0400*/  LOP3.LUT R0, R9, R10, R0, 0x96, !PT ;  /* 0x0000000a09007212 */ /* 0x000fc800078e9600 */
[----:B------:R-:W-:-:S05]  /*0410*/  LOP3.LUT R23, R0, R29, RZ, 0x3c, !PT ;  /* 0x0000001d00177212 */ /* 0x000fca00078e3cff */
[----:B------:R-:W-:-:S05]  /*0420*/  IMAD.IADD R0, R23, 0x1, R28 ;  /* 0x0000000117007824 */ /* 0x000fca00078e021c */
[----:B------:R-:W-:-:S05]  /*0430*/  I2FP.F32.U32 R0, R0 ;  /* 0x0000000000007245 */ /* 0x000fca0000201000 */
[----:B------:R-:W-:-:S05]  /*0440*/  FFMA R0, R0, R33, 1.1641532182693481445e-10 ;  /* 0x2f00000000007423 */ /* 0x000fca0000000021 */
[----:B------:R-:W-:-:S13]  /*0450*/  FSETP.GTU.AND P0, PT, R0, 0.5, PT ;  /* 0x3f0000000000780b */ /* 0x000fda0003f0c000 */
[----:B------:R-:W-:Y:S05]  /*0460*/  @P0 BRA `(.L_x_9) ;  /* 0x0000000400180947 */ /* 0x000fea0003800000 */
[----:B------:R-:W-:-:S05]  /*0470*/  FADD R0, R0, R0 ;  /* 0x0000000000007221 */ /* 0x000fca0000000000 */
[----:B------:R-:W-:-:S13]  /*0480*/  FSETP.NEU.AND P0, PT, R0, 1, PT ;  /* 0x3f8000000000780b */ /* 0x000fda0003f0d000 */
[----:B------:R-:W-:Y:S05]  /*0490*/  @!P0 BRA `(.L_x_10) ;  /* 0x0000000800608947 */ /* 0x000fea0003800000 */
[----:B------:R-:W-:-:S13]  /*04a0*/  FSETP.NAN.AND P0, PT, |R0|, |R0|, PT ;  /* 0x400000000000720b */ /* 0x000fda0003f08200 */
[----:B------:R-:W-:Y:S01]  /*04b0*/  @P0 FADD R14, R0, 0.3333333432674407959 ;  /* 0x3eaaaaab000e0421 */ /* 0x000fe20000000000 */
[----:B------:R-:W-:Y:S06]  /*04c0*/  @P0 BRA `(.L_x_10) ;  /* 0x0000000800540947 */ /* 0x000fec0003800000 */
[C---:B------:R-:W-:Y:S01]  /*04d0*/  FMUL R9, |R0|.reuse, 16777216 ;  /* 0x4b80000000097820 */ /* 0x040fe20000400200 */
[C---:B------:R-:W-:Y:S01]  /*04e0*/  FSETP.GEU.AND P0, PT, |R0|.reuse, 1.175494350822287508e-38, PT ;  /* 0x008000000000780b */ /* 0x040fe20003f0e200 */
[----:B------:R-:W-:Y:S01]  /*04f0*/  HFMA2 R35, -RZ, RZ, 0.771484375, 0.21533203125 ;  /* 0x3a2c32e4ff237431 */ /* 0x000fe200000001ff */
[----:B------:R-:W-:Y:S02]  /*0500*/  FSETP.NEU.AND P3, PT, R0, RZ, PT ;  /* 0x000000ff0000720b */ /* 0x000fe40003f6d000 */
[----:B------:R-:W-:Y:S02]  /*0510*/  FSEL R9, R9, |R0|, !P0 ;  /* 0x4000000009097208 */ /* 0x000fe40004000000 */
[----:B------:R-:W-:Y:S02]  /*0520*/  FSEL R11, RZ, -24, P0 ;  /* 0xc1c00000ff0b7808 */ /* 0x000fe40000000000 */
[----:B------:R-:W-:-:S04]  /*0530*/  IADD3 R10, PT, PT, R9, -0x3f3504f3, RZ ;  /* 0xc0cafb0d090a7810 */ /* 0x000fc80007ffe0ff */
[----:B------:R-:W-:-:S05]  /*0540*/  LOP3.LUT R14, R10, 0xff800000, RZ, 0xc0, !PT ;  /* 0xff8000000a0e7812 */ /* 0x000fca00078ec0ff */
[----:B------:R-:W-:Y:S01]  /*0550*/  IMAD.IADD R10, R9, 0x1, -R14 ;  /* 0x00000001090a7824 */ /* 0x000fe200078e0a0e */
[----:B------:R-:W-:-:S03]  /*0560*/  I2FP.F32.S32 R14, R14 ;  /* 0x0000000e000e7245 */ /* 0x000fc60000201400 */
[C---:B------:R-:W-:Y:S01]  /*0570*/  FADD R9, R10.reuse, 1 ;  /* 0x3f8000000a097421 */ /* 0x040fe20000000000 */
[----:B------:R-:W-:Y:S01]  /*0580*/  FADD R33, R10, -1 ;  /* 0xbf8000000a217421 */ /* 0x000fe20000000000 */
[----:B------:R-:W-:-:S03]  /*0590*/  FFMA R15, R14, 1.1920928955078125e-07, R11 ;  /* 0x340000000e0f7823 */ /* 0x000fc6000000000b */
[----:B------:R-:W-:Y:S01]  /*05a0*/  FADD R10, R33, R33 ;  /* 0x00000021210a7221 */ /* 0x000fe20000000000 */
[----:B------:R-:W0:Y:S03]  /*05b0*/  MUFU.RCP R9, R9 ;  /* 0x0000000900097308 */ /* 0x000e260000001000 */
[----:B0-----:R-:W-:-:S04]  /*05c0*/  FMUL R10, R9, R10 ;  /* 0x0000000a090a7220 */ /* 0x001fc80000400000 */
[----:B------:R-:W-:Y:S01]  /*05d0*/  FADD R22, R33, -R10 ;  /* 0x8000000a21167221 */ /* 0x000fe20000000000 */
[CC--:B------:R-:W-:Y:S01]  /*05e0*/  FMUL R14, R10.reuse, R10.reuse ;  /* 0x0000000a0a0e7220 */ /* 0x0c0fe20000400000 */
[----:B------:R-:W-:Y:S02]  /*05f0*/  FFMA R11, R10, 1.4426950216293334961, R15 ;  /* 0x3fb8aa3b0a0b7823 */ /* 0x000fe4000000000f */
[----:B------:R-:W-:Y:S02]  /*0600*/  FADD R22, R22, R22 ;  /* 0x0000001616167221 */ /* 0x000fe40000000000 */
[----:B------:R-:W-:Y:S02]  /*0610*/  FADD R15, R15, -R11 ;  /* 0x8000000b0f0f7221 */ /* 0x000fe40000000000 */
[----:B------:R-:W-:Y:S01]  /*0620*/  FFMA R22, R33, -R10, R22 ;  /* 0x8000000a21167223 */ /* 0x000fe20000000016 */
[----:B------:R-:W-:Y:S01]  /*0630*/  FFMA R33, R14, R35, 0.0032181653659790754318 ;  /* 0x3b52e7db0e217423 */ /* 0x000fe20000000023 */
[----:B------:R-:W-:-:S02]  /*0640*/  FFMA R15, R10, 1.4426950216293334961, R15 ;  /* 0x3fb8aa3b0a0f7823 */ /* 0x000fc4000000000f */
[----:B------:R-:W-:Y:S01]  /*0650*/  FMUL R22, R9, R22 ;  /* 0x0000001609167220 */ /* 0x000fe20000400000 */
[----:B------:R-:W-:-:S03]  /*0660*/  FFMA R33, R14, R33, 0.018033718690276145935 ;  /* 0x3c93bb730e217423 */ /* 0x000fc60000000021 */
[----:B------:R-:W-:Y:S01]  /*0670*/  FFMA R15, R22, 1.4426950216293334961, R15 ;  /* 0x3fb8aa3b160f7823 */ /* 0x000fe2000000000f */
[----:B------:R-:W-:-:S03]  /*0680*/  FFMA R33, R14, R33, 0.12022458761930465698 ;  /* 0x3df6384f0e217423 */ /* 0x000fc60000000021 */
[----:B------:R-:W-:Y:S01]  /*0690*/  FFMA R15, R10, 1.9251366722983220825e-08, R15 ;  /* 0x32a55e340a0f7823 */ /* 0x000fe2000000000f */
[----:B------:R-:W-:-:S04]  /*06a0*/  FMUL R33, R14, R33 ;  /* 0x000000210e217220 */ /* 0x000fc80000400000 */
[----:B------:R-:W-:-:S04]  /*06b0*/  FMUL R9, R33, 3 ;  /* 0x4040000021097820 */ /* 0x000fc80000400000 */
[----:B------:R-:W-:-:S04]  /*06c0*/  FFMA R22, R22, R9, R15 ;  /* 0x0000000916167223 */ /* 0x000fc8000000000f */
[----:B------:R-:W-:-:S04]  /*06d0*/  FFMA R22, R10, R33, R22 ;  /* 0x000000210a167223 */ /* 0x000fc80000000016 */
[----:B------:R-:W-:-:S04]  /*06e0*/  FADD R14, R11, R22 ;  /* 0x000000160b0e7221 */ /* 0x000fc80000000000 */
[----:B------:R-:W-:Y:S01]  /*06f0*/  FMUL R9, R14, 0.3333333432674407959 ;  /* 0x3eaaaaab0e097820 */ /* 0x000fe20000400000 */
[----:B------:R-:W-:-:S03]  /*0700*/  FADD R11, -R11, R14 ;  /* 0x0000000e0b0b7221 */ /* 0x000fc60000000100 */
[----:B------:R-:W0:Y:S01]  /*0710*/  FRND R10, R9 ;  /* 0x00000009000a7307 */ /* 0x000e220000201000 */
[----:B------:R-:W-:Y:S01]  /*0720*/  FADD R11, R22, -R11 ;  /* 0x8000000b160b7221 */ /* 0x000fe20000000000 */
[----:B------:R-:W-:Y:S01]  /*0730*/  FFMA R14, R14, 0.3333333432674407959, -R9 ;  /* 0x3eaaaaab0e0e7823 */ /* 0x000fe20000000809 */
[----:B------:R-:W-:Y:S02]  /*0740*/  MOV R22, 0x391fcb8e ;  /* 0x391fcb8e00167802 */ /* 0x000fe40000000f00 */
[----:B------:R-:W-:Y:S01]  /*0750*/  FSETP.GT.AND P1, PT, |R9|, 152, PT ;  /* 0x431800000900780b */ /* 0x000fe20003f24200 */
[----:B------:R-:W-:Y:S01]  /*0760*/  FFMA R14, R11, 0.3333333432674407959, R14 ;  /* 0x3eaaaaab0b0e7823 */ /* 0x000fe2000000000e */
[C---:B------:R-:W-:Y:S01]  /*0770*/  FSETP.GEU.AND P2, PT, R9.reuse, RZ, PT ;  /* 0x000000ff0900720b */ /* 0x040fe20003f4e000 */
[----:B------:R-:W1:Y:S01]  /*0780*/  F2I.NTZ R15, R9 ;  /* 0x00000009000f7305 */ /* 0x000e620000203100 */
[----:B0-----:R-:W-:Y:S01]  /*0790*/  FADD R11, R9, -R10 ;  /* 0x8000000a090b7221 */ /* 0x001fe20000000000 */
[----:B------:R-:W-:-:S03]  /*07a0*/  FSETP.GT.AND P0, PT, R10, RZ, PT ;  /* 0x000000ff0a00720b */ /* 0x000fc60003f04000 */
[----:B------:R-:W-:Y:S01]  /*07b0*/  FADD R11, R11, R14 ;  /* 0x0000000e0b0b7221 */ /* 0x000fe20000000000 */
[----:B------:R-:W-:Y:S02]  /*07c0*/  SEL R10, RZ, 0x83000000, P0 ;  /* 0x83000000ff0a7807 */ /* 0x000fe40000000000 */
[----:B------:R-:W-:Y:S01]  /*07d0*/  FSETP.NEU.AND P0, PT, |R0|, +INF , PT ;  /* 0x7f8000000000780b */ /* 0x000fe20003f0d200 */
[----:B------:R-:W-:Y:S02]  /*07e0*/  FFMA R14, R11, R22, 0.0013391353422775864601 ;  /* 0x3aaf85ed0b0e7423 */ /* 0x000fe40000000016 */
[----:B-1----:R-:W-:Y:S01]  /*07f0*/  IMAD R15, R15, 0x800000, -R10 ;  /* 0x008000000f0f7824 */ /* 0x002fe200078e0a0a */
[----:B------:R-:W-:Y:S01]  /*0800*/  IADD3 R10, PT, PT, R10, 0x7f000000, RZ ;  /* 0x7f0000000a0a7810 */ /* 0x000fe20007ffe0ff */
[----:B------:R-:W-:-:S04]  /*0810*/  FFMA R14, R11, R14, 0.0096188392490148544312 ;  /* 0x3c1d98560b0e7423 */ /* 0x000fc8000000000e */
[----:B------:R-:W-:-:S04]  /*0820*/  FFMA R14, R11, R14, 0.055503588169813156128 ;  /* 0x3d6357bb0b0e7423 */ /* 0x000fc8000000000e */
[----:B------:R-:W-:-:S04]  /*0830*/  FFMA R14, R11, R14, 0.24022644758224487305 ;  /* 0x3e75fdec0b0e7423 */ /* 0x000fc8000000000e */
[----:B------:R-:W-:-:S04]  /*0840*/  FFMA R14, R11, R14, 0.69314718246459960938 ;  /* 0x3f3172180b0e7423 */ /* 0x000fc8000000000e */
[----:B------:R-:W-:Y:S01]  /*0850*/  FFMA R11, R11, R14, 1 ;  /* 0x3f8000000b0b7423 */ /* 0x000fe2000000000e */
[----:B------:R-:W-:-:S03]  /*0860*/  FSEL R14, RZ, +INF , !P2 ;  /* 0x7f800000ff0e7808 */ /* 0x000fc60005000000 */
[----:B------:R-:W-:-:S04]  /*0870*/  FMUL R10, R10, R11 ;  /* 0x0000000b0a0a7220 */ /* 0x000fc80000400000 */
[----:B------:R-:W-:Y:S01]  /*0880*/  @!P1 FMUL R14, R15, R10 ;  /* 0x0000000a0f0e9220 */ /* 0x000fe20000400000 */
[----:B------:R-:W-:Y:S06]  /*0890*/  @P0 BRA P3, `(.L_x_10) ;  /* 0x0000000400600947 */ /* 0x000fec0001800000 */
[----:B------:R-:W-:-:S05]  /*08a0*/  FADD R0, R0, R0 ;  /* 0x0000000000007221 */ /* 0x000fca0000000000 */
[----:B------:R-:W-:Y:S01]  /*08b0*/  LOP3.LUT R14, R0, 0x7fffffff, RZ, 0xc0, !PT ;  /* 0x7fffffff000e7812 */ /* 0x000fe200078ec0ff */
[----:B------:R-:W-:Y:S06]  /*08c0*/  BRA `(.L_x_10) ;  /* 0x0000000400547947 */ /* 0x000fec0003800000 */
.L_x_9:
[----:B------:R-:W-:Y:S01]  /*08d0*/  FADD R0, -R0, 1 ;  /* 0x3f80000000007421 */ /* 0x000fe20000000100 */
[----:B------:R-:W-:Y:S03]  /*08e0*/  BSSY.RECONVERGENT B2, `(.L_x_11) ;  /* 0x000000d000027945 */ /* 0x000fe60003800200 */
[----:B------:R-:W-:-:S05]  /*08f0*/  FADD R11, R0, R0 ;  /* 0x00000000000b7221 */ /* 0x000fca0000000000 */
[----:B------:R-:W-:-:S04]  /*0900*/  IADD3 R0, PT, PT, R11, 0x1800000, RZ ;  /* 0x018000000b007810 */ /* 0x000fc80007ffe0ff */
[----:B------:R-:W-:-:S04]  /*0910*/  LOP3.LUT R0, R0, 0x7f800000, RZ, 0xc0, !PT ;  /* 0x7f80000000007812 */ /* 0x000fc800078ec0ff */
[----:B------:R-:W-:-:S13]  /*0920*/  ISETP.GT.U32.AND P0, PT, R0, 0x1ffffff, PT ;  /* 0x01ffffff0000780c */ /* 0x000fda0003f04070 */
[----:B------:R-:W-:Y:S05]  /*0930*/  @P0 BRA `(.L_x_12) ;  /* 0x00000000000c0947 */ /* 0x000fea0003800000 */
[----:B------:R-:W-:-:S07]  /*0940*/  MOV R10, 0x960 ;  /* 0x00000960000a7802 */ /* 0x000fce0000000f00 */
[----:B-----5:R-:W-:Y:S05]  /*0950*/  CALL.REL.NOINC `($__internal_0_$__cuda_sm20_rcp_rn_f32_slowpath) ;  /* 0x0000003000d47944 */ /* 0x020fea0003c00000 */
[----:B------:R-:W-:Y:S05]  /*0960*/  BRA `(.L_x_13) ;  /* 0x0000000000107947 */ /* 0x000fea0003800000 */
.L_x_12:
[----:B------:R-:W0:Y:S02]  /*0970*/  MUFU.RCP R0, R11 ;  /* 0x0000000b00007308 */ /* 0x000e240000001000 */
[----:B0-----:R-:W-:-:S04]  /*0980*/  FFMA R9, R11, R0, -1 ;  /* 0xbf8000000b097423 */ /* 0x001fc80000000000 */
[----:B------:R-:W-:-:S04]  /*0990*/  FADD.FTZ R9, -R9, -RZ ;  /* 0x800000ff09097221 */ /* 0x000fc80000010100 */
[----:B------:R-:W-:-:S07]  /*09a0*/  FFMA R0, R0, R9, R0 ;  /* 0x0000000900007223 */ /* 0x000fce0000000000 */
.L_x_13:
[----:B------:R-:W-:Y:S05]  /*09b0*/  BSYNC.RECONVERGENT B2 ;  /* 0x0000000000027941 */ /* 0x000fea0003800200 */
.L_x_11:
[----:B------:R-:W-:-:S13]  /*09c0*/  FSETP.NEU.AND P0, PT, R0, 1, PT ;  /* 0x3f8000000000780b */ /* 0x000fda0003f0d000 */
[----:B------:R-:W-:Y:S05]  /*09d0*/  @!P0 BRA `(.L_x_10) ;  /* 0x0000000400108947 */ /* 0x000fea0003800000 */
[----:B------:R-:W-:-:S13]  /*09e0*/  FSETP.NAN.AND P0, PT, |R0|, |R0|, PT ;  /* 0x400000000000720b */ /* 0x000fda0003f08200 */
[----:B------:R-:W-:Y:S01]  /*09f0*/  @P0 FADD R14, R0, 0.3333333432674407959 ;  /* 0x3eaaaaab000e0421 */ /* 0x000fe20000000000 */
[----:B------:R-:W-:Y:S06]  /*0a00*/  @P0 BRA `(.L_x_10) ;  /* 0x0000000400040947 */ /* 0x000fec0003800000 */
[----:B------:R-:W-:-:S04]  /*0a10*/  FSETP.NEU.AND P0, PT, |R0|, +INF , PT ;  /* 0x7f8000000000780b */ /* 0x000fc80003f0d200 */
[----:B------:R-:W-:-:S13]  /*0a20*/  FSETP.NEU.AND P0, PT, R0, RZ, P0 ;  /* 0x000000ff0000720b */ /* 0x000fda000070d000 */
[----:B------:R-:W-:-:S05]  /*0a30*/  @!P0 FADD R14, R0, R0 ;  /* 0x00000000000e8221 */ /* 0x000fca0000000000 */
[----:B------:R-:W-:Y:S01]  /*0a40*/  @!P0 LOP3.LUT R14, R14, 0x7fffffff, RZ, 0xc0, !PT ;  /* 0x7fffffff0e0e8812 */ /* 0x000fe200078ec0ff */
[----:B------:R-:W-:Y:S06]  /*0a50*/  @!P0 BRA `(.L_x_10) ;  /* 0x0000000000f08947 */ /* 0x000fec0003800000 */
[C---:B------:R-:W-:Y:S01]  /*0a60*/  FMUL R9, |R0|.reuse, 16777216 ;  /* 0x4b80000000097820 */ /* 0x040fe20000400200 */
[C---:B------:R-:W-:Y:S01]  /*0a70*/  FSETP.GEU.AND P0, PT, |R0|.reuse, 1.175494350822287508e-38, PT ;  /* 0x008000000000780b */ /* 0x040fe20003f0e200 */
[----:B------:R-:W-:Y:S01]  /*0a80*/  HFMA2 R35, -RZ, RZ, 0.771484375, 0.21533203125 ;  /* 0x3a2c32e4ff237431 */ /* 0x000fe200000001ff */
[----:B------:R-:W-:Y:S02]  /*0a90*/  FSETP.GEU.AND P2, PT, R0, RZ, PT ;  /* 0x000000ff0000720b */ /* 0x000fe40003f4e000 */
[----:B------:R-:W-:Y:S02]  /*0aa0*/  FSEL R9, R9, |R0|, !P0 ;  /* 0x4000000009097208 */ /* 0x000fe40004000000 */
[----:B------:R-:W-:-:S03]  /*0ab0*/  FSEL R11, RZ, -24, P0 ;  /* 0xc1c00000ff0b7808 */ /* 0x000fc60000000000 */
[----:B------:R-:W-:-:S05]  /*0ac0*/  VIADD R10, R9, 0xc0cafb0d ;  /* 0xc0cafb0d090a7836 */ /* 0x000fca0000000000 */
[----:B------:R-:W-:-:S04]  /*0ad0*/  LOP3.LUT R14, R10, 0xff800000, RZ, 0xc0, !PT ;  /* 0xff8000000a0e7812 */ /* 0x000fc800078ec0ff */
[-C--:B------:R-:W-:Y:S02]  /*0ae0*/  IADD3 R10, PT, PT, R9, -R14.reuse, RZ ;  /* 0x8000000e090a7210 */ /* 0x080fe40007ffe0ff */
        /* <DEDUP_REMOVED lines=30> */
[----:B------:R-:W-:Y:S01]  /*0cd0*/  IMAD.MOV.U32 R22, RZ, RZ, 0x391fcb8e ;  /* 0x391fcb8eff167424 */ /* 0x000fe200078e00ff */
[----:B------:R-:W-:Y:S02]  /*0ce0*/  FSETP.GT.AND P1, PT, |R9|, 152, PT ;  /* 0x431800000900780b */ /* 0x000fe40003f24200 */
[----:B------:R-:W-:Y:S02]  /*0cf0*/  FFMA R14, R11, 0.3333333432674407959, R14 ;  /* 0x3eaaaaab0b0e7823 */ /* 0x000fe4000000000e */
[----:B------:R-:W1:Y:S01]  /*0d00*/  F2I.NTZ R15, R9 ;  /* 0x00000009000f7305 */ /* 0x000e620000203100 */
[----:B0-----:R-:W-:Y:S01]  /*0d10*/  FADD R11, R9, -R10 ;  /* 0x8000000a090b7221 */ /* 0x001fe20000000000 */
[----:B------:R-:W-:-:S03]  /*0d20*/  FSETP.GT.AND P0, PT, R10, RZ, PT ;  /* 0x000000ff0a00720b */ /* 0x000fc60003f04000 */
[----:B------:R-:W-:Y:S01]  /*0d30*/  FADD R11, R11, R14 ;  /* 0x0000000e0b0b7221 */ /* 0x000fe20000000000 */
[----:B------:R-:W-:Y:S02]  /*0d40*/  SEL R10, RZ, 0x83000000, P0 ;  /* 0x83000000ff0a7807 */ /* 0x000fe40000000000 */
[----:B------:R-:W-:Y:S01]  /*0d50*/  FSETP.GEU.AND P0, PT, R9, RZ, PT ;  /* 0x000000ff0900720b */ /* 0x000fe20003f0e000 */
[----:B------:R-:W-:Y:S01]  /*0d60*/  FFMA R14, R11, R22, 0.0013391353422775864601 ;  /* 0x3aaf85ed0b0e7423 */ /* 0x000fe20000000016 */
[----:B------:R-:W-:Y:S02]  /*0d70*/  IADD3 R0, PT, PT, R10, 0x7f000000, RZ ;  /* 0x7f0000000a007810 */ /* 0x000fe40007ffe0ff */
[----:B-1----:R-:W-:Y:S01]  /*0d80*/  LEA R15, R15, -R10, 0x17 ;  /* 0x8000000a0f0f7211 */ /* 0x002fe200078eb8ff */
        /* <DEDUP_REMOVED lines=8> */
[----:B------:R-:W-:-:S07]  /*0e10*/  @!P2 IMAD.MOV.U32 R14, RZ, RZ, 0x7fffffff ;  /* 0x7fffffffff0ea424 */ /* 0x000fce00078e00ff */
.L_x_10:
[----:B------:R-:W-:Y:S05]  /*0e20*/  BSYNC.RECONVERGENT B1 ;  /* 0x0000000000017941 */ /* 0x000fea0003800200 */
.L_x_8:
[C---:B------:R-:W-:Y:S01]  /*0e30*/  FADD R9, -R14.reuse, 1 ;  /* 0x3f8000000e097421 */ /* 0x040fe20000000100 */
[----:B------:R-:W-:Y:S01]  /*0e40*/  FADD R15, R14, 1 ;  /* 0x3f8000000e0f7421 */ /* 0x000fe20000000000 */
[----:B------:R-:W-:Y:S02]  /*0e50*/  MOV R22, R29 ;  /* 0x0000001d00167202 */ /* 0x000fe40000000f00 */
[CC--:B-----5:R-:W-:Y:S01]  /*0e60*/  FMUL R11, R4.reuse, R9.reuse ;  /* 0x00000009040b7220 */ /* 0x0e0fe20000400000 */
[C---:B------:R-:W-:Y:S01]  /*0e70*/  FMUL R33, R5.reuse, R9 ;  /* 0x0000000905217220 */ /* 0x040fe20000400000 */
[-C--:B------:R-:W-:Y:S01]  /*0e80*/  FMUL R10, R5, R15.reuse ;  /* 0x0000000f050a7220 */ /* 0x080fe20000400000 */
[-C--:B------:R-:W-:Y:S01]  /*0e90*/  FMUL R0, R4, R15.reuse ;  /* 0x0000000f04007220 */ /* 0x080fe20000400000 */
[-C--:B------:R-:W-:Y:S01]  /*0ea0*/  FFMA R4, R12, R15.reuse, R11 ;  /* 0x0000000f0c047223 */ /* 0x080fe2000000000b */
[C---:B------:R-:W-:Y:S01]  /*0eb0*/  FFMA R11, R32.reuse, R15, R33 ;  /* 0x0000000f200b7223 */ /* 0x040fe20000000021 */
[-C--:B------:R-:W-:Y:S01]  /*0ec0*/  FFMA R32, R32, R9.reuse, R10 ;  /* 0x0000000920207223 */ /* 0x080fe2000000000a */
[-C--:B------:R-:W-:Y:S01]  /*0ed0*/  FMUL R10, R8, R9.reuse ;  /* 0x00000009080a7220 */ /* 0x080fe20000400000 */
[----:B------:R-:W-:Y:S01]  /*0ee0*/  FMUL R33, R6, R9 ;  /* 0x0000000906217220 */ /* 0x000fe20000400000 */
[-C--:B------:R-:W-:Y:S01]  /*0ef0*/  FMUL R8, R8, R15.reuse ;  /* 0x0000000f08087220 */ /* 0x080fe20000400000 */
[----:B------:R-:W-:Y:S01]  /*0f00*/  FMUL R6, R6, R15 ;  /* 0x0000000f06067220 */ /* 0x000fe20000400000 */
[----:B------:R-:W-:Y:S01]  /*0f10*/  FFMA R5, R12, R9, R0 ;  /* 0x000000090c057223 */ /* 0x000fe20000000000 */
[C---:B------:R-:W-:Y:S01]  /*0f20*/  FFMA R10, R31.reuse, R15, R10 ;  /* 0x0000000f1f0a7223 */ /* 0x040fe2000000000a */
[----:B------:R-:W-:Y:S01]  /*0f30*/  FFMA R8, R31, R9, R8 ;  /* 0x000000091f087223 */ /* 0x000fe20000000008 */
[C---:B------:R-:W-:Y:S01]  /*0f40*/  FFMA R33, R30.reuse, R15, R33 ;  /* 0x0000000f1e217223 */ /* 0x040fe20000000021 */
[----:B------:R-:W-:Y:S01]  /*0f50*/  FFMA R6, R30, R9, R6 ;  /* 0x000000091e067223 */ /* 0x000fe20000000006 */
[----:B------:R-:W-:Y:S01]  /*0f60*/  FMUL R12, R4, 0.5 ;  /* 0x3f000000040c7820 */ /* 0x000fe20000400000 */
[----:B------:R-:W-:Y:S01]  /*0f70*/  FMUL R4, R5, 0.5 ;  /* 0x3f00000005047820 */ /* 0x000fe20000400000 */
[----:B------:R-:W-:Y:S01]  /*0f80*/  MOV R0, R24 ;  /* 0x0000001800007202 */ /* 0x000fe20000000f00 */
[----:B------:R-:W-:Y:S01]  /*0f90*/  IMAD.MOV.U32 R15, RZ, RZ, R25 ;  /* 0x000000ffff0f7224 */ /* 0x000fe200078e0019 */
[----:B------:R-:W-:Y:S01]  /*0fa0*/  MOV R26, R27 ;  /* 0x0000001b001a7202 */ /* 0x000fe20000000f00 */
[----:B------:R-:W-:Y:S01]  /*0fb0*/  FMUL R11, R11, 0.5 ;  /* 0x3f0000000b0b7820 */ /* 0x000fe20000400000 */
[----:B------:R-:W-:Y:S01]  /*0fc0*/  FMUL R5, R32, 0.5 ;  /* 0x3f00000020057820 */ /* 0x000fe20000400000 */
[----:B------:R-:W-:Y:S01]  /*0fd0*/  FMUL R10, R10, 0.5 ;  /* 0x3f0000000a0a7820 */ /* 0x000fe20000400000 */
[----:B------:R-:W-:Y:S01]  /*0fe0*/  FMUL R8, R8, 0.5 ;  /* 0x3f00000008087820 */ /* 0x000fe20000400000 */
[----:B------:R-:W-:Y:S01]  /*0ff0*/  FMUL R9, R33, 0.5 ;  /* 0x3f00000021097820 */ /* 0x000fe20000400000 */
[----:B------:R-:W-:-:S07]  /*1000*/  FMUL R6, R6, 0.5 ;  /* 0x3f00000006067820 */ /* 0x000fce0000400000 */
.L_x_7:
[----:B------:R-:W-:Y:S05]  /*1010*/  BSYNC.RECONVERGENT B0 ;  /* 0x0000000000007941 */ /* 0x000fea0003800200 */
.L_x_6:
[----:B------:R-:W-:Y:S01]  /*1020*/  SHF.R.U32.HI R25, RZ, 0x2, R26 ;  /* 0x00000002ff197819 */ /* 0x000fe2000001161a */
[----:B------:R-:W0:Y:S01]  /*1030*/  LDCU UR6, c[0x0][0x3ac] ;  /* 0x00007580ff0677ac */ /* 0x000e220008000800 */
[----:B------:R-:W-:Y:S01]  /*1040*/  SHF.L.U32 R14, R23, 0x4, RZ ;  /* 0x00000004170e7819 */ /* 0x000fe200000006ff */
[----:B------:R-:W-:Y:S01]  /*1050*/  IMAD.MOV.U32 R27, RZ, RZ, 0x2f800000 ;  /* 0x2f800000ff1b7424 */ /* 0x000fe200078e00ff */
[----:B------:R-:W-:Y:S01]  /*1060*/  LOP3.LUT R25, R25, R26, RZ, 0x3c, !PT ;  /* 0x0000001a19197212 */ /* 0x000fe200078e3cff */
[----:B------:R-:W-:Y:S01]  /*1070*/  BSSY.RECONVERGENT B0, `(.L_x_14) ;  /* 0x000014e000007945 */ /* 0x000fe20003800200 */
[----:B------:R-:W-:-:S03]  /*1080*/  IADD3 R29, PT, PT, R28, 0x587c5, RZ ;  /* 0x000587c51c1d7810 */ /* 0x000fc60007ffe0ff */
[----:B------:R-:W-:-:S05]  /*1090*/  IMAD.SHL.U32 R24, R25, 0x2, RZ ;  /* 0x0000000219187824 */ /* 0x000fca00078e00ff */
[----:B------:R-:W-:-:S04]  /*10a0*/  LOP3.LUT R24, R23, R14, R24, 0x96, !PT ;  /* 0x0000000e17187212 */ /* 0x000fc800078e9618 */
[----:B------:R-:W-:-:S04]  /*10b0*/  LOP3.LUT R24, R24, R25, RZ, 0x3c, !PT ;  /* 0x0000001918187212 */ /* 0x000fc800078e3cff */
[----:B------:R-:W-:-:S04]  /*10c0*/  IADD3 R14, PT, PT, R24, R29, RZ ;  /* 0x0000001d180e7210 */ /* 0x000fc80007ffe0ff */
[----:B------:R-:W-:-:S05]  /*10d0*/  I2FP.F32.U32 R14, R14 ;  /* 0x0000000e000e7245 */ /* 0x000fca0000201000 */
[----:B------:R-:W-:-:S05]  /*10e0*/  FFMA R14, R14, R27, 1.1641532182693481445e-10 ;  /* 0x2f0000000e0e7423 */ /* 0x000fca000000001b */
[----:B0-----:R-:W-:-:S13]  /*10f0*/  FSETP.GEU.AND P0, PT, R14, UR6, PT ;  /* 0x000000060e007c0b */ /* 0x001fda000bf0e000 */
[----:B------:R-:W-:Y:S05]  /*1100*/  @P0 BRA `(.L_x_15) ;  /* 0x0000001400100947 */ /* 0x000fea0003800000 */
[----:B-----5:R-:W-:Y:S01]  /*1110*/  ISETP.NE.AND P0, PT, R20, 0x1, PT ;  /* 0x000000011400780c */ /* 0x020fe20003f05270 */
[----:B------:R-:W-:Y:S01]  /*1120*/  BSSY.RECONVERGENT B1, `(.L_x_16) ;  /* 0x000004b000017945 */ /* 0x000fe20003800200 */
[----:B------:R-:W-:Y:S01]  /*1130*/  MOV R26, R24 ;  /* 0x00000018001a7202 */ /* 0x000fe20000000f00 */
[----:B------:R-:W-:Y:S01]  /*1140*/  IMAD.MOV.U32 R25, RZ, RZ, R22 ;  /* 0x000000ffff197224 */ /* 0x000fe200078e0016 */
[----:B------:R-:W-:Y:S02]  /*1150*/  MOV R14, R23 ;  /* 0x00000017000e7202 */ /* 0x000fe40000000f00 */
[----:B------:R-:W-:-:S07]  /*1160*/  MOV R30, R13 ;  /* 0x0000000d001e7202 */ /* 0x000fce0000000f00 */
[----:B------:R-:W-:Y:S05]  /*1170*/  @!P0 BRA `(.L_x_17) ;  /* 0x0000000400148947 */ /* 0x000fea0003800000 */
[----:B------:R-:W-:Y:S01]  /*1180*/  SHF.R.U32.HI R13, RZ, 0x2, R0 ;  /* 0x00000002ff0d7819 */ /* 0x000fe20000011600 */
[----:B------:R-:W-:Y:S01]  /*1190*/  BSSY.RECONVERGENT B2, `(.L_x_18) ;  /* 0x000003b000027945 */ /* 0x000fe20003800200 */
[----:B------:R-:W-:Y:S02]  /*11a0*/  MOV R30, 0x7f800000 ;  /* 0x7f800000001e7802 */ /* 0x000fe40000000f00 */
[----:B------:R-:W-:Y:S02]  /*11b0*/  LOP3.LUT R13, R13, R0, RZ, 0x3c, !PT ;  /* 0x000000000d0d7212 */ /* 0x000fe400078e3cff */
[----:B------:R-:W-:Y:S02]  /*11c0*/  SHF.L.U32 R0, R24, 0x4, RZ ;  /* 0x0000000418007819 */ /* 0x000fe400000006ff */
[----:B------:R-:W-:Y:S01]  /*11d0*/  IADD3 R29, PT, PT, R28, 0x10974f, RZ ;  /* 0x0010974f1c1d7810 */ /* 0x000fe20007ffe0ff */
[----:B------:R-:W-:-:S05]  /*11e0*/  IMAD.SHL.U32 R14, R13, 0x2, RZ ;  /* 0x000000020d0e7824 */ /* 0x000fca00078e00ff */
[----:B------:R-:W-:-:S04]  /*11f0*/  LOP3.LUT R13, R13, R14, R0, 0x96, !PT ;  /* 0x0000000e0d0d7212 */ /* 0x000fc800078e9600 */
[----:B------:R-:W-:Y:S01]  /*1200*/  LOP3.LUT R14, R13, R24, RZ, 0x3c, !PT ;  /* 0x000000180d0e7212 */ /* 0x000fe200078e3cff */
[----:B------:R-:W-:-:S03]  /*1210*/  IMAD.MOV.U32 R13, RZ, RZ, 0x3e055027 ;  /* 0x3e055027ff0d7424 */ /* 0x000fc600078e00ff */
[----:B------:R-:W-:-:S04]  /*1220*/  IADD3 R0, PT, PT, R28, 0xb0f8a, R14 ;  /* 0x000b0f8a1c007810 */ /* 0x000fc80007ffe00e */
[----:B------:R-:W-:-:S05]  /*1230*/  I2FP.F32.U32 R0, R0 ;  /* 0x0000000000007245 */ /* 0x000fca0000201000 */
[----:B------:R-:W-:-:S05]  /*1240*/  FFMA R27, R0, R27, 1.1641532182693481445e-10 ;  /* 0x2f000000001b7423 */ /* 0x000fca000000001b */
[----:B------:R-:W-:-:S13]  /*1250*/  FSETP.GEU.AND P1, PT, R27, 1.175494350822287508e-38, PT ;  /* 0x008000001b00780b */ /* 0x000fda0003f2e000 */
[----:B------:R-:W-:-:S05]  /*1260*/  @!P1 FMUL R27, R27, 8388608 ;  /* 0x4b0000001b1b9820 */ /* 0x000fca0000400000 */
[----:B------:R-:W-:-:S04]  /*1270*/  IADD3 R0, PT, PT, R27, -0x3f2aaaab, RZ ;  /* 0xc0d555551b007810 */ /* 0x000fc80007ffe0ff */
[----:B------:R-:W-:-:S04]  /*1280*/  LOP3.LUT R26, R0, 0xff800000, RZ, 0xc0, !PT ;  /* 0xff800000001a7812 */ /* 0x000fc800078ec0ff */
[-C--:B------:R-:W-:Y:S02]  /*1290*/  IADD3 R0, PT, PT, R27, -R26.reuse, RZ ;  /* 0x8000001a1b007210 */ /* 0x080fe40007ffe0ff */
[----:B------:R-:W-:-:S03]  /*12a0*/  I2FP.F32.S32 R26, R26 ;  /* 0x0000001a001a7245 */ /* 0x000fc60000201400 */
[----:B------:R-:W-:-:S04]  /*12b0*/  FADD R0, R0, -1 ;  /* 0xbf80000000007421 */ /* 0x000fc80000000000 */
[----:B------:R-:W-:-:S04]  /*12c0*/  FFMA R13, R0, -R13, 0.14084610342979431152 ;  /* 0x3e1039f6000d7423 */ /* 0x000fc8000000080d */
[----:B------:R-:W-:-:S04]  /*12d0*/  FFMA R13, R0, R13, -0.12148627638816833496 ;  /* 0xbdf8cdcc000d7423 */ /* 0x000fc8000000000d */
[----:B------:R-:W-:-:S04]  /*12e0*/  FFMA R13, R0, R13, 0.13980610668659210205 ;  /* 0x3e0f2955000d7423 */ /* 0x000fc8000000000d */
[----:B------:R-:W-:-:S04]  /*12f0*/  FFMA R13, R0, R13, -0.16684235632419586182 ;  /* 0xbe2ad8b9000d7423 */ /* 0x000fc8000000000d */
[----:B------:R-:W-:-:S04]  /*1300*/  FFMA R13, R0, R13, 0.20012299716472625732 ;  /* 0x3e4ced0b000d7423 */ /* 0x000fc8000000000d */
[----:B------:R-:W-:-:S04]  /*1310*/  FFMA R13, R0, R13, -0.24999669194221496582 ;  /* 0xbe7fff22000d7423 */ /* 0x000fc8000000000d */
[----:B------:R-:W-:-:S04]  /*1320*/  FFMA R13, R0, R13, 0.33333182334899902344 ;  /* 0x3eaaaa78000d7423 */ /* 0x000fc8000000000d */
[C---:B------:R-:W-:Y:S01]  /*1330*/  FFMA R25, R0.reuse, R13, -0.5 ;  /* 0xbf00000000197423 */ /* 0x040fe2000000000d */
[----:B------:R-:W-:Y:S02]  /*1340*/  FSEL R13, RZ, -23, P1 ;  /* 0xc1b80000ff0d7808 */ /* 0x000fe40000800000 */
[----:B------:R-:W-:Y:S01]  /*1350*/  ISETP.GT.U32.AND P1, PT, R27, 0x7f7fffff, PT ;  /* 0x7f7fffff1b00780c */ /* 0x000fe20003f24070 */
[----:B------:R-:W-:Y:S02]  /*1360*/  FMUL R25, R0, R25 ;  /* 0x0000001900197220 */ /* 0x000fe40000400000 */
[----:B------:R-:W-:Y:S02]  /*1370*/  FFMA R13, R26, 1.1920928955078125e-07, R13 ;  /* 0x340000001a0d7823 */ /* 0x000fe4000000000d */
[----:B------:R-:W-:Y:S01]  /*1380*/  FFMA R26, R0, R25, R0 ;  /* 0x00000019001a7223 */ /* 0x000fe20000000000 */
[----:B------:R-:W-:Y:S01]  /*1390*/  SHF.R.U32.HI R0, RZ, 0x2, R15 ;  /* 0x00000002ff007819 */ /* 0x000fe2000001160f */
[----:B------:R-:W-:-:S02]  /*13a0*/  HFMA2 R25, -RZ, RZ, 0.1495361328125, 0.0004794597625732421875 ;  /* 0x30c90fdbff197431 */ /* 0x000fc400000001ff */
[----:B------:R-:W-:Y:S01]  /*13b0*/  FFMA R26, R13, 0.69314718246459960938, R26 ;  /* 0x3f3172180d1a7823 */ /* 0x000fe2000000001a */
[----:B------:R-:W-:Y:S01]  /*13c0*/  LOP3.LUT R0, R0, R15, RZ, 0x3c, !PT ;  /* 0x0000000f00007212 */ /* 0x000fe200078e3cff */
[----:B------:R-:W-:Y:S02]  /*13d0*/  IMAD.SHL.U32 R13, R14, 0x10, RZ ;  /* 0x000000100e0d7824 */ /* 0x000fe400078e00ff */
[C---:B------:R-:W-:Y:S01]  /*13e0*/  @P1 FFMA R26, R27.reuse, R30, +INF ;  /* 0x7f8000001b1a1423 */ /* 0x040fe2000000001e */
[----:B------:R-:W-:Y:S02]  /*13f0*/  FSETP.NEU.AND P1, PT, R27, RZ, PT ;  /* 0x000000ff1b00720b */ /* 0x000fe40003f2d000 */
[----:B------:R-:W-:Y:S01]  /*1400*/  SHF.L.U32 R15, R0, 0x1, RZ ;  /* 0x00000001000f7819 */ /* 0x000fe200000006ff */
[----:B------:R-:W-:-:S03]  /*1410*/  FMUL R26, R26, -2 ;  /* 0xc00000001a1a7820 */ /* 0x000fc60000400000 */
[----:B------:R-:W-:Y:S02]  /*1420*/  LOP3.LUT R13, R0, R15, R13, 0x96, !PT ;  /* 0x0000000f000d7212 */ /* 0x000fe400078e960d */
[----:B------:R-:W-:Y:S02]  /*1430*/  FSEL R30, R26, +INF , P1 ;  /* 0x7f8000001a1e7808 */ /* 0x000fe40000800000 */
[----:B------:R-:W-:Y:S02]  /*1440*/  LOP3.LUT R26, R13, R14, RZ, 0x3c, !PT ;  /* 0x0000000e0d1a7212 */ /* 0x000fe400078e3cff */
[----:B------:R-:W-:Y:S01]  /*1450*/  IADD3 R15, PT, PT, R30, -0xd000000, RZ ;  /* 0xf30000001e0f7810 */ /* 0x000fe20007ffe0ff */
[----:B------:R0:W1:Y:S02]  /*1460*/  MUFU.RSQ R13, R30 ;  /* 0x0000001e000d7308 */ /* 0x0000640000001400 */
[----:B------:R-:W-:Y:S01]  /*1470*/  IMAD.IADD R0, R26, 0x1, R29 ;  /* 0x000000011a007824 */ /* 0x000fe200078e021d */
[----:B------:R-:W-:-:S04]  /*1480*/  ISETP.GT.U32.AND P1, PT, R15, 0x727fffff, PT ;  /* 0x727fffff0f00780c */ /* 0x000fc80003f24070 */
[----:B------:R-:W-:-:S05]  /*1490*/  I2FP.F32.U32 R0, R0 ;  /* 0x0000000000007245 */ /* 0x000fca0000201000 */
[----:B------:R-:W-:-:S04]  /*14a0*/  FFMA R25, R0, R25, 7.314590599882819788e-10 ;  /* 0x30490fdb00197423 */ /* 0x000fc80000000019 */
[----:B0-----:R-:W-:Y:S05]  /*14b0*/  @!P1 BRA `(.L_x_19) ;  /* 0x0000000000109947 */ /* 0x001fea0003800000 */
[----:B------:R-:W-:Y:S02]  /*14c0*/  MOV R0, R30 ;  /* 0x0000001e00007202 */ /* 0x000fe40000000f00 */
[----:B------:R-:W-:-:S07]  /*14d0*/  MOV R30, 0x14f0 ;  /* 0x000014f0001e7802 */ /* 0x000fce0000000f00 */
[----:B-1----:R-:W-:Y:S05]  /*14e0*/  CALL.REL.NOINC `($__internal_1_$__cuda_sm20_sqrt_rn_f32_slowpath) ;  /* 0x0000002800c87944 */ /* 0x002fea0003c00000 */
[----:B------:R-:W-:Y:S05]  /*14f0*/  BRA `(.L_x_20) ;  /* 0x0000000000107947 */ /* 0x000fea0003800000 */
.L_x_19:
[----:B-1----:R-:W-:Y:S01]  /*1500*/  FMUL.FTZ R15, R30, R13 ;  /* 0x0000000d1e0f7220 */ /* 0x002fe20000410000 */
[----:B------:R-:W-:-:S03]  /*1510*/  FMUL.FTZ R13, R13, 0.5 ;  /* 0x3f0000000d0d7820 */ /* 0x000fc60000410000 */
[----:B------:R-:W-:-:S04]  /*1520*/  FFMA R0, -R15, R15, R30 ;  /* 0x0000000f0f007223 */ /* 0x000fc8000000011e */
[----:B------:R-:W-:-:S07]  /*1530*/  FFMA R15, R0, R13, R15 ;  /* 0x0000000d000f7223 */ /* 0x000fce000000000f */
.L_x_20:
[----:B------:R-:W-:Y:S05]  /*1540*/  BSYNC.RECONVERGENT B2 ;  /* 0x0000000000027941 */ /* 0x000fea0003800200 */
.L_x_18:
[----:B------:R-:W-:Y:S01]  /*1550*/  FMUL.RZ R27, R25, 0.15915493667125701904 ;  /* 0x3e22f983191b7820 */ /* 0x000fe2000040c000 */
[----:B------:R-:W-:-:S03]  /*1560*/  IMAD.MOV.U32 R25, RZ, RZ, R24 ;  /* 0x000000ffff197224 */ /* 0x000fc600078e0018 */
[----:B------:R-:W0:Y:S08]  /*1570*/  MUFU.SIN R30, R27 ;  /* 0x0000001b001e7308 */ /* 0x000e300000000400 */
[----:B------:R-:W1:Y:S01]  /*1580*/  MUFU.COS R0, R27 ;  /* 0x0000001b00007308 */ /* 0x000e620000000000 */
[-C--:B0-----:R-:W-:Y:S01]  /*1590*/  FMUL R30, R30, R15.reuse ;  /* 0x0000000f1e1e7220 */ /* 0x081fe20000400000 */
[----:B-1----:R-:W-:Y:S01]  /*15a0*/  FMUL R13, R0, R15 ;  /* 0x0000000f000d7220 */ /* 0x002fe20000400000 */
[----:B------:R-:W-:-:S02]  /*15b0*/  MOV R0, R22 ;  /* 0x0000001600007202 */ /* 0x000fc40000000f00 */
[----:B------:R-:W-:-:S07]  /*15c0*/  MOV R15, R23 ;  /* 0x00000017000f7202 */ /* 0x000fce0000000f00 */
.L_x_17:
[----:B------:R-:W-:Y:S05]  /*15d0*/  BSYNC.RECONVERGENT B1 ;  /* 0x0000000000017941 */ /* 0x000fea0003800200 */
.L_x_16:
[----:B------:R-:W0:Y:S01]  /*15e0*/  LDC.64 R22, c[0x0][0x390] ;  /* 0x0000e400ff167b82 */ /* 0x000e220000000a00 */
[----:B------:R-:W-:Y:S01]  /*15f0*/  ISETP.NE.AND P1, PT, R20, 0x1, PT ;  /* 0x000000011400780c */ /* 0x000fe20003f25270 */
[----:B------:R-:W-:Y:S01]  /*1600*/  BSSY.RECONVERGENT B1, `(.L_x_21) ;  /* 0x000004f000017945 */ /* 0x000fe20003800200 */
[----:B------:R-:W-:Y:S01]  /*1610*/  IMAD.MOV.U32 R28, RZ, RZ, R26 ;  /* 0x000000ffff1c7224 */ /* 0x000fe200078e001a */
[----:B------:R-:W-:Y:S01]  /*1620*/  MOV R24, R14 ;  /* 0x0000000e00187202 */ /* 0x000fe20000000f00 */
[----:B------:R-:W-:Y:S01]  /*1630*/  IMAD.MOV.U32 R27, RZ, RZ, R13 ;  /* 0x000000ffff1b7224 */ /* 0x000fe200078e000d */
[----:B------:R-:W-:Y:S01]  /*1640*/  MOV R20, R25 ;  /* 0x0000001900147202 */ /* 0x000fe20000000f00 */
[----:B0-----:R-:W-:-:S04]  /*1650*/  FADD R23, R23, -R22 ;  /* 0x8000001617177221 */ /* 0x001fc80000000000 */
[----:B------:R-:W-:-:S04]  /*1660*/  FMUL R23, R23, R30 ;  /* 0x0000001e17177220 */ /* 0x000fc80000400000 */
[----:B------:R-:W-:Y:S01]  /*1670*/  FFMA R12, R23, 0.10000000149011611938, R12 ;  /* 0x3dcccccd170c7823 */ /* 0x000fe2000000000c */
[----:B------:R-:W-:Y:S06]  /*1680*/  @P1 BRA `(.L_x_22) ;  /* 0x0000000400181947 */ /* 0x000fec0003800000 */
[----:B------:R-:W-:Y:S01]  /*1690*/  SHF.R.U32.HI R13, RZ, 0x2, R0 ;  /* 0x00000002ff0d7819 */ /* 0x000fe20000011600 */
[----:B------:R-:W-:Y:S01]  /*16a0*/  IMAD.MOV.U32 R20, RZ, RZ, 0x3e055027 ;  /* 0x3e055027ff147424 */ /* 0x000fe200078e00ff */
[----:B------:R-:W-:Y:S02]  /*16b0*/  BSSY.RECONVERGENT B2, `(.L_x_23) ;  /* 0x000003b000027945 */ /* 0x000fe40003800200 */
[----:B------:R-:W-:Y:S02]  /*16c0*/  LOP3.LUT R24, R13, R0, RZ, 0x3c, !PT ;  /* 0x000000000d187212 */ /* 0x000fe400078e3cff */
[----:B------:R-:W-:Y:S02]  /*16d0*/  SHF.L.U32 R13, R26, 0x4, RZ ;  /* 0x000000041a0d7819 */ /* 0x000fe400000006ff */
[----:B------:R-:W-:-:S04]  /*16e0*/  SHF.L.U32 R0, R24, 0x1, RZ ;  /* 0x0000000118007819 */ /* 0x000fc800000006ff */
[----:B------:R-:W-:-:S04]  /*16f0*/  LOP3.LUT R13, R26, R13, R0, 0x96, !PT ;  /* 0x0000000d1a0d7212 */ /* 0x000fc800078e9600 */
[----:B------:R-:W-:Y:S01]  /*1700*/  LOP3.LUT R24, R13, R24, RZ, 0x3c, !PT ;  /* 0x000000180d187212 */ /* 0x000fe200078e3cff */
[----:B------:R-:W-:-:S03]  /*1710*/  IMAD.MOV.U32 R13, RZ, RZ, 0x2f800000 ;  /* 0x2f800000ff0d7424 */ /* 0x000fc600078e00ff */
[C---:B------:R-:W-:Y:S02]  /*1720*/  IADD3 R0, PT, PT, R29.reuse, 0x587c5, R24 ;  /* 0x000587c51d007810 */ /* 0x040fe40007ffe018 */
[----:B------:R-:W-:Y:S02]  /*1730*/  IADD3 R29, PT, PT, R29, 0xb0f8a, RZ ;  /* 0x000b0f8a1d1d7810 */ /* 0x000fe40007ffe0ff */
        /* <DEDUP_REMOVED lines=20> */
[----:B------:R-:W-:Y:S01]  /*1880*/  FFMA R20, R23, 1.1920928955078125e-07, R20 ;  /* 0x3400000017147823 */ /* 0x000fe20000000014 */
[----:B------:R-:W-:Y:S01]  /*1890*/  MOV R23, 0x7f800000 ;  /* 0x7f80000000177802 */ /* 0x000fe20000000f00 */
[----:B------:R-:W-:Y:S01]  /*18a0*/  FFMA R13, R13, R22, R13 ;  /* 0x000000160d0d7223 */ /* 0x000fe2000000000d */
[----:B------:R-:W-:-:S03]  /*18b0*/  SHF.R.U32.HI R22, RZ, 0x2, R15 ;  /* 0x00000002ff167819 */ /* 0x000fc6000001160f */
[----:B------:R-:W-:Y:S01]  /*18c0*/  FFMA R20, R20, 0.69314718246459960938, R13 ;  /* 0x3f31721814147823 */ /* 0x000fe2000000000d */
[----:B------:R-:W-:Y:S01]  /*18d0*/  LOP3.LUT R22, R22, R15, RZ, 0x3c, !PT ;  /* 0x0000000f16167212 */ /* 0x000fe200078e3cff */
[----:B------:R-:W-:Y:S02]  /*18e0*/  IMAD.SHL.U32 R13, R24, 0x10, RZ ;  /* 0x00000010180d7824 */ /* 0x000fe400078e00ff */
[----:B------:R-:W-:Y:S01]  /*18f0*/  @P2 FFMA R20, R0, R23, +INF ;  /* 0x7f80000000142423 */ /* 0x000fe20000000017 */
[----:B------:R-:W-:Y:S02]  /*1900*/  SHF.L.U32 R15, R22, 0x1, RZ ;  /* 0x00000001160f7819 */ /* 0x000fe400000006ff */
[----:B------:R-:W-:Y:S01]  /*1910*/  FSETP.NEU.AND P2, PT, R0, RZ, PT ;  /* 0x000000ff0000720b */ /* 0x000fe20003f4d000 */
[----:B------:R-:W-:Y:S01]  /*1920*/  FMUL R20, R20, -2 ;  /* 0xc000000014147820 */ /* 0x000fe20000400000 */
[----:B------:R-:W-:-:S04]  /*1930*/  LOP3.LUT R13, R22, R15, R13, 0x96, !PT ;  /* 0x0000000f160d7212 */ /* 0x000fc800078e960d */
[----:B------:R-:W-:Y:S02]  /*1940*/  FSEL R22, R20, +INF , P2 ;  /* 0x7f80000014167808 */ /* 0x000fe40001000000 */
[----:B------:R-:W-:Y:S02]  /*1950*/  LOP3.LUT R28, R13, R24, RZ, 0x3c, !PT ;  /* 0x000000180d1c7212 */ /* 0x000fe400078e3cff */
[----:B------:R-:W-:Y:S01]  /*1960*/  IADD3 R15, PT, PT, R22, -0xd000000, RZ ;  /* 0xf3000000160f7810 */ /* 0x000fe20007ffe0ff */
[----:B------:R0:W1:Y:S02]  /*1970*/  MUFU.RSQ R13, R22 ;  /* 0x00000016000d7308 */ /* 0x0000640000001400 */
[----:B------:R-:W-:Y:S01]  /*1980*/  IMAD.IADD R0, R28, 0x1, R29 ;  /* 0x000000011c007824 */ /* 0x000fe200078e021d */
[----:B------:R-:W-:Y:S01]  /*1990*/  ISETP.GT.U32.AND P2, PT, R15, 0x727fffff, PT ;  /* 0x727fffff0f00780c */ /* 0x000fe20003f44070 */
[----:B------:R-:W-:-:S03]  /*19a0*/  HFMA2 R15, -RZ, RZ, 0.1495361328125, 0.0004794597625732421875 ;  /* 0x30c90fdbff0f7431 */ /* 0x000fc600000001ff */
[----:B------:R-:W-:-:S05]  /*19b0*/  I2FP.F32.U32 R0, R0 ;  /* 0x0000000000007245 */ /* 0x000fca0000201000 */
[----:B------:R-:W-:-:S04]  /*19c0*/  FFMA R20, R0, R15, 7.314590599882819788e-10 ;  /* 0x30490fdb00147423 */ /* 0x000fc8000000000f */
[----:B0-----:R-:W-:Y:S05]  /*19d0*/  @!P2 BRA `(.L_x_24) ;  /* 0x000000000010a947 */ /* 0x001fea0003800000 */
[----:B------:R-:W-:Y:S02]  /*19e0*/  MOV R0, R22 ;  /* 0x0000001600007202 */ /* 0x000fe40000000f00 */
[----:B------:R-:W-:-:S07]  /*19f0*/  MOV R30, 0x1a10 ;  /* 0x00001a10001e7802 */ /* 0x000fce0000000f00 */
[----:B-1----:R-:W-:Y:S05]  /*1a00*/  CALL.REL.NOINC `($__internal_1_$__cuda_sm20_sqrt_rn_f32_slowpath) ;  /* 0x0000002400807944 */ /* 0x002fea0003c00000 */
[----:B------:R-:W-:Y:S05]  /*1a10*/  BRA `(.L_x_25) ;  /* 0x0000000000107947 */ /* 0x000fea0003800000 */
.L_x_24:
[----:B-1----:R-:W-:Y:S01]  /*1a20*/  FMUL.FTZ R15, R22, R13 ;  /* 0x0000000d160f7220 */ /* 0x002fe20000410000 */
[----:B------:R-:W-:-:S03]  /*1a30*/  FMUL.FTZ R13, R13, 0.5 ;  /* 0x3f0000000d0d7820 */ /* 0x000fc60000410000 */
[----:B------:R-:W-:-:S04]  /*1a40*/  FFMA R0, -R15, R15, R22 ;  /* 0x0000000f0f007223 */ /* 0x000fc80000000116 */
[----:B------:R-:W-:-:S07]  /*1a50*/  FFMA R15, R0, R13, R15 ;  /* 0x0000000d000f7223 */ /* 0x000fce000000000f */
.L_x_25:
[----:B------:R-:W-:Y:S05]  /*1a60*/  BSYNC.RECONVERGENT B2 ;  /* 0x0000000000027941 */ /* 0x000fea0003800200 */
.L_x_23:
[----:B------:R-:W-:Y:S01]  /*1a70*/  FMUL.RZ R23, R20, 0.15915493667125701904 ;  /* 0x3e22f98314177820 */ /* 0x000fe2000040c000 */
[----:B------:R-:W-:-:S03]  /*1a80*/  IMAD.MOV.U32 R20, RZ, RZ, R26 ;  /* 0x000000ffff147224 */ /* 0x000fc600078e001a */
[----:B------:R-:W0:Y:S08]  /*1a90*/  MUFU.SIN R0, R23 ;  /* 0x0000001700007308 */ /* 0x000e300000000400 */
[----:B------:R-:W1:Y:S01]  /*1aa0*/  MUFU.COS R22, R23 ;  /* 0x0000001700167308 */ /* 0x000e620000000000 */
[----:B0-----:R-:W-:Y:S01]  /*1ab0*/  FMUL R27, R0, R15 ;  /* 0x0000000f001b7220 */ /* 0x001fe20000400000 */
[----:B------:R-:W-:Y:S01]  /*1ac0*/  MOV R0, R25 ;  /* 0x0000001900007202 */ /* 0x000fe20000000f00 */
[----:B-1----:R-:W-:Y:S01]  /*1ad0*/  FMUL R13, R22, R15 ;  /* 0x0000000f160d7220 */ /* 0x002fe20000400000 */
[----:B------:R-:W-:-:S07]  /*1ae0*/  MOV R15, R14 ;  /* 0x0000000e000f7202 */ /* 0x000fce0000000f00 */
.L_x_22:
[----:B------:R-:W-:Y:S05]  /*1af0*/  BSYNC.RECONVERGENT B1 ;  /* 0x0000000000017941 */ /* 0x000fea0003800200 */
.L_x_21:
[----:B------:R-:W0:Y:S01]  /*1b00*/  LDC.64 R22, c[0x0][0x398] ;  /* 0x0000e600ff167b82 */ /* 0x000e220000000a00 */
[----:B------:R-:W-:Y:S01]  /*1b10*/  BSSY.RECONVERGENT B1, `(.L_x_26) ;  /* 0x000004f000017945 */ /* 0x000fe20003800200 */
[----:B------:R-:W-:Y:S01]  /*1b20*/  IMAD.MOV.U32 R26, RZ, RZ, R28 ;  /* 0x000000ffff1a7224 */ /* 0x000fe200078e001c */
[----:B------:R-:W-:Y:S02]  /*1b30*/  MOV R14, R24 ;  /* 0x00000018000e7202 */ /* 0x000fe40000000f00 */
[----:B------:R-:W-:Y:S01]  /*1b40*/  MOV R25, R20 ;  /* 0x0000001400197202 */ /* 0x000fe20000000f00 */
[----:B0-----:R-:W-:-:S04]  /*1b50*/  FADD R22, R23, -R22 ;  /* 0x8000001617167221 */ /* 0x001fc80000000000 */
[----:B------:R-:W-:Y:S01]  /*1b60*/  FMUL R22, R22, R27 ;  /* 0x0000001b16167220 */ /* 0x000fe20000400000 */
[----:B------:R-:W-:-:S03]  /*1b70*/  IMAD.MOV.U32 R27, RZ, RZ, R13 ;  /* 0x000000ffff1b7224 */ /* 0x000fc600078e000d */
[----:B------:R-:W-:Y:S01]  /*1b80*/  FFMA R11, R22, 0.10000000149011611938, R11 ;  /* 0x3dcccccd160b7823 */ /* 0x000fe2000000000b */
[----:B------:R-:W-:Y:S06]  /*1b90*/  @!P0 BRA `(.L_x_27) ;  /* 0x0000000400188947 */ /* 0x000fec0003800000 */
        /* <DEDUP_REMOVED lines=57> */
.L_x_29:
[----:B-1----:R-:W-:Y:S01]  /*1f30*/  FMUL.FTZ R15, R30, R13 ;  /* 0x0000000d1e0f7220 */ /* 0x002fe20000410000 */
[----:B------:R-:W-:-:S03]  /*1f40*/  FMUL.FTZ R13, R13, 0.5 ;  /* 0x3f0000000d0d7820 */ /* 0x000fc60000410000 */
[----:B------:R-:W-:-:S04]  /*1f50*/  FFMA R0, -R15, R15, R30 ;  /* 0x0000000f0f007223 */ /* 0x000fc8000000011e */
[----:B------:R-:W-:-:S07]  /*1f60*/  FFMA R15, R0, R13, R15 ;  /* 0x0000000d000f7223 */ /* 0x000fce000000000f */
.L_x_30:
[----:B------:R-:W-:Y:S05]  /*1f70*/  BSYNC.RECONVERGENT B2 ;  /* 0x0000000000027941 */ /* 0x000fea0003800200 */
.L_x_28:
[----:B------:R-:W-:Y:S01]  /*1f80*/  FMUL.RZ R23, R22, 0.15915493667125701904 ;  /* 0x3e22f98316177820 */ /* 0x000fe2000040c000 */
[----:B------:R-:W-:-:S03]  /*1f90*/  IMAD.MOV.U32 R25, RZ, RZ, R28 ;  /* 0x000000ffff197224 */ /* 0x000fc600078e001c */
[----:B------:R-:W0:Y:S08]  /*1fa0*/  MUFU.SIN R0, R23 ;  /* 0x0000001700007308 */ /* 0x000e300000000400 */
[----:B------:R-:W1:Y:S01]  /*1fb0*/  MUFU.COS R22, R23 ;  /* 0x0000001700167308 */ /* 0x000e620000000000 */
[-C--:B0-----:R-:W-:Y:S01]  /*1fc0*/  FMUL R27, R0, R15.reuse ;  /* 0x0000000f001b7220 */ /* 0x081fe20000400000 */
[----:B------:R-:W-:Y:S01]  /*1fd0*/  MOV R0, R20 ;  /* 0x0000001400007202 */ /* 0x000fe20000000f00 */
[----:B-1----:R-:W-:Y:S01]  /*1fe0*/  FMUL R13, R22, R15 ;  /* 0x0000000f160d7220 */ /* 0x002fe20000400000 */
[----:B------:R-:W-:-:S07]  /*1ff0*/  MOV R15, R24 ;  /* 0x00000018000f7202 */ /* 0x000fce0000000f00 */
.L_x_27:
[----:B------:R-:W-:Y:S05]  /*2000*/  BSYNC.RECONVERGENT B1 ;  /* 0x0000000000017941 */ /* 0x000fea0003800200 */
.L_x_26:
[----:B------:R-:W0:Y:S01]  /*2010*/  LDC.64 R22, c[0x0][0x3a0] ;  /* 0x0000e800ff167b82 */ /* 0x000e220000000a00 */
[----:B------:R-:W-:Y:S01]  /*2020*/  BSSY.RECONVERGENT B1, `(.L_x_31) ;  /* 0x0000051000017945 */ /* 0x000fe20003800200 */
[----:B------:R-:W-:Y:S02]  /*2030*/  HFMA2 R20, -RZ, RZ, 0, 0 ;  /* 0x00000000ff147431 */ /* 0x000fe400000001ff */
[----:B------:R-:W-:Y:S01]  /*2040*/  IMAD.MOV.U32 R28, RZ, RZ, R13 ;  /* 0x000000ffff1c7224 */ /* 0x000fe200078e000d */
[----:B------:R-:W-:Y:S01]  /*2050*/  MOV R24, R26 ;  /* 0x0000001a00187202 */ /* 0x000fe20000000f00 */
[----:B0-----:R-:W-:-:S04]  /*2060*/  FADD R22, R23, -R22 ;  /* 0x8000001617167221 */ /* 0x001fc80000000000 */
[----:B------:R-:W-:Y:S01]  /*2070*/  FMUL R23, R22, R27 ;  /* 0x0000001b16177220 */ /* 0x000fe20000400000 */
[----:B------:R-:W-:-:S03]  /*2080*/  MOV R22, R25 ;  /* 0x0000001900167202 */ /* 0x000fc60000000f00 */
[----:B------:R-:W-:Y:S01]  /*2090*/  FFMA R10, R23, 0.10000000149011611938, R10 ;  /* 0x3dcccccd170a7823 */ /* 0x000fe2000000000a */
[----:B------:R-:W-:Y:S01]  /*20a0*/  IMAD.MOV.U32 R23, RZ, RZ, R14 ;  /* 0x000000ffff177224 */ /* 0x000fe200078e000e */
[----:B------:R-:W-:Y:S06]  /*20b0*/  @P1 BRA `(.L_x_32) ;  /* 0x00000004001c1947 */ /* 0x000fec0003800000 */
[----:B------:R-:W-:Y:S01]  /*20c0*/  SHF.R.U32.HI R13, RZ, 0x2, R0 ;  /* 0x00000002ff0d7819 */ /* 0x000fe20000011600 */
[----:B------:R-:W-:Y:S03]  /*20d0*/  BSSY.RECONVERGENT B2, `(.L_x_33) ;  /* 0x000003c000027945 */ /* 0x000fe60003800200 */
[----:B------:R-:W-:Y:S02]  /*20e0*/  LOP3.LUT R0, R13, R0, RZ, 0x3c, !PT ;  /* 0x000000000d007212 */ /* 0x000fe400078e3cff */
[----:B------:R-:W-:-:S03]  /*20f0*/  SHF.L.U32 R13, R26, 0x4, RZ ;  /* 0x000000041a0d7819 */ /* 0x000fc600000006ff */
[----:B------:R-:W-:-:S05]  /*2100*/  IMAD.SHL.U32 R20, R0, 0x2, RZ ;  /* 0x0000000200147824 */ /* 0x000fca00078e00ff */
[----:B------:R-:W-:Y:S02]  /*2110*/  LOP3.LUT R13, R26, R13, R20, 0x96, !PT ;  /* 0x0000000d1a0d7212 */ /* 0x000fe400078e9614 */
[----:B------:R-:W-:Y:S02]  /*2120*/  MOV R20, 0x3e055027 ;  /* 0x3e05502700147802 */ /* 0x000fe40000000f00 */
[----:B------:R-:W-:Y:S02]  /*2130*/  LOP3.LUT R23, R13, R0, RZ, 0x3c, !PT ;  /* 0x000000000d177212 */ /* 0x000fe400078e3cff */
[----:B------:R-:W-:Y:S02]  /*2140*/  MOV R13, 0x2f800000 ;  /* 0x2f800000000d7802 */ /* 0x000fe40000000f00 */
[C---:B------:R-:W-:Y:S02]  /*2150*/  IADD3 R0, PT, PT, R29.reuse, 0x587c5, R23 ;  /* 0x000587c51d007810 */ /* 0x040fe40007ffe017 */
[----:B------:R-:W-:-:S02]  /*2160*/  IADD3 R29, PT, PT, R29, 0xb0f8a, RZ ;  /* 0x000b0f8a1d1d7810 */ /* 0x000fc40007ffe0ff */
[----:B------:R-:W-:-:S05]  /*2170*/  I2FP.F32.U32 R0, R0 ;  /* 0x0000000000007245 */ /* 0x000fca0000201000 */
[----:B------:R-:W-:-:S05]  /*2180*/  FFMA R0, R0, R13, 1.1641532182693481445e-10 ;  /* 0x2f00000000007423 */ /* 0x000fca000000000d */
[----:B------:R-:W-:-:S13]  /*2190*/  FSETP.GEU.AND P0, PT, R0, 1.175494350822287508e-38, PT ;  /* 0x008000000000780b */ /* 0x000fda0003f0e000 */
[----:B------:R-:W-:-:S05]  /*21a0*/  @!P0 FMUL R0, R0, 8388608 ;  /* 0x4b00000000008820 */ /* 0x000fca0000400000 */
[----:B------:R-:W-:-:S04]  /*21b0*/  IADD3 R13, PT, PT, R0, -0x3f2aaaab, RZ ;  /* 0xc0d55555000d7810 */ /* 0x000fc80007ffe0ff */
[----:B------:R-:W-:-:S05]  /*21c0*/  LOP3.LUT R27, R13, 0xff800000, RZ, 0xc0, !PT ;  /* 0xff8000000d1b7812 */ /* 0x000fca00078ec0ff */
[----:B------:R-:W-:Y:S01]  /*21d0*/  IMAD.IADD R13, R0, 0x1, -R27 ;  /* 0x00000001000d7824 */ /* 0x000fe200078e0a1b */
        /* <DEDUP_REMOVED lines=18> */
[----:B------:R-:W-:Y:S02]  /*2300*/  LOP3.LUT R22, R22, R15, RZ, 0x3c, !PT ;  /* 0x0000000f16167212 */ /* 0x000fe400078e3cff */
[----:B------:R-:W-:Y:S01]  /*2310*/  SHF.L.U32 R13, R23, 0x4, RZ ;  /* 0x00000004170d7819 */ /* 0x000fe200000006ff */
[C---:B------:R-:W-:Y:S01]  /*2320*/  @P0 FFMA R20, R0.reuse, R27, +INF ;  /* 0x7f80000000140423 */ /* 0x040fe2000000001b */
[----:B------:R-:W-:Y:S01]  /*2330*/  FSETP.NEU.AND P0, PT, R0, RZ, PT ;  /* 0x000000ff0000720b */ /* 0x000fe20003f0d000 */
[----:B------:R-:W-:Y:S02]  /*2340*/  IMAD.SHL.U32 R24, R22, 0x2, RZ ;  /* 0x0000000216187824 */ /* 0x000fe400078e00ff */
[----:B------:R-:W-:-:S03]  /*2350*/  FMUL R20, R20, -2 ;  /* 0xc000000014147820 */ /* 0x000fc60000400000 */
[----:B------:R-:W-:Y:S02]  /*2360*/  LOP3.LUT R24, R22, R24, R13, 0x96, !PT ;  /* 0x0000001816187212 */ /* 0x000fe400078e960d */
[----:B------:R-:W-:Y:S02]  /*2370*/  FSEL R22, R20, +INF , P0 ;  /* 0x7f80000014167808 */ /* 0x000fe40000000000 */
[----:B------:R-:W-:Y:S02]  /*2380*/  LOP3.LUT R24, R24, R23, RZ, 0x3c, !PT ;  /* 0x0000001718187212 */ /* 0x000fe400078e3cff */
[----:B------:R0:W1:Y:S01]  /*2390*/  MUFU.RSQ R13, R22 ;  /* 0x00000016000d7308 */ /* 0x0000620000001400 */
[----:B------:R-:W-:Y:S01]  /*23a0*/  VIADD R15, R22, 0xf3000000 ;  /* 0xf3000000160f7836 */ /* 0x000fe20000000000 */
[----:B------:R-:W-:-:S04]  /*23b0*/  IADD3 R0, PT, PT, R29, R24, RZ ;  /* 0x000000181d007210 */ /* 0x000fc80007ffe0ff */
[----:B------:R-:W-:Y:S02]  /*23c0*/  ISETP.GT.U32.AND P0, PT, R15, 0x727fffff, PT ;  /* 0x727fffff0f00780c */ /* 0x000fe40003f04070 */
[----:B------:R-:W-:Y:S02]  /*23d0*/  MOV R15, 0x30c90fdb ;  /* 0x30c90fdb000f7802 */ /* 0x000fe40000000f00 */
[----:B------:R-:W-:-:S05]  /*23e0*/  I2FP.F32.U32 R0, R0 ;  /* 0x0000000000007245 */ /* 0x000fca0000201000 */
[----:B------:R-:W-:-:S04]  /*23f0*/  FFMA R20, R0, R15, 7.314590599882819788e-10 ;  /* 0x30490fdb00147423 */ /* 0x000fc8000000000f */
[----:B01----:R-:W-:Y:S05]  /*2400*/  @!P0 BRA `(.L_x_34) ;  /* 0x0000000000108947 */ /* 0x003fea0003800000 */
[----:B------:R-:W-:Y:S01]  /*2410*/  IMAD.MOV.U32 R0, RZ, RZ, R22 ;  /* 0x000000ffff007224 */ /* 0x000fe200078e0016 */
[----:B------:R-:W-:-:S07]  /*2420*/  MOV R30, 0x2440 ;  /* 0x00002440001e7802 */ /* 0x000fce0000000f00 */
[----:B------:R-:W-:Y:S05]  /*2430*/  CALL.REL.NOINC `($__internal_1_$__cuda_sm20_sqrt_rn_f32_slowpath) ;  /* 0x0000001800f47944 */ /* 0x000fea0003c00000 */
[----:B------:R-:W-:Y:S05]  /*2440*/  BRA `(.L_x_35) ;  /* 0x0000000000107947 */ /* 0x000fea0003800000 */
.L_x_34:
[----:B------:R-:W-:Y:S01]  /*2450*/  FMUL.FTZ R15, R22, R13 ;  /* 0x0000000d160f7220 */ /* 0x000fe20000410000 */
[----:B------:R-:W-:-:S03]  /*2460*/  FMUL.FTZ R13, R13, 0.5 ;  /* 0x3f0000000d0d7820 */ /* 0x000fc60000410000 */
[----:B------:R-:W-:-:S04]  /*2470*/  FFMA R0, -R15, R15, R22 ;  /* 0x0000000f0f007223 */ /* 0x000fc80000000116 */
[----:B------:R-:W-:-:S07]  /*2480*/  FFMA R15, R0, R13, R15 ;  /* 0x0000000d000f7223 */ /* 0x000fce000000000f */
.L_x_35:
[----:B------:R-:W-:Y:S05]  /*2490*/  BSYNC.RECONVERGENT B2 ;  /* 0x0000000000027941 */ /* 0x000fea0003800200 */
.L_x_33:
[----:B------:R-:W-:Y:S01]  /*24a0*/  FMUL.RZ R27, R20, 0.15915493667125701904 ;  /* 0x3e22f983141b7820 */ /* 0x000fe2000040c000 */
[----:B------:R-:W-:Y:S02]  /*24b0*/  MOV R0, R25 ;  /* 0x0000001900007202 */ /* 0x000fe40000000f00 */
[----:B------:R-:W-:Y:S01]  /*24c0*/  MOV R22, R26 ;  /* 0x0000001a00167202 */ /* 0x000fe20000000f00 */
[----:B------:R-:W0:Y:S08]  /*24d0*/  MUFU.SIN R28, R27 ;  /* 0x0000001b001c7308 */ /* 0x000e300000000400 */
[----:B------:R-:W1:Y:S01]  /*24e0*/  MUFU.COS R20, R27 ;  /* 0x0000001b00147308 */ /* 0x000e620000000000 */
[-C--:B0-----:R-:W-:Y:S01]  /*24f0*/  FMUL R28, R28, R15.reuse ;  /* 0x0000000f1c1c7220 */ /* 0x081fe20000400000 */
[----:B-1----:R-:W-:Y:S01]  /*2500*/  FMUL R13, R20, R15 ;  /* 0x0000000f140d7220 */ /* 0x002fe20000400000 */
[----:B------:R-:W-:Y:S01]  /*2510*/  MOV R15, R14 ;  /* 0x0000000e000f7202 */ /* 0x000fe20000000f00 */
[----:B------:R-:W-:-:S07]  /*2520*/  IMAD.MOV.U32 R20, RZ, RZ, 0x1 ;  /* 0x00000001ff147424 */ /* 0x000fce00078e00ff */
.L_x_32:
[----:B------:R-:W-:Y:S05]  /*2530*/  BSYNC.RECONVERGENT B1 ;  /* 0x0000000000017941 */ /* 0x000fea0003800200 */
.L_x_31:
[----:B------:R-:W-:-:S07]  /*2540*/  FFMA R9, R28, 10, R9 ;  /* 0x412000001c097823 */ /* 0x000fce0000000009 */
.L_x_15:
[----:B------:R-:W-:Y:S05]  /*2550*/  BSYNC.RECONVERGENT B0 ;  /* 0x0000000000007941 */ /* 0x000fea0003800200 */
.L_x_14:
[----:B------:R-:W-:Y:S01]  /*2560*/  SHF.R.U32.HI R25, RZ, 0x2, R0 ;  /* 0x00000002ff197819 */ /* 0x000fe20000011600 */
[----:B------:R-:W0:Y:S01]  /*2570*/  LDCU UR6, c[0x0][0x3ac] ;  /* 0x00007580ff0677ac */ /* 0x000e220008000800 */
[----:B------:R-:W-:Y:S01]  /*2580*/  IADD3 R14, PT, PT, R29, 0x587c5, RZ ;  /* 0x000587c51d0e7810 */ /* 0x000fe20007ffe0ff */
[----:B------:R-:W-:Y:S01]  /*2590*/  BSSY.RECONVERGENT B0, `(.L_x_36) ;  /* 0x0000150000007945 */ /* 0x000fe20003800200 */
[----:B------:R-:W-:Y:S02]  /*25a0*/  LOP3.LUT R25, R25, R0, RZ, 0x3c, !PT ;  /* 0x0000000019197212 */ /* 0x000fe400078e3cff */
[----:B------:R-:W-:Y:S02]  /*25b0*/  SHF.L.U32 R0, R24, 0x4, RZ ;  /* 0x0000000418007819 */ /* 0x000fe400000006ff */
[----:B------:R-:W-:-:S04]  /*25c0*/  SHF.L.U32 R27, R25, 0x1, RZ ;  /* 0x00000001191b7819 */ /* 0x000fc800000006ff */
[----:B------:R-:W-:-:S04]  /*25d0*/  LOP3.LUT R0, R24, R0, R27, 0x96, !PT ;  /* 0x0000000018007212 */ /* 0x000fc800078e961b */
[----:B------:R-:W-:Y:S01]  /*25e0*/  LOP3.LUT R25, R0, R25, RZ, 0x3c, !PT ;  /* 0x0000001900197212 */ /* 0x000fe200078e3cff */
[----:B------:R-:W-:-:S04]  /*25f0*/  HFMA2 R0, -RZ, RZ, 0.1171875, 0 ;  /* 0x2f800000ff007431 */ /* 0x000fc800000001ff */
[----:B------:R-:W-:-:S05]  /*2600*/  IMAD.IADD R26, R25, 0x1, R14 ;  /* 0x00000001191a7824 */ /* 0x000fca00078e020e */
        /* <DEDUP_REMOVED lines=13> */
[----:B------:R-:W-:Y:S02]  /*26e0*/  SHF.L.U32 R13, R25, 0x4, RZ ;  /* 0x00000004190d7819 */ /* 0x000fe400000006ff */
[----:B------:R-:W-:Y:S02]  /*26f0*/  LOP3.LUT R14, R14, R15, RZ, 0x3c, !PT ;  /* 0x0000000f0e0e7212 */ /* 0x000fe400078e3cff */
[----:B------:R-:W-:Y:S02]  /*2700*/  MOV R31, 0x7f800000 ;  /* 0x7f800000001f7802 */ /* 0x000fe40000000f00 */
[----:B------:R-:W-:-:S04]  /*2710*/  SHF.L.U32 R26, R14, 0x1, RZ ;  /* 0x000000010e1a7819 */ /* 0x000fc800000006ff */
[----:B------:R-:W-:Y:S02]  /*2720*/  LOP3.LUT R26, R14, R26, R13, 0x96, !PT ;  /* 0x0000001a0e1a7212 */ /* 0x000fe400078e960d */
[----:B------:R-:W-:Y:S02]  /*2730*/  MOV R14, 0x3e055027 ;  /* 0x3e055027000e7802 */ /* 0x000fe40000000f00 */
[----:B------:R-:W-:-:S04]  /*2740*/  LOP3.LUT R26, R26, R25, RZ, 0x3c, !PT ;  /* 0x000000191a1a7212 */ /* 0x000fc800078e3cff */
[----:B------:R-:W-:-:S04]  /*2750*/  IADD3 R13, PT, PT, R29, 0xb0f8a, R26 ;  /* 0x000b0f8a1d0d7810 */ /* 0x000fc80007ffe01a */
[----:B------:R-:W-:-:S05]  /*2760*/  I2FP.F32.U32 R13, R13 ;  /* 0x0000000d000d7245 */ /* 0x000fca0000201000 */
[----:B------:R-:W-:-:S05]  /*2770*/  FFMA R0, R13, R0, 1.1641532182693481445e-10 ;  /* 0x2f0000000d007423 */ /* 0x000fca0000000000 */
[----:B------:R-:W-:-:S13]  /*2780*/  FSETP.GEU.AND P1, PT, R0, 1.175494350822287508e-38, PT ;  /* 0x008000000000780b */ /* 0x000fda0003f2e000 */
[----:B------:R-:W-:-:S04]  /*2790*/  @!P1 FMUL R0, R0, 8388608 ;  /* 0x4b00000000009820 */ /* 0x000fc80000400000 */
[----:B------:R-:W-:-:S05]  /*27a0*/  VIADD R13, R0, 0xc0d55555 ;  /* 0xc0d55555000d7836 */ /* 0x000fca0000000000 */
        /* <DEDUP_REMOVED lines=28> */
[----:B------:R-:W-:Y:S01]  /*2970*/  IADD3 R15, PT, PT, R28, -0xd000000, RZ ;  /* 0xf30000001c0f7810 */ /* 0x000fe20007ffe0ff */
[----:B------:R0:W1:Y:S01]  /*2980*/  MUFU.RSQ R13, R28 ;  /* 0x0000001c000d7308 */ /* 0x0000620000001400 */
[----:B------:R-:W-:Y:S02]  /*2990*/  IADD3 R14, PT, PT, R29, 0x10974f, RZ ;  /* 0x0010974f1d0e7810 */ /* 0x000fe40007ffe0ff */
[----:B------:R-:W-:Y:S01]  /*29a0*/  ISETP.GT.U32.AND P1, PT, R15, 0x727fffff, PT ;  /* 0x727fffff0f00780c */ /* 0x000fe20003f24070 */
[----:B------:R-:W-:-:S02]  /*29b0*/  HFMA2 R15, -RZ, RZ, 0.1495361328125, 0.0004794597625732421875 ;  /* 0x30c90fdbff0f7431 */ /* 0x000fc400000001ff */
[----:B------:R-:W-:-:S05]  /*29c0*/  IMAD.IADD R0, R27, 0x1, R14 ;  /* 0x000000011b007824 */ /* 0x000fca00078e020e */
[----:B------:R-:W-:-:S05]  /*29d0*/  I2FP.F32.U32 R0, R0 ;  /* 0x0000000000007245 */ /* 0x000fca0000201000 */
[----:B------:R-:W-:Y:S01]  /*29e0*/  FFMA R22, R0, R15, 7.314590599882819788e-10 ;  /* 0x30490fdb00167423 */ /* 0x000fe2000000000f */
[----:B01----:R-:W-:Y:S06]  /*29f0*/  @!P1 BRA `(.L_x_41) ;  /* 0x0000000000109947 */ /* 0x003fec0003800000 */
[----:B------:R-:W-:Y:S02]  /*2a00*/  MOV R0, R28 ;  /* 0x0000001c00007202 */ /* 0x000fe40000000f00 */
[----:B------:R-:W-:-:S07]  /*2a10*/  MOV R30, 0x2a30 ;  /* 0x00002a30001e7802 */ /* 0x000fce0000000f00 */
[----:B------:R-:W-:Y:S05]  /*2a20*/  CALL.REL.NOINC `($__internal_1_$__cuda_sm20_sqrt_rn_f32_slowpath) ;  /* 0x0000001400787944 */ /* 0x000fea0003c00000 */
[----:B------:R-:W-:Y:S05]  /*2a30*/  BRA `(.L_x_42) ;  /* 0x0000000000107947 */ /* 0x000fea0003800000 */
.L_x_41:
[----:B------:R-:W-:Y:S01]  /*2a40*/  FMUL.FTZ R15, R28, R13 ;  /* 0x0000000d1c0f7220 */ /* 0x000fe20000410000 */
[----:B------:R-:W-:-:S03]  /*2a50*/  FMUL.FTZ R13, R13, 0.5 ;  /* 0x3f0000000d0d7820 */ /* 0x000fc60000410000 */
[----:B------:R-:W-:-:S04]  /*2a60*/  FFMA R0, -R15, R15, R28 ;  /* 0x0000000f0f007223 */ /* 0x000fc8000000011c */
[----:B------:R-:W-:-:S07]  /*2a70*/  FFMA R15, R0, R13, R15 ;  /* 0x0000000d000f7223 */ /* 0x000fce000000000f */
.L_x_42:
[----:B------:R-:W-:Y:S05]  /*2a80*/  BSYNC.RECONVERGENT B2 ;  /* 0x0000000000027941 */ /* 0x000fea0003800200 */
.L_x_40:
[----:B------:R-:W-:Y:S01]  /*2a90*/  FMUL.RZ R29, R22, 0.15915493667125701904 ;  /* 0x3e22f983161d7820 */ /* 0x000fe2000040c000 */
[----:B------:R-:W-:Y:S01]  /*2aa0*/  MOV R28, R25 ;  /* 0x00000019001c7202 */ /* 0x000fe20000000f00 */
[----:B------:R-:W-:Y:S02]  /*2ab0*/  IMAD.MOV.U32 R22, RZ, RZ, R24 ;  /* 0x000000ffff167224 */ /* 0x000fe400078e0018 */
[----:B------:R-:W0:Y:S08]  /*2ac0*/  MUFU.SIN R30, R29 ;  /* 0x0000001d001e7308 */ /* 0x000e300000000400 */
[----:B------:R-:W1:Y:S01]  /*2ad0*/  MUFU.COS R0, R29 ;  /* 0x0000001d00007308 */ /* 0x000e620000000000 */
[-C--:B0-----:R-:W-:Y:S01]  /*2ae0*/  FMUL R30, R30, R15.reuse ;  /* 0x0000000f1e1e7220 */ /* 0x081fe20000400000 */
[----:B-1----:R-:W-:Y:S01]  /*2af0*/  FMUL R13, R0, R15 ;  /* 0x0000000f000d7220 */ /* 0x002fe20000400000 */
[----:B------:R-:W-:-:S07]  /*2b00*/  MOV R15, R23 ;  /* 0x00000017000f7202 */ /* 0x000fce0000000f00 */
.L_x_39:
[----:B------:R-:W-:Y:S05]  /*2b10*/  BSYNC.RECONVERGENT B1 ;  /* 0x0000000000017941 */ /* 0x000fea0003800200 */
.L_x_38:
[----:B------:R-:W0:Y:S01]  /*2b20*/  LDC.64 R24, c[0x0][0x390] ;  /* 0x0000e400ff187b82 */ /* 0x000e220000000a00 */
[----:B------:R-:W-:Y:S01]  /*2b30*/  ISETP.NE.AND P1, PT, R20, 0x1, PT ;  /* 0x000000011400780c */ /* 0x000fe20003f25270 */
[----:B------:R-:W-:Y:S01]  /*2b40*/  BSSY.RECONVERGENT B1, `(.L_x_43) ;  /* 0x000004f000017945 */ /* 0x000fe20003800200 */
[----:B------:R-:W-:Y:S01]  /*2b50*/  MOV R23, R27 ;  /* 0x0000001b00177202 */ /* 0x000fe20000000f00 */
[----:B------:R-:W-:Y:S01]  /*2b60*/  IMAD.MOV.U32 R20, RZ, RZ, R28 ;  /* 0x000000ffff147224 */ /* 0x000fe200078e001c */
[----:B------:R-:W-:Y:S02]  /*2b70*/  MOV R31, R26 ;  /* 0x0000001a001f7202 */ /* 0x000fe40000000f00 */
[----:B------:R-:W-:Y:S01]  /*2b80*/  MOV R0, R13 ;  /* 0x0000000d00007202 */ /* 0x000fe20000000f00 */
[----:B0-----:R-:W-:-:S04]  /*2b90*/  FADD R25, R25, -R24 ;  /* 0x8000001819197221 */ /* 0x001fc80000000000 */
[----:B------:R-:W-:-:S04]  /*2ba0*/  FMUL R25, R25, R30 ;  /* 0x0000001e19197220 */ /* 0x000fc80000400000 */
[----:B------:R-:W-:Y:S01]  /*2bb0*/  FFMA R4, R25, 0.10000000149011611938, R4 ;  /* 0x3dcccccd19047823 */ /* 0x000fe20000000004 */
[----:B------:R-:W-:Y:S06]  /*2bc0*/  @P1 BRA `(.L_x_44) ;  /* 0x0000000400181947 */ /* 0x000fec0003800000 */
[----:B------:R-:W-:Y:S01]  /*2bd0*/  SHF.R.U32.HI R0, RZ, 0x2, R15 ;  /* 0x00000002ff007819 */ /* 0x000fe2000001160f */
[----:B------:R-:W-:Y:S01]  /*2be0*/  HFMA2 R20, -RZ, RZ, 1.5048828125, 33.21875 ;  /* 0x3e055027ff147431 */ /* 0x000fe200000001ff */
[----:B------:R-:W-:Y:S02]  /*2bf0*/  BSSY.RECONVERGENT B2, `(.L_x_45) ;  /* 0x000003b000027945 */ /* 0x000fe40003800200 */
[----:B------:R-:W-:Y:S02]  /*2c00*/  LOP3.LUT R31, R0, R15, RZ, 0x3c, !PT ;  /* 0x0000000f001f7212 */ /* 0x000fe400078e3cff */
[----:B------:R-:W-:Y:S02]  /*2c10*/  SHF.L.U32 R0, R27, 0x4, RZ ;  /* 0x000000041b007819 */ /* 0x000fe400000006ff */
[----:B------:R-:W-:-:S04]  /*2c20*/  SHF.L.U32 R13, R31, 0x1, RZ ;  /* 0x000000011f0d7819 */ /* 0x000fc800000006ff */
[----:B------:R-:W-:Y:S01]  /*2c30*/  LOP3.LUT R0, R27, R0, R13, 0x96, !PT ;  /* 0x000000001b007212 */ /* 0x000fe200078e960d */
[----:B------:R-:W-:-:S03]  /*2c40*/  IMAD.MOV.U32 R13, RZ, RZ, 0x2f800000 ;  /* 0x2f800000ff0d7424 */ /* 0x000fc600078e00ff */
[----:B------:R-:W-:-:S04]  /*2c50*/  LOP3.LUT R31, R0, R31, RZ, 0x3c, !PT ;  /* 0x0000001f001f7212 */ /* 0x000fc800078e3cff */
[C---:B------:R-:W-:Y:S02]  /*2c60*/  IADD3 R0, PT, PT, R14.reuse, 0x587c5, R31 ;  /* 0x000587c50e007810 */ /* 0x040fe40007ffe01f */
[----:B------:R-:W-:Y:S02]  /*2c70*/  IADD3 R14, PT, PT, R14, 0xb0f8a, RZ ;  /* 0x000b0f8a0e0e7810 */ /* 0x000fe40007ffe0ff */
[----:B------:R-:W-:-:S05]  /*2c80*/  I2FP.F32.U32 R0, R0 ;  /* 0x0000000000007245 */ /* 0x000fca0000201000 */
[----:B------:R-:W-:-:S05]  /*2c90*/  FFMA R0, R0, R13, 1.1641532182693481445e-10 ;  /* 0x2f00000000007423 */ /* 0x000fca000000000d */
[----:B------:R-:W-:-:S04]  /*2ca0*/  FSETP.GEU.AND P2, PT, R0, 1.175494350822287508e-38, PT ;  /* 0x008000000000780b */ /* 0x000fc80003f4e000 */
[----:B------:R-:W-:-:S09]  /*2cb0*/  FSEL R15, RZ, -23, P2 ;  /* 0xc1b80000ff0f7808 */ /* 0x000fd20001000000 */
[----:B------:R-:W-:-:S05]  /*2cc0*/  @!P2 FMUL R0, R0, 8388608 ;  /* 0x4b0000000000a820 */ /* 0x000fca0000400000 */
[C---:B------:R-:W-:Y:S02]  /*2cd0*/  IADD3 R13, PT, PT, R0.reuse, -0x3f2aaaab, RZ ;  /* 0xc0d55555000d7810 */ /* 0x040fe40007ffe0ff */
[----:B------:R-:W-:Y:S02]  /*2ce0*/  ISETP.GT.U32.AND P2, PT, R0, 0x7f7fffff, PT ;  /* 0x7f7fffff0000780c */ /* 0x000fe40003f44070 */
[----:B------:R-:W-:-:S04]  /*2cf0*/  LOP3.LUT R23, R13, 0xff800000, RZ, 0xc0, !PT ;  /* 0xff8000000d177812 */ /* 0x000fc800078ec0ff */
[----:B------:R-:W-:-:S05]  /*2d00*/  IADD3 R13, PT, PT, R0, -R23, RZ ;  /* 0x80000017000d7210 */ /* 0x000fca0007ffe0ff */
        /* <DEDUP_REMOVED lines=9> */
[----:B------:R-:W-:Y:S01]  /*2da0*/  I2FP.F32.S32 R20, R23 ;  /* 0x0000001700147245 */ /* 0x000fe20000201400 */
[----:B------:R-:W-:Y:S02]  /*2db0*/  IMAD.MOV.U32 R23, RZ, RZ, 0x7f800000 ;  /* 0x7f800000ff177424 */ /* 0x000fe400078e00ff */
[C---:B------:R-:W-:Y:S02]  /*2dc0*/  FMUL R24, R13.reuse, R24 ;  /* 0x000000180d187220 */ /* 0x040fe40000400000 */
[----:B------:R-:W-:Y:S02]  /*2dd0*/  FFMA R15, R20, 1.1920928955078125e-07, R15 ;  /* 0x34000000140f7823 */ /* 0x000fe4000000000f */
[----:B------:R-:W-:Y:S01]  /*2de0*/  FFMA R24, R13, R24, R13 ;  /* 0x000000180d187223 */ /* 0x000fe2000000000d */
[----:B------:R-:W-:-:S03]  /*2df0*/  SHF.R.U32.HI R13, RZ, 0x2, R22 ;  /* 0x00000002ff0d7819 */ /* 0x000fc60000011616 */
[----:B------:R-:W-:Y:S01]  /*2e00*/  FFMA R15, R15, 0.69314718246459960938, R24 ;  /* 0x3f3172180f0f7823 */ /* 0x000fe20000000018 */
[----:B------:R-:W-:Y:S01]  /*2e10*/  LOP3.LUT R20, R13, R22, RZ, 0x3c, !PT ;  /* 0x000000160d147212 */ /* 0x000fe200078e3cff */
[----:B------:R-:W-:Y:S01]  /*2e20*/  @P2 FFMA R15, R0, R23, +INF ;  /* 0x7f800000000f2423 */ /* 0x000fe20000000017 */
[----:B------:R-:W-:Y:S02]  /*2e30*/  SHF.L.U32 R13, R31, 0x4, RZ ;  /* 0x000000041f0d7819 */ /* 0x000fe400000006ff */
[----:B------:R-:W-:Y:S01]  /*2e40*/  SHF.L.U32 R22, R20, 0x1, RZ ;  /* 0x0000000114167819 */ /* 0x000fe200000006ff */
[----:B------:R-:W-:Y:S01]  /*2e50*/  FMUL R15, R15, -2 ;  /* 0xc00000000f0f7820 */ /* 0x000fe20000400000 */
[----:B------:R-:W-:Y:S02]  /*2e60*/  FSETP.NEU.AND P2, PT, R0, RZ, PT ;  /* 0x000000ff0000720b */ /* 0x000fe40003f4d000 */
[----:B------:R-:W-:Y:S02]  /*2e70*/  LOP3.LUT R0, R20, R22, R13, 0x96, !PT ;  /* 0x0000001614007212 */ /* 0x000fe400078e960d */
[----:B------:R-:W-:-:S02]  /*2e80*/  FSEL R22, R15, +INF , P2 ;  /* 0x7f8000000f167808 */ /* 0x000fc40001000000 */
        /* <DEDUP_REMOVED lines=9> */
[----:B------:R-:W-:Y:S02]  /*2f20*/  MOV R0, R22 ;  /* 0x0000001600007202 */ /* 0x000fe40000000f00 */
[----:B------:R-:W-:-:S07]  /*2f30*/  MOV R30, 0x2f50 ;  /* 0x00002f50001e7802 */ /* 0x000fce0000000f00 */
[----:B------:R-:W-:Y:S05]  /*2f40*/  CALL.REL.NOINC `($__internal_1_$__cuda_sm20_sqrt_rn_f32_slowpath) ;  /* 0x0000001000307944 */ /* 0x000fea0003c00000 */
[----:B------:R-:W-:Y:S05]  /*2f50*/  BRA `(.L_x_47) ;  /* 0x0000000000107947 */ /* 0x000fea0003800000 */
.L_x_46:
[----:B------:R-:W-:Y:S01]  /*2f60*/  FMUL.FTZ R15, R22, R13 ;  /* 0x0000000d160f7220 */ /* 0x000fe20000410000 */
[----:B------:R-:W-:-:S03]  /*2f70*/  FMUL.FTZ R13, R13, 0.5 ;  /* 0x3f0000000d0d7820 */ /* 0x000fc60000410000 */
[----:B------:R-:W-:-:S04]  /*2f80*/  FFMA R0, -R15, R15, R22 ;  /* 0x0000000f0f007223 */ /* 0x000fc80000000116 */
[----:B------:R-:W-:-:S07]  /*2f90*/  FFMA R15, R0, R13, R15 ;  /* 0x0000000d000f7223 */ /* 0x000fce000000000f */
.L_x_47:
[----:B------:R-:W-:Y:S05]  /*2fa0*/  BSYNC.RECONVERGENT B2 ;  /* 0x0000000000027941 */ /* 0x000fea0003800200 */
.L_x_45:
        /* <DEDUP_REMOVED lines=8> */
.L_x_44:
[----:B------:R-:W-:Y:S05]  /*3030*/  BSYNC.RECONVERGENT B1 ;  /* 0x0000000000017941 */ /* 0x000fea0003800200 */
.L_x_43:
[----:B------:R-:W0:Y:S01]  /*3040*/  LDC.64 R24, c[0x0][0x398] ;  /* 0x0000e600ff187b82 */ /* 0x000e220000000a00 */
[----:B------:R-:W-:Y:S01]  /*3050*/  BSSY.RECONVERGENT B1, `(.L_x_48) ;  /* 0x000004f000017945 */ /* 0x000fe20003800200 */
[----:B------:R-:W-:Y:S01]  /*3060*/  MOV R27, R23 ;  /* 0x00000017001b7202 */ /* 0x000fe20000000f00 */
[----:B------:R-:W-:Y:S01]  /*3070*/  IMAD.MOV.U32 R29, RZ, RZ, R31 ;  /* 0x000000ffff1d7224 */ /* 0x000fe200078e001f */
[----:B------:R-:W-:Y:S01]  /*3080*/  MOV R26, R20 ;  /* 0x00000014001a7202 */ /* 0x000fe20000000f00 */
[----:B0-----:R-:W-:-:S04]  /*3090*/  FADD R25, R25, -R24 ;  /* 0x8000001819197221 */ /* 0x001fc80000000000 */
[----:B------:R-:W-:-:S04]  /*30a0*/  FMUL R0, R25, R0 ;  /* 0x0000000019007220 */ /* 0x000fc80000400000 */
[----:B------:R-:W-:Y:S01]  /*30b0*/  FFMA R5, R0, 0.10000000149011611938, R5 ;  /* 0x3dcccccd00057823 */ /* 0x000fe20000000005 */
[----:B------:R-:W-:Y:S01]  /*30c0*/  MOV R0, R13 ;  /* 0x0000000d00007202 */ /* 0x000fe20000000f00 */
[----:B------:R-:W-:Y:S06]  /*30d0*/  @!P0 BRA `(.L_x_49) ;  /* 0x0000000400188947 */ /* 0x000fec0003800000 */
[----:B------:R-:W-:Y:S01]  /*30e0*/  SHF.R.U32.HI R0, RZ, 0x2, R15 ;  /* 0x00000002ff007819 */ /* 0x000fe2000001160f */
[----:B------:R-:W-:Y:S01]  /*30f0*/  IMAD.MOV.U32 R24, RZ, RZ, 0x3e055027 ;  /* 0x3e055027ff187424 */ /* 0x000fe200078e00ff */
[----:B------:R-:W-:Y:S02]  /*3100*/  BSSY.RECONVERGENT B2, `(.L_x_50) ;  /* 0x000003b000027945 */ /* 0x000fe40003800200 */
[----:B------:R-:W-:Y:S02]  /*3110*/  LOP3.LUT R29, R0, R15, RZ, 0x3c, !PT ;  /* 0x0000000f001d7212 */ /* 0x000fe400078e3cff */
[----:B------:R-:W-:-:S03]  /*3120*/  SHF.L.U32 R0, R23, 0x4, RZ ;  /* 0x0000000417007819 */ /* 0x000fc600000006ff */
[----:B------:R-:W-:-:S05]  /*3130*/  IMAD.SHL.U32 R13, R29, 0x2, RZ ;  /* 0x000000021d0d7824 */ /* 0x000fca00078e00ff */
[----:B------:R-:W-:Y:S01]  /*3140*/  LOP3.LUT R0, R23, R0, R13, 0x96, !PT ;  /* 0x0000000017007212 */ /* 0x000fe200078e960d */
[----:B------:R-:W-:-:S03]  /*3150*/  HFMA2 R13, -RZ, RZ, 0.1171875, 0 ;  /* 0x2f800000ff0d7431 */ /* 0x000fc600000001ff */
[----:B------:R-:W-:-:S04]  /*3160*/  LOP3.LUT R29, R0, R29, RZ, 0x3c, !PT ;  /* 0x0000001d001d7212 */ /* 0x000fc800078e3cff */
[C---:B------:R-:W-:Y:S01]  /*3170*/  IADD3 R0, PT, PT, R14.reuse, 0x587c5, R29 ;  /* 0x000587c50e007810 */ /* 0x040fe20007ffe01d */
[----:B------:R-:W-:-:S03]  /*3180*/  VIADD R14, R14, 0xb0f8a ;  /* 0x000b0f8a0e0e7836 */ /* 0x000fc60000000000 */
        /* <DEDUP_REMOVED lines=18> */
[----:B------:R-:W-:Y:S02]  /*32b0*/  I2FP.F32.S32 R24, R25 ;  /* 0x0000001900187245 */ /* 0x000fe40000201400 */
[----:B------:R-:W-:Y:S01]  /*32c0*/  MOV R25, 0x7f800000 ;  /* 0x7f80000000197802 */ /* 0x000fe20000000f00 */
        /* <DEDUP_REMOVED lines=14> */
[----:B------:R-:W-:Y:S01]  /*33b0*/  IADD3 R15, PT, PT, R24, -0xd000000, RZ ;  /* 0xf3000000180f7810 */ /* 0x000fe20007ffe0ff */
[----:B------:R0:W1:Y:S01]  /*33c0*/  MUFU.RSQ R13, R24 ;  /* 0x00000018000d7308 */ /* 0x0000620000001400 */
[----:B------:R-:W-:Y:S02]  /*33d0*/  IADD3 R0, PT, PT, R14, R27, RZ ;  /* 0x0000001b0e007210 */ /* 0x000fe40007ffe0ff */
[----:B------:R-:W-:Y:S01]  /*33e0*/  ISETP.GT.U32.AND P0, PT, R15, 0x727fffff, PT ;  /* 0x727fffff0f00780c */ /* 0x000fe20003f04070 */
[----:B------:R-:W-:Y:S01]  /*33f0*/  HFMA2 R15, -RZ, RZ, 0.1495361328125, 0.0004794597625732421875 ;  /* 0x30c90fdbff0f7431 */ /* 0x000fe200000001ff */
[----:B------:R-:W-:-:S05]  /*3400*/  I2FP.F32.U32 R0, R0 ;  /* 0x0000000000007245 */ /* 0x000fca0000201000 */
[----:B------:R-:W-:-:S06]  /*3410*/  FFMA R22, R0, R15, 7.314590599882819788e-10 ;  /* 0x30490fdb00167423 */ /* 0x000fcc000000000f */
[----:B0-----:R-:W-:Y:S05]  /*3420*/  @!P0 BRA `(.L_x_51) ;  /* 0x0000000000108947 */ /* 0x001fea0003800000 */
[----:B------:R-:W-:Y:S01]  /*3430*/  IMAD.MOV.U32 R0, RZ, RZ, R24 ;  /* 0x000000ffff007224 */ /* 0x000fe200078e0018 */
[----:B------:R-:W-:-:S07]  /*3440*/  MOV R30, 0x3460 ;  /* 0x00003460001e7802 */ /* 0x000fce0000000f00 */
[----:B-1----:R-:W-:Y:S05]  /*3450*/  CALL.REL.NOINC `($__internal_1_$__cuda_sm20_sqrt_rn_f32_slowpath) ;  /* 0x0000000800ec7944 */ /* 0x002fea0003c00000 */
[----:B------:R-:W-:Y:S05]  /*3460*/  BRA `(.L_x_52) ;  /* 0x0000000000107947 */ /* 0x000fea0003800000 */
.L_x_51:
[----:B-1----:R-:W-:Y:S01]  /*3470*/  FMUL.FTZ R15, R24, R13 ;  /* 0x0000000d180f7220 */ /* 0x002fe20000410000 */
[----:B------:R-:W-:-:S03]  /*3480*/  FMUL.FTZ R13, R13, 0.5 ;  /* 0x3f0000000d0d7820 */ /* 0x000fc60000410000 */
[----:B------:R-:W-:-:S04]  /*3490*/  FFMA R0, -R15, R15, R24 ;  /* 0x0000000f0f007223 */ /* 0x000fc80000000118 */
[----:B------:R-:W-:-:S07]  /*34a0*/  FFMA R15, R0, R13, R15 ;  /* 0x0000000d000f7223 */ /* 0x000fce000000000f */
.L_x_52:
[----:B------:R-:W-:Y:S05]  /*34b0*/  BSYNC.RECONVERGENT B2 ;  /* 0x0000000000027941 */ /* 0x000fea0003800200 */
.L_x_50:
[----:B------:R-:W-:Y:S01]  /*34c0*/  FMUL.RZ R24, R22, 0.15915493667125701904 ;  /* 0x3e22f98316187820 */ /* 0x000fe2000040c000 */
[----:B------:R-:W-:-:S03]  /*34d0*/  MOV R26, R23 ;  /* 0x00000017001a7202 */ /* 0x000fc60000000f00 */
[----:B------:R-:W0:Y:S08]  /*34e0*/  MUFU.SIN R0, R24 ;  /* 0x0000001800007308 */ /* 0x000e300000000400 */
[----:B------:R-:W1:Y:S01]  /*34f0*/  MUFU.COS R22, R24 ;  /* 0x0000001800167308 */ /* 0x000e620000000000 */
[-C--:B0-----:R-:W-:Y:S01]  /*3500*/  FMUL R0, R0, R15.reuse ;  /* 0x0000000f00007220 */ /* 0x081fe20000400000 */
[----:B-1----:R-:W-:Y:S01]  /*3510*/  FMUL R13, R22, R15 ;  /* 0x0000000f160d7220 */ /* 0x002fe20000400000 */
[----:B------:R-:W-:-:S02]  /*3520*/  MOV R22, R31 ;  /* 0x0000001f00167202 */ /* 0x000fc40000000f00 */
[----:B------:R-:W-:-:S07]  /*3530*/  MOV R15, R20 ;  /* 0x00000014000f7202 */ /* 0x000fce0000000f00 */
.L_x_49:
[----:B------:R-:W-:Y:S05]  /*3540*/  BSYNC.RECONVERGENT B1 ;  /* 0x0000000000017941 */ /* 0x000fea0003800200 */
.L_x_48:
[----:B------:R-:W0:Y:S01]  /*3550*/  LDC.64 R24, c[0x0][0x3a0] ;  /* 0x0000e800ff187b82 */ /* 0x000e220000000a00 */
[----:B------:R-:W-:Y:S01]  /*3560*/  BSSY.RECONVERGENT B1, `(.L_x_53) ;  /* 0x0000051000017945 */ /* 0x000fe20003800200 */
[----:B------:R-:W-:Y:S02]  /*3570*/  HFMA2 R20, -RZ, RZ, 0, 0 ;  /* 0x00000000ff147431 */ /* 0x000fe400000001ff */
[----:B------:R-:W-:Y:S02]  /*3580*/  IMAD.MOV.U32 R31, RZ, RZ, R13 ;  /* 0x000000ffff1f7224 */ /* 0x000fe400078e000d */
[----:B0-----:R-:W-:Y:S01]  /*3590*/  FADD R23, R25, -R24 ;  /* 0x8000001819177221 */ /* 0x001fe20000000000 */
[----:B------:R-:W-:Y:S02]  /*35a0*/  MOV R25, R27 ;  /* 0x0000001b00197202 */ /* 0x000fe40000000f00 */
[----:B------:R-:W-:Y:S01]  /*35b0*/  MOV R24, R29 ;  /* 0x0000001d00187202 */ /* 0x000fe20000000f00 */
[----:B------:R-:W-:-:S04]  /*35c0*/  FMUL R23, R23, R0 ;  /* 0x0000000017177220 */ /* 0x000fc80000400000 */
[----:B------:R-:W-:Y:S01]  /*35d0*/  FFMA R8, R23, 0.10000000149011611938, R8 ;  /* 0x3dcccccd17087823 */ /* 0x000fe20000000008 */
[----:B------:R-:W-:Y:S01]  /*35e0*/  IMAD.MOV.U32 R23, RZ, RZ, R26 ;  /* 0x000000ffff177224 */ /* 0x000fe200078e001a */
[----:B------:R-:W-:Y:S06]  /*35f0*/  @P1 BRA `(.L_x_54) ;  /* 0x00000004001c1947 */ /* 0x000fec0003800000 */
[----:B------:R-:W-:Y:S01]  /*3600*/  SHF.R.U32.HI R0, RZ, 0x2, R15 ;  /* 0x00000002ff007819 */ /* 0x000fe2000001160f */
[----:B------:R-:W-:Y:S01]  /*3610*/  BSSY.RECONVERGENT B2, `(.L_x_55) ;  /* 0x000003c000027945 */ /* 0x000fe20003800200 */
[----:B------:R-:W-:Y:S02]  /*3620*/  MOV R20, 0x3e055027 ;  /* 0x3e05502700147802 */ /* 0x000fe40000000f00 */
[----:B------:R-:W-:Y:S02]  /*3630*/  LOP3.LUT R13, R0, R15, RZ, 0x3c, !PT ;  /* 0x0000000f000d7212 */ /* 0x000fe400078e3cff */
[----:B------:R-:W-:Y:S02]  /*3640*/  SHF.L.U32 R0, R27, 0x4, RZ ;  /* 0x000000041b007819 */ /* 0x000fe400000006ff */
[----:B------:R-:W-:-:S04]  /*3650*/  SHF.L.U32 R15, R13, 0x1, RZ ;  /* 0x000000010d0f7819 */ /* 0x000fc800000006ff */
[----:B------:R-:W-:-:S04]  /*3660*/  LOP3.LUT R0, R27, R0, R15, 0x96, !PT ;  /* 0x000000001b007212 */ /* 0x000fc800078e960f */
[----:B------:R-:W-:Y:S02]  /*3670*/  LOP3.LUT R24, R0, R13, RZ, 0x3c, !PT ;  /* 0x0000000d00187212 */ /* 0x000fe400078e3cff */
[----:B------:R-:W-:Y:S02]  /*3680*/  MOV R13, 0x2f800000 ;  /* 0x2f800000000d7802 */ /* 0x000fe40000000f00 */
[C---:B------:R-:W-:Y:S02]  /*3690*/  IADD3 R0, PT, PT, R14.reuse, 0x587c5, R24 ;  /* 0x000587c50e007810 */ /* 0x040fe40007ffe018 */
[----:B------:R-:W-:Y:S02]  /*36a0*/  IADD3 R14, PT, PT, R14, 0xb0f8a, RZ ;  /* 0x000b0f8a0e0e7810 */ /* 0x000fe40007ffe0ff */
[----:B------:R-:W-:-:S05]  /*36b0*/  I2FP.F32.U32 R0, R0 ;  /* 0x0000000000007245 */ /* 0x000fca0000201000 */
[----:B------:R-:W-:-:S05]  /*36c0*/  FFMA R0, R0, R13, 1.1641532182693481445e-10 ;  /* 0x2f00000000007423 */ /* 0x000fca000000000d */
[----:B------:R-:W-:-:S04]  /*36d0*/  FSETP.GEU.AND P0, PT, R0, 1.175494350822287508e-38, PT ;  /* 0x008000000000780b */ /* 0x000fc80003f0e000 */
[----:B------:R-:W-:-:S09]  /*36e0*/  FSEL R15, RZ, -23, P0 ;  /* 0xc1b80000ff0f7808 */ /* 0x000fd20000000000 */
[----:B------:R-:W-:-:S04]  /*36f0*/  @!P0 FMUL R0, R0, 8388608 ;  /* 0x4b00000000008820 */ /* 0x000fc80000400000 */
[C---:B------:R-:W-:Y:S01]  /*3700*/  VIADD R13, R0.reuse, 0xc0d55555 ;  /* 0xc0d55555000d7836 */ /* 0x040fe20000000000 */
[----:B------:R-:W-:-:S04]  /*3710*/  ISETP.GT.U32.AND P0, PT, R0, 0x7f7fffff, PT ;  /* 0x7f7fffff0000780c */ /* 0x000fc80003f04070 */
        /* <DEDUP_REMOVED lines=21> */
[----:B------:R-:W-:Y:S01]  /*3870*/  FSETP.NEU.AND P0, PT, R0, RZ, PT ;  /* 0x000000ff0000720b */ /* 0x000fe20003f0d000 */
[----:B------:R-:W-:Y:S02]  /*3880*/  IMAD.SHL.U32 R22, R20, 0x2, RZ ;  /* 0x0000000214167824 */ /* 0x000fe400078e00ff */
[----:B------:R-:W-:-:S03]  /*3890*/  FMUL R15, R15, -2 ;  /* 0xc00000000f0f7820 */ /* 0x000fc60000400000 */
[----:B------:R-:W-:Y:S02]  /*38a0*/  LOP3.LUT R13, R20, R22, R13, 0x96, !PT ;  /* 0x00000016140d7212 */ /* 0x000fe400078e960d */
[----:B------:R-:W-:Y:S02]  /*38b0*/  FSEL R22, R15, +INF , P0 ;  /* 0x7f8000000f167808 */ /* 0x000fe40000000000 */
[----:B------:R-:W-:Y:S02]  /*38c0*/  LOP3.LUT R25, R13, R24, RZ, 0x3c, !PT ;  /* 0x000000180d197212 */ /* 0x000fe400078e3cff */
[----:B------:R-:W-:Y:S01]  /*38d0*/  IADD3 R15, PT, PT, R22, -0xd000000, RZ ;  /* 0xf3000000160f7810 */ /* 0x000fe20007ffe0ff */
[----:B------:R0:W1:Y:S02]  /*38e0*/  MUFU.RSQ R13, R22 ;  /* 0x00000016000d7308 */ /* 0x0000640000001400 */
[----:B------:R-:W-:Y:S01]  /*38f0*/  IMAD.IADD R0, R14, 0x1, R25 ;  /* 0x000000010e007824 */ /* 0x000fe200078e0219 */
[----:B------:R-:W-:-:S02]  /*3900*/  ISETP.GT.U32.AND P0, PT, R15, 0x727fffff, PT ;  /* 0x727fffff0f00780c */ /* 0x000fc40003f04070 */
[----:B------:R-:W-:Y:S02]  /*3910*/  MOV R15, 0x30c90fdb ;  /* 0x30c90fdb000f7802 */ /* 0x000fe40000000f00 */
[----:B------:R-:W-:-:S05]  /*3920*/  I2FP.F32.U32 R0, R0 ;  /* 0x0000000000007245 */ /* 0x000fca0000201000 */
[----:B------:R-:W-:-:S04]  /*3930*/  FFMA R20, R0, R15, 7.314590599882819788e-10 ;  /* 0x30490fdb00147423 */ /* 0x000fc8000000000f */
[----:B0-----:R-:W-:Y:S05]  /*3940*/  @!P0 BRA `(.L_x_56) ;  /* 0x0000000000108947 */ /* 0x001fea0003800000 */
[----:B------:R-:W-:Y:S02]  /*3950*/  MOV R0, R22 ;  /* 0x0000001600007202 */ /* 0x000fe40000000f00 */
[----:B------:R-:W-:-:S07]  /*3960*/  MOV R30, 0x3980 ;  /* 0x00003980001e7802 */ /* 0x000fce0000000f00 */
[----:B-1----:R-:W-:Y:S05]  /*3970*/  CALL.REL.NOINC `($__internal_1_$__cuda_sm20_sqrt_rn_f32_slowpath) ;  /* 0x0000000400a47944 */ /* 0x002fea0003c00000 */
[----:B------:R-:W-:Y:S05]  /*3980*/  BRA `(.L_x_57) ;  /* 0x0000000000107947 */ /* 0x000fea0003800000 */
.L_x_56:
[----:B-1----:R-:W-:Y:S01]  /*3990*/  FMUL.FTZ R15, R22, R13 ;  /* 0x0000000d160f7220 */ /* 0x002fe20000410000 */
[----:B------:R-:W-:-:S03]  /*39a0*/  FMUL.FTZ R13, R13, 0.5 ;  /* 0x3f0000000d0d7820 */ /* 0x000fc60000410000 */
[----:B------:R-:W-:-:S04]  /*39b0*/  FFMA R0, -R15, R15, R22 ;  /* 0x0000000f0f007223 */ /* 0x000fc80000000116 */
[----:B------:R-:W-:-:S07]  /*39c0*/  FFMA R15, R0, R13, R15 ;  /* 0x0000000d000f7223 */ /* 0x000fce000000000f */
.L_x_57:
[----:B------:R-:W-:Y:S05]  /*39d0*/  BSYNC.RECONVERGENT B2 ;  /* 0x0000000000027941 */ /* 0x000fea0003800200 */
.L_x_55:
[----:B------:R-:W-:Y:S01]  /*39e0*/  FMUL.RZ R28, R20, 0.15915493667125701904 ;  /* 0x3e22f983141c7820 */ /* 0x000fe2000040c000 */
[----:B------:R-:W-:Y:S01]  /*39f0*/  MOV R23, R27 ;  /* 0x0000001b00177202 */ /* 0x000fe20000000f00 */
[----:B------:R-:W-:Y:S02]  /*3a00*/  IMAD.MOV.U32 R22, RZ, RZ, R29 ;  /* 0x000000ffff167224 */ /* 0x000fe400078e001d */
[----:B------:R-:W0:Y:S08]  /*3a10*/  MUFU.COS R20, R28 ;  /* 0x0000001c00147308 */ /* 0x000e300000000000 */
[----:B------:R-:W1:Y:S01]  /*3a20*/  MUFU.SIN R0, R28 ;  /* 0x0000001c00007308 */ /* 0x000e620000000400 */
[----:B0-----:R-:W-:Y:S01]  /*3a30*/  FMUL R13, R20, R15 ;  /* 0x0000000f140d7220 */ /* 0x001fe20000400000 */
[----:B------:R-:W-:-:S02]  /*3a40*/  HFMA2 R20, -RZ, RZ, 0, 5.9604644775390625e-08 ;  /* 0x00000001ff147431 */ /* 0x000fc400000001ff */
[----:B-1----:R-:W-:Y:S01]  /*3a50*/  FMUL R31, R0, R15 ;  /* 0x0000000f001f7220 */ /* 0x002fe20000400000 */
[----:B------:R-:W-:-:S07]  /*3a60*/  MOV R15, R26 ;  /* 0x0000001a000f7202 */ /* 0x000fce0000000f00 */
.L_x_54:
[----:B------:R-:W-:Y:S05]  /*3a70*/  BSYNC.RECONVERGENT B1 ;  /* 0x0000000000017941 */ /* 0x000fea0003800200 */
.L_x_53:
[----:B------:R-:W-:-:S07]  /*3a80*/  FFMA R6, R31, 10, R6 ;  /* 0x412000001f067823 */ /* 0x000fce0000000006 */
.L_x_37:
[----:B------:R-:W-:Y:S05]  /*3a90*/  BSYNC.RECONVERGENT B0 ;  /* 0x0000000000007941 */ /* 0x000fea0003800200 */
.L_x_36:
[----:B------:R-:W0:Y:S01]  /*3aa0*/  LDC.64 R26, c[0x0][0x388] ;  /* 0x0000e200ff1a7b82 */ /* 0x000e220000000a00 */
[----:B------:R-:W1:Y:S01]  /*3ab0*/  LDCU.128 UR8, c[0x0][0x390] ;  /* 0x00007200ff0877ac */ /* 0x000e620008000c00 */
[----:B------:R-:W2:Y:S01]  /*3ac0*/  LDCU.64 UR6, c[0x0][0x3a0] ;  /* 0x00007400ff0677ac */ /* 0x000ea20008000a00 */
[----:B-1---5:R-:W-:Y:S02]  /*3ad0*/  FMNMX R12, R12, UR9, PT ;  /* 0x000000090c0c7c09 */ /* 0x022fe4000b800000 */
[----:B------:R-:W-:Y:S02]  /*3ae0*/  FMNMX R4, R4, UR9, PT ;  /* 0x0000000904047c09 */ /* 0x000fe4000b800000 */
[----:B------:R-:W-:Y:S01]  /*3af0*/  FMNMX R11, R11, UR11, PT ;  /* 0x0000000b0b0b7c09 */ /* 0x000fe2000b800000 */
[----:B0-----:R-:W-:Y:S01]  /*3b00*/  IMAD.WIDE R26, R2, 0x14, R26 ;  /* 0x00000014021a7825 */ /* 0x001fe200078e021a */
[----:B------:R-:W-:Y:S02]  /*3b10*/  FMNMX R0, R5, UR11, PT ;  /* 0x0000000b05007c09 */ /* 0x000fe4000b800000 */
[----:B--2---:R-:W-:-:S02]  /*3b20*/  FMNMX R10, R10, UR7, PT ;  /* 0x000000070a0a7c09 */ /* 0x004fc4000b800000 */
[----:B------:R-:W-:Y:S01]  /*3b30*/  FMNMX R8, R8, UR7, PT ;  /* 0x0000000708087c09 */ /* 0x000fe2000b800000 */
[----:B------:R-:W-:Y:S01]  /*3b40*/  STG.E desc[UR4][R26.64+0xc], R9 ;  /* 0x00000c091a007986 */ /* 0x000fe2000c101904 */
[----:B------:R-:W-:Y:S02]  /*3b50*/  FMNMX R5, R12, UR8, !PT ;  /* 0x000000080c057c09 */ /* 0x000fe4000f800000 */
[----:B------:R-:W-:Y:S01]  /*3b60*/  FMNMX R31, R4, UR8, !PT ;  /* 0x00000008041f7c09 */ /* 0x000fe2000f800000 */
[----:B------:R-:W-:Y:S01]  /*3b70*/  STG.E desc[UR4][R26.64+0x10], R3 ;  /* 0x000010031a007986 */ /* 0x000fe2000c101904 */
[----:B------:R-:W-:Y:S02]  /*3b80*/  FMNMX R11, R11, UR10, !PT ;  /* 0x0000000a0b0b7c09 */ /* 0x000fe4000f800000 */
[----:B------:R-:W-:Y:S01]  /*3b90*/  FMNMX R33, R0, UR10, !PT ;  /* 0x0000000a00217c09 */ /* 0x000fe2000f800000 */
[----:B------:R-:W-:Y:S01]  /*3ba0*/  STG.E desc[UR4][R26.64+0x20], R6 ;  /* 0x000020061a007986 */ /* 0x000fe2000c101904 */
[----:B------:R-:W-:-:S02]  /*3bb0*/  FMNMX R29, R10, UR6, !PT ;  /* 0x000000060a1d7c09 */ /* 0x000fc4000f800000 */
[----:B------:R-:W-:Y:S01]  /*3bc0*/  FMNMX R35, R8, UR6, !PT ;  /* 0x0000000608237c09 */ /* 0x000fe2000f800000 */
[----:B------:R-:W-:Y:S04]  /*3bd0*/  STG.E desc[UR4][R26.64+0x24], R7 ;  /* 0x000024071a007986 */ /* 0x000fe8000c101904 */
[----:B------:R-:W-:Y:S04]  /*3be0*/  STG.E desc[UR4][R26.64], R5 ;  /* 0x000000051a007986 */ /* 0x000fe8000c101904 */
[----:B------:R-:W-:Y:S04]  /*3bf0*/  STG.E desc[UR4][R26.64+0x4], R11 ;  /* 0x0000040b1a007986 */ /* 0x000fe8000c101904 */
[----:B------:R-:W-:Y:S04]  /*3c00*/  STG.E desc[UR4][R26.64+0x8], R29 ;  /* 0x0000081d1a007986 */ /* 0x000fe8000c101904 */
[----:B------:R-:W-:Y:S04]  /*3c10*/  STG.E desc[UR4][R26.64+0x14], R31 ;  /* 0x0000141f1a007986 */ /* 0x000fe8000c101904 */
[----:B------:R-:W-:Y:S04]  /*3c20*/  STG.E desc[UR4][R26.64+0x18], R33 ;  /* 0x000018211a007986 */ /* 0x000fe8000c101904 */
[----:B------:R-:W-:Y:S04]  /*3c30*/  STG.E desc[UR4][R26.64+0x1c], R35 ;  /* 0x00001c231a007986 */ /* 0x000fe8000c101904 */
[----:B------:R-:W-:Y:S04]  /*3c40*/  STG.E.64 desc[UR4][R16.64], R14 ;  /* 0x0000000e10007986 */ /* 0x000fe8000c101b04 */
[----:B------:R-:W-:Y:S04]  /*3c50*/  STG.E.64 desc[UR4][R16.64+0x8], R22 ;  /* 0x0000081610007986 */ /* 0x000fe8000c101b04 */
[----:B------:R-:W-:Y:S04]  /*3c60*/  STG.E.64 desc[UR4][R16.64+0x10], R24 ;  /* 0x0000101810007986 */ /* 0x000fe8000c101b04 */
[----:B------:R-:W-:Y:S04]  /*3c70*/  STG.E.64 desc[UR4][R16.64+0x18], R20 ;  /* 0x0000181410007986 */ /* 0x000fe8000c101b04 */
[----:B------:R-:W-:Y:S04]  /*3c80*/  STG.E.64 desc[UR4][R16.64+0x28], R18 ;  /* 0x0000281210007986 */ /* 0x000fe8000c101b04 */
[----:B------:R-:W-:Y:S01]  /*3c90*/  STG.E desc[UR4][R16.64+0x20], R13 ;  /* 0x0000200d10007986 */ /* 0x000fe2000c101904 */
[----:B------:R-:W-:Y:S05]  /*3ca0*/  EXIT ;  /* 0x000000000000794d */ /* 0x000fea0003800000 */
        .weak           $__internal_0_$__cuda_sm20_rcp_rn_f32_slowpath
        .type           $__internal_0_$__cuda_sm20_rcp_rn_f32_slowpath,@function
        .size           $__internal_0_$__cuda_sm20_rcp_rn_f32_slowpath,($__internal_1_$__cuda_sm20_sqrt_rn_f32_slowpath - $__internal_0_$__cuda_sm20_rcp_rn_f32_slowpath)
$__internal_0_$__cuda_sm20_rcp_rn_f32_slowpath:
[----:B------:R-:W-:Y:S01]  /*3cb0*/  SHF.L.U32 R9, R11, 0x1, RZ ;  /* 0x000000010b097819 */ /* 0x000fe200000006ff */
[----:B------:R-:W-:Y:S01]  /*3cc0*/  BSSY.RECONVERGENT B3, `(.L_x_58) ;  /* 0x0000031000037945 */ /* 0x000fe20003800200 */
[----:B------:R-:W-:Y:S02]  /*3cd0*/  IMAD.MOV.U32 R0, RZ, RZ, R11 ;  /* 0x000000ffff007224 */ /* 0x000fe400078e000b */
[----:B------:R-:W-:-:S04]  /*3ce0*/  SHF.R.U32.HI R9, RZ, 0x18, R9 ;  /* 0x00000018ff097819 */ /* 0x000fc80000011609 */
[----:B------:R-:W-:-:S13]  /*3cf0*/  ISETP.NE.U32.AND P0, PT, R9, RZ, PT ;  /* 0x000000ff0900720c */ /* 0x000fda0003f05070 */
[----:B------:R-:W-:Y:S05]  /*3d00*/  @P0 BRA `(.L_x_59) ;  /* 0x0000000000280947 */ /* 0x000fea0003800000 */
[----:B------:R-:W-:-:S04]  /*3d10*/  SHF.L.U32 R9, R0, 0x1, RZ ;  /* 0x0000000100097819 */ /* 0x000fc800000006ff */
[----:B------:R-:W-:-:S13]  /*3d20*/  ISETP.NE.AND P0, PT, R9, RZ, PT ;  /* 0x000000ff0900720c */ /* 0x000fda0003f05270 */
[----:B------:R-:W-:Y:S01]  /*3d30*/  @P0 FFMA R15, R0, 1.84467440737095516160e+19, RZ ;  /* 0x5f800000000f0823 */ /* 0x000fe200000000ff */
[----:B------:R-:W-:Y:S08]  /*3d40*/  @!P0 MUFU.RCP R11, R0 ;  /* 0x00000000000b8308 */ /* 0x000ff00000001000 */
[----:B------:R-:W0:Y:S02]  /*3d50*/  @P0 MUFU.RCP R22, R15 ;  /* 0x0000000f00160308 */ /* 0x000e240000001000 */
[----:B0-----:R-:W-:-:S04]  /*3d60*/  @P0 FFMA R9, R15, R22, -1 ;  /* 0xbf8000000f090423 */ /* 0x001fc80000000016 */
[----:B------:R-:W-:-:S04]  /*3d70*/  @P0 FADD.FTZ R9, -R9, -RZ ;  /* 0x800000ff09090221 */ /* 0x000fc80000010100 */
[----:B------:R-:W-:-:S04]  /*3d80*/  @P0 FFMA R9, R22, R9, R22 ;  /* 0x0000000916090223 */ /* 0x000fc80000000016 */
[----:B------:R-:W-:Y:S01]  /*3d90*/  @P0 FFMA R11, R9, 1.84467440737095516160e+19, RZ ;  /* 0x5f800000090b0823 */ /* 0x000fe200000000ff */
[----:B------:R-:W-:Y:S06]  /*3da0*/  BRA `(.L_x_60) ;  /* 0x0000000000887947 */ /* 0x000fec0003800000 */
.L_x_59:
[----:B------:R-:W-:-:S04]  /*3db0*/  IADD3 R11, PT, PT, R9, -0xfd, RZ ;  /* 0xffffff03090b7810 */ /* 0x000fc80007ffe0ff */
[----:B------:R-:W-:-:S13]  /*3dc0*/  ISETP.GT.U32.AND P0, PT, R11, 0x1, PT ;  /* 0x000000010b00780c */ /* 0x000fda0003f04070 */
[----:B------:R-:W-:Y:S05]  /*3dd0*/  @P0 BRA `(.L_x_61) ;  /* 0x0000000000780947 */ /* 0x000fea0003800000 */
[----:B------:R-:W-:Y:S02]  /*3de0*/  LOP3.LUT R15, R0, 0x7fffff, RZ, 0xc0, !PT ;  /* 0x007fffff000f7812 */ /* 0x000fe400078ec0ff */
[----:B------:R-:W-:Y:S02]  /*3df0*/  MOV R34, 0x3 ;  /* 0x0000000300227802 */ /* 0x000fe40000000f00 */
[----:B------:R-:W-:Y:S02]  /*3e00*/  LOP3.LUT R15, R15, 0x3f800000, RZ, 0xfc, !PT ;  /* 0x3f8000000f0f7812 */ /* 0x000fe400078efcff */
[----:B------:R-:W-:Y:S02]  /*3e10*/  IADD3 R9, PT, PT, R9, -0xfc, RZ ;  /* 0xffffff0409097810 */ /* 0x000fe40007ffe0ff */
[----:B------:R-:W0:Y:S02]  /*3e20*/  MUFU.RCP R22, R15 ;  /* 0x0000000f00167308 */ /* 0x000e240000001000 */
[----:B0-----:R-:W-:-:S04]  /*3e30*/  FFMA R26, R15, R22, -1 ;  /* 0xbf8000000f1a7423 */ /* 0x001fc80000000016 */
[----:B------:R-:W-:-:S04]  /*3e40*/  FADD.FTZ R33, -R26, -RZ ;  /* 0x800000ff1a217221 */ /* 0x000fc80000010100 */
[CCC-:B------:R-:W-:Y:S01]  /*3e50*/  FFMA.RM R26, R22.reuse, R33.reuse, R22.reuse ;  /* 0x00000021161a7223 */ /* 0x1c0fe20000004016 */
[----:B------:R-:W-:-:S04]  /*3e60*/  FFMA.RP R33, R22, R33, R22 ;  /* 0x0000002116217223 */ /* 0x000fc80000008016 */
[C---:B------:R-:W-:Y:S02]  /*3e70*/  LOP3.LUT R22, R26.reuse, 0x7fffff, RZ, 0xc0, !PT ;  /* 0x007fffff1a167812 */ /* 0x040fe400078ec0ff */
[----:B------:R-:W-:Y:S02]  /*3e80*/  FSETP.NEU.FTZ.AND P0, PT, R26, R33, PT ;  /* 0x000000211a00720b */ /* 0x000fe40003f1d000 */
[----:B------:R-:W-:Y:S02]  /*3e90*/  SHF.L.U32 R33, R34, R11, RZ ;  /* 0x0000000b22217219 */ /* 0x000fe400000006ff */
[----:B------:R-:W-:Y:S02]  /*3ea0*/  LOP3.LUT R22, R22, 0x800000, RZ, 0xfc, !PT ;  /* 0x0080000016167812 */ /* 0x000fe400078efcff */
[----:B------:R-:W-:Y:S02]  /*3eb0*/  SEL R26, RZ, 0xffffffff, !P0 ;  /* 0xffffffffff1a7807 */ /* 0x000fe40004000000 */
[----:B------:R-:W-:-:S02]  /*3ec0*/  LOP3.LUT R34, R33, R22, RZ, 0xc0, !PT ;  /* 0x0000001621227212 */ /* 0x000fc400078ec0ff */
[----:B------:R-:W-:Y:S01]  /*3ed0*/  SHF.R.U32.HI R9, RZ, R9, R22 ;  /* 0x00000009ff097219 */ /* 0x000fe20000011616 */
[----:B------:R-:W-:Y:S01]  /*3ee0*/  IMAD.MOV R26, RZ, RZ, -R26 ;  /* 0x000000ffff1a7224 */ /* 0x000fe200078e0a1a */
[----:B------:R-:W-:-:S04]  /*3ef0*/  SHF.R.U32.HI R34, RZ, R11, R34 ;  /* 0x0000000bff227219 */ /* 0x000fc80000011622 */
[----:B------:R-:W-:Y:S02]  /*3f00*/  LOP3.LUT P1, RZ, R26, R11, R22, 0xf8, !PT ;  /* 0x0000000b1aff7212 */ /* 0x000fe4000782f816 */
[C---:B------:R-:W-:Y:S02]  /*3f10*/  LOP3.LUT P0, RZ, R34.reuse, 0x1, RZ, 0xc0, !PT ;  /* 0x0000000122ff7812 */ /* 0x040fe4000780c0ff */
[----:B------:R-:W-:-:S04]  /*3f20*/  LOP3.LUT P2, RZ, R34, 0x2, RZ, 0xc0, !PT ;  /* 0x0000000222ff7812 */ /* 0x000fc8000784c0ff */
[----:B------:R-:W-:Y:S02]  /*3f30*/  PLOP3.LUT P0, PT, P0, P1, P2, 0xe0, 0x0 ;  /* 0x000000000000781c */ /* 0x000fe40000703c20 */
[----:B------:R-:W-:Y:S02]  /*3f40*/  LOP3.LUT P1, RZ, R0, 0x7fffff, RZ, 0xc0, !PT ;  /* 0x007fffff00ff7812 */ /* 0x000fe4000782c0ff */
[----:B------:R-:W-:-:S04]  /*3f50*/  SEL R11, RZ, 0x1, !P0 ;  /* 0x00000001ff0b7807 */ /* 0x000fc80004000000 */
[----:B------:R-:W-:-:S04]  /*3f60*/  IADD3 R11, PT, PT, -R11, RZ, RZ ;  /* 0x000000ff0b0b7210 */ /* 0x000fc80007ffe1ff */
[----:B------:R-:W-:-:S13]  /*3f70*/  ISETP.GE.AND P0, PT, R11, RZ, PT ;  /* 0x000000ff0b00720c */ /* 0x000fda0003f06270 */
[----:B------:R-:W-:-:S05]  /*3f80*/  @!P0 IADD3 R9, PT, PT, R9, 0x1, RZ ;  /* 0x0000000109098810 */ /* 0x000fca0007ffe0ff */
[----:B------:R-:W-:-:S05]  /*3f90*/  @!P1 IMAD.SHL.U32 R9, R9, 0x2, RZ ;  /* 0x0000000209099824 */ /* 0x000fca00078e00ff */
[----:B------:R-:W-:Y:S01]  /*3fa0*/  LOP3.LUT R11, R9, 0x80000000, R0, 0xf8, !PT ;  /* 0x80000000090b7812 */ /* 0x000fe200078ef800 */
[----:B------:R-:W-:Y:S06]  /*3fb0*/  BRA `(.L_x_60) ;  /* 0x0000000000047947 */ /* 0x000fec0003800000 */
.L_x_61:
[----:B------:R0:W1:Y:S02]  /*3fc0*/  MUFU.RCP R11, R0 ;  /* 0x00000000000b7308 */ /* 0x0000640000001000 */
.L_x_60:
[----:B------:R-:W-:Y:S05]  /*3fd0*/  BSYNC.RECONVERGENT B3 ;  /* 0x0000000000037941 */ /* 0x000fea0003800200 */
.L_x_58:
[----:B01----:R-:W-:Y:S01]  /*3fe0*/  MOV R0, R11 ;  /* 0x0000000b00007202 */ /* 0x003fe20000000f00 */
[----:B------:R-:W-:-:S04]  /*3ff0*/  HFMA2 R11, -RZ, RZ, 0, 0 ;  /* 0x00000000ff0b7431 */ /* 0x000fc800000001ff */
[----:B------:R-:W-:Y:S05]  /*4000*/  RET.REL.NODEC R10 `(_Z20crossoverAndMutationPK13IndividualGPUPS_ffffffffP17curandStateXORWOWi) ;  /* 0xffffffbc0afc7950 */ /* 0x000fea0003c3ffff */
        .weak           $__internal_1_$__cuda_sm20_sqrt_rn_f32_slowpath
        .type           $__internal_1_$__cuda_sm20_sqrt_rn_f32_slowpath,@function
        .size           $__internal_1_$__cuda_sm20_sqrt_rn_f32_slowpath,(.L_x_142 - $__internal_1_$__cuda_sm20_sqrt_rn_f32_slowpath)
$__internal_1_$__cuda_sm20_sqrt_rn_f32_slowpath:
[----:B------:R-:W-:-:S13]  /*4010*/  LOP3.LUT P2, RZ, R0, 0x7fffffff, RZ, 0xc0, !PT ;  /* 0x7fffffff00ff7812 */ /* 0x000fda000784c0ff */
[----:B------:R-:W-:Y:S01]  /*4020*/  @!P2 MOV R15, R0 ;  /* 0x00000000000fa202 */ /* 0x000fe20000000f00 */
[----:B------:R-:W-:Y:S06]  /*4030*/  @!P2 BRA `(.L_x_62) ;  /* 0x000000000040a947 */ /* 0x000fec0003800000 */
[----:B------:R-:W-:-:S13]  /*4040*/  FSETP.GEU.FTZ.AND P2, PT, R0, RZ, PT ;  /* 0x000000ff0000720b */ /* 0x000fda0003f5e000 */
[----:B------:R-:W-:Y:S01]  /*4050*/  @!P2 IMAD.MOV.U32 R15, RZ, RZ, 0x7fffffff ;  /* 0x7fffffffff0fa424 */ /* 0x000fe200078e00ff */
[----:B------:R-:W-:Y:S06]  /*4060*/  @!P2 BRA `(.L_x_62) ;  /* 0x000000000034a947 */ /* 0x000fec0003800000 */
[----:B------:R-:W-:-:S13]  /*4070*/  FSETP.GTU.FTZ.AND P2, PT, |R0|, +INF , PT ;  /* 0x7f8000000000780b */ /* 0x000fda0003f5c200 */
[----:B------:R-:W-:Y:S01]  /*4080*/  @P2 FADD.FTZ R15, R0, 1 ;  /* 0x3f800000000f2421 */ /* 0x000fe20000010000 */
[----:B------:R-:W-:Y:S06]  /*4090*/  @P2 BRA `(.L_x_62) ;  /* 0x0000000000282947 */ /* 0x000fec0003800000 */
[----:B------:R-:W-:-:S13]  /*40a0*/  FSETP.NEU.FTZ.AND P2, PT, |R0|, +INF , PT ;  /* 0x7f8000000000780b */ /* 0x000fda0003f5d200 */
[----:B------:R-:W-:-:S04]  /*40b0*/  @P2 FFMA R13, R0, 1.84467440737095516160e+19, RZ ;  /* 0x5f800000000d2823 */ /* 0x000fc800000000ff */
[----:B------:R-:W0:Y:S02]  /*40c0*/  @P2 MUFU.RSQ R34, R13 ;  /* 0x0000000d00222308 */ /* 0x000e240000001400 */
[----:B0-----:R-:W-:Y:S01]  /*40d0*/  @P2 FMUL.FTZ R32, R13, R34 ;  /* 0x000000220d202220 */ /* 0x001fe20000410000 */
[----:B------:R-:W-:-:S03]  /*40e0*/  @P2 FMUL.FTZ R33, R34, 0.5 ;  /* 0x3f00000022212820 */ /* 0x000fc60000410000 */
[----:B------:R-:W-:-:S04]  /*40f0*/  @P2 FADD.FTZ R15, -R32, -RZ ;  /* 0x800000ff200f2221 */ /* 0x000fc80000010100 */
[----:B------:R-:W-:Y:S01]  /*4100*/  @P2 FFMA R35, R32, R15, R13 ;  /* 0x0000000f20232223 */ /* 0x000fe2000000000d */
[----:B------:R-:W-:-:S03]  /*4110*/  @!P2 MOV R15, R0 ;  /* 0x00000000000fa202 */ /* 0x000fc60000000f00 */
[----:B------:R-:W-:-:S04]  /*4120*/  @P2 FFMA R33, R35, R33, R32 ;  /* 0x0000002123212223 */ /* 0x000fc80000000020 */
[----:B------:R-:W-:-:S07]  /*4130*/  @P2 FMUL.FTZ R15, R33, 2.3283064365386962891e-10 ;  /* 0x2f800000210f2820 */ /* 0x000fce0000410000 */
.L_x_62:
[----:B------:R-:W-:Y:S01]  /*4140*/  HFMA2 R33, -RZ, RZ, 0, 0 ;  /* 0x00000000ff217431 */ /* 0x000fe200000001ff */
[----:B------:R-:W-:-:S04]  /*4150*/  MOV R32, R30 ;  /* 0x0000001e00207202 */ /* 0x000fc80000000f00 */
[----:B------:R-:W-:Y:S05]  /*4160*/  RET.REL.NODEC R32 `(_Z20crossoverAndMutationPK13IndividualGPUPS_ffffffffP17curandStateXORWOWi) ;  /* 0xffffffbc20a47950 */ /* 0x000fea0003c3ffff */
.L_x_63:
        /* <DEDUP_REMOVED lines=9> */
.L_x_142:


//--------------------- .text._Z19tournamentSelectionPK13IndividualGPUPS_P17curandStateXORWOWii --------------------------
	.section	.text._Z19tournamentSelectionPK13IndividualGPUPS_P17curandStateXORWOWii,"ax",@progbits
	.align	128
        .global         _Z19tournamentSelectionPK13IndividualGPUPS_P17curandStateXORWOWii
        .type           _Z19tournamentSelectionPK13IndividualGPUPS_P17curandStateXORWOWii,@function
        .size           _Z19tournamentSelectionPK13IndividualGPUPS_P17curandStateXORWOWii,(.L_x_147 - _Z19tournamentSelectionPK13IndividualGPUPS_P17curandStateXORWOWii)
        .other          _Z19tournamentSelectionPK13IndividualGPUPS_P17curandStateXORWOWii,@"STO_CUDA_ENTRY STV_DEFAULT"
_Z19tournamentSelectionPK13IndividualGPUPS_P17curandStateXORWOWii:
.text._Z19tournamentSelectionPK13IndividualGPUPS_P17curandStateXORWOWii:
[----:B------:R-:W-:Y:S01]  /*0000*/  LDC R1, c[0x0][0x37c] ;  /* 0x0000df00ff017b82 */ /* 0x000fe20000000800 */
[----:B------:R-:W0:Y:S07]  /*0010*/  S2R R3, SR_TID.X ;  /* 0x0000000000037919 */ /* 0x000e2e0000002100 */
[----:B------:R-:W0:Y:S01]  /*0020*/  S2UR UR4, SR_CTAID.X ;  /* 0x00000000000479c3 */ /* 0x000e220000002500 */
[----:B------:R-:W1:Y:S07]  /*0030*/  LDCU UR6, c[0x0][0x398] ;  /* 0x00007300ff0677ac */ /* 0x000e6e0008000800 */
[----:B------:R-:W0:Y:S02]  /*0040*/  LDC R2, c[0x0][0x360] ;  /* 0x0000d800ff027b82 */ /* 0x000e240000000800 */
[----:B0-----:R-:W-:-:S05]  /*0050*/  IMAD R2, R2, UR4, R3 ;  /* 0x0000000402027c24 */ /* 0x001fca000f8e0203 */
[----:B-1----:R-:W-:-:S13]  /*0060*/  ISETP.GE.AND P0, PT, R2, UR6, PT ;  /* 0x0000000602007c0c */ /* 0x002fda000bf06270 */
[----:B------:R-:W-:Y:S05]  /*0070*/  @P0 EXIT ;  /* 0x000000000000094d */ /* 0x000fea0003800000 */
[----:B------:R-:W0:Y:S01]  /*0080*/  LDC.64 R10, c[0x0][0x390] ;  /* 0x0000e400ff0a7b82 */ /* 0x000e220000000a00 */
[----:B------:R-:W1:Y:S01]  /*0090*/  LDCU.64 UR4, c[0x0][0x358] ;  /* 0x00006b00ff0477ac */ /* 0x000e620008000a00 */
[----:B0-----:R-:W-:-:S05]  /*00a0*/  IMAD.WIDE R10, R2, 0x30, R10 ;  /* 0x00000030020a7825 */ /* 0x001fca00078e020a */
[----:B-1----:R-:W2:Y:S04]  /*00b0*/  LDG.E.64 R22, desc[UR4][R10.64] ;  /* 0x000000040a167981 */ /* 0x002ea8000c1e1b00 */
[----:B------:R-:W3:Y:S04]  /*00c0*/  LDG.E.64 R12, desc[UR4][R10.64+0x10] ;  /* 0x000010040a0c7981 */ /* 0x000ee8000c1e1b00 */
[----:B------:R0:W5:Y:S04]  /*00d0*/  LDG.E R0, desc[UR4][R10.64+0x20] ;  /* 0x000020040a007981 */ /* 0x000168000c1e1900 */
[----:B------:R0:W5:Y:S04]  /*00e0*/  LDG.E.64 R14, desc[UR4][R10.64+0x28] ;  /* 0x000028040a0e7981 */ /* 0x000168000c1e1b00 */
[----:B------:R0:W5:Y:S04]  /*00f0*/  LDG.E.64 R16, desc[UR4][R10.64+0x8] ;  /* 0x000008040a107981 */ /* 0x000168000c1e1b00 */
[----:B------:R0:W5:Y:S01]  /*0100*/  LDG.E.64 R18, desc[UR4][R10.64+0x18] ;  /* 0x000018040a127981 */ /* 0x000162000c1e1b00 */
[----:B--2---:R-:W-:-:S04]  /*0110*/  SHF.R.U32.HI R4, RZ, 0x2, R23 ;  /* 0x00000002ff047819 */ /* 0x004fc80000011617 */
[----:B------:R-:W-:Y:S01]  /*0120*/  LOP3.LUT R4, R4, R23, RZ, 0x3c, !PT ;  /* 0x0000001704047212 */ /* 0x000fe200078e3cff */
[----:B---3--:R-:W-:-:S04]  /*0130*/  IMAD.SHL.U32 R6, R13, 0x10, RZ ;  /* 0x000000100d067824 */ /* 0x008fc800078e00ff */
[----:B------:R-:W-:-:S05]  /*0140*/  IMAD.SHL.U32 R3, R4, 0x2, RZ ;  /* 0x0000000204037824 */ /* 0x000fca00078e00ff */
[----:B------:R-:W-:Y:S01]  /*0150*/  LOP3.LUT R3, R13, R6, R3, 0x96, !PT ;  /* 0x000000060d037212 */ /* 0x000fe200078e9603 */
[----:B------:R-:W-:-:S03]  /*0160*/  VIADD R6, R22, 0x587c5 ;  /* 0x000587c516067836 */ /* 0x000fc60000000000 */
[----:B------:R-:W-:Y:S01]  /*0170*/  LOP3.LUT R23, R3, R4, RZ, 0x3c, !PT ;  /* 0x0000000403177212 */ /* 0x000fe200078e3cff */
[----:B------:R-:W-:Y:S01]  /*0180*/  IMAD.MOV.U32 R4, RZ, RZ, 0x2f800000 ;  /* 0x2f800000ff047424 */ /* 0x000fe200078e00ff */
[----:B------:R-:W1:Y:S03]  /*0190*/  LDC R3, c[0x0][0x39c] ;  /* 0x0000e700ff037b82 */ /* 0x000e660000000800 */
[----:B------:R-:W-:-:S05]  /*01a0*/  IMAD.IADD R5, R23, 0x1, R6 ;  /* 0x0000000117057824 */ /* 0x000fca00078e0206 */
[----:B------:R-:W-:Y:S02]  /*01b0*/  I2FP.F32.U32 R7, R5 ;  /* 0x0000000500077245 */ /* 0x000fe40000201000 */
[----:B------:R-:W-:-:S03]  /*01c0*/  I2FP.F32.S32 R5, UR6 ;  /* 0x0000000600057c45 */ /* 0x000fc60008201400 */
[----:B------:R-:W-:-:S04]  /*01d0*/  FFMA R8, R7, R4, 1.1641532182693481445e-10 ;  /* 0x2f00000007087423 */ /* 0x000fc80000000004 */
[----:B------:R-:W-:-:S04]  /*01e0*/  FMUL R8, R8, R5 ;  /* 0x0000000508087220 */ /* 0x000fc80000400000 */
[----:B------:R0:W2:Y:S01]  /*01f0*/  F2I.TRUNC.NTZ R31, R8 ;  /* 0x00000008001f7305 */ /* 0x0000a2000020f100 */
[----:B-1----:R-:W-:-:S13]  /*0200*/  ISETP.GE.AND P0, PT, R3, 0x2, PT ;  /* 0x000000020300780c */ /* 0x002fda0003f06270 */
[----:B0-2---:R-:W-:Y:S05]  /*0210*/  @!P0 BRA `(.L_x_64) ;  /* 0x0000001000948947 */ /* 0x005fea0003800000 */
[----:B------:R-:W0:Y:S01]  /*0220*/  LDC.64 R20, c[0x0][0x380] ;  /* 0x0000e000ff147b82 */ /* 0x000e220000000a00 */
[----:B------:R-:W-:-:S05]  /*0230*/  VIADD R7, R3, 0xfffffffe ;  /* 0xfffffffe03077836 */ /* 0x000fca0000000000 */
[----:B------:R-:W-:Y:S01]  /*0240*/  ISETP.GE.U32.AND P0, PT, R7, 0x7, PT ;  /* 0x000000070700780c */ /* 0x000fe20003f06070 */
[----:B------:R-:W-:Y:S02]  /*0250*/  VIADD R7, R3, 0xffffffff ;  /* 0xffffffff03077836 */ /* 0x000fe40000000000 */
[----:B------:R-:W-:Y:S02]  /*0260*/  IMAD.MOV.U32 R24, RZ, RZ, R6 ;  /* 0x000000ffff187224 */ /* 0x000fe400078e0006 */
[----:B------:R-:W-:Y:S01]  /*0270*/  IMAD.MOV.U32 R9, RZ, RZ, R23 ;  /* 0x000000ffff097224 */ /* 0x000fe200078e0017 */
[----:B------:R-:W-:Y:S01]  /*0280*/  LOP3.LUT R8, R7, 0x7, RZ, 0xc0, !PT ;  /* 0x0000000707087812 */ /* 0x000fe200078ec0ff */
[----:B0-----:R-:W-:-:S06]  /*0290*/  IMAD.WIDE R28, R31, 0x14, R20 ;  /* 0x000000141f1c7825 */ /* 0x001fcc00078e0214 */
[----:B------:R0:W5:Y:S01]  /*02a0*/  LDG.E R28, desc[UR4][R28.64+0x10] ;  /* 0x000010041c1c7981 */ /* 0x000162000c1e1900 */
[----:B------:R-:W-:Y:S05]  /*02b0*/  @!P0 BRA `(.L_x_65) ;  /* 0x0000000800148947 */ /* 0x000fea0003800000 */
[----:B------:R-:W-:Y:S01]  /*02c0*/  LOP3.LUT R9, R7, 0xfffffff8, RZ, 0xc0, !PT ;  /* 0xfffffff807097812 */ /* 0x000fe200078ec0ff */
[----:B------:R-:W-:-:S04]  /*02d0*/  VIADD R6, R22, 0x1ba6d9 ;  /* 0x001ba6d916067836 */ /* 0x000fc80000000000 */
[----:B------:R-:W-:-:S07]  /*02e0*/  IMAD.MOV R9, RZ, RZ, -R9 ;  /* 0x000000ffff097224 */ /* 0x000fce00078e0a09 */
.L_x_66:
[----:B-----5:R-:W-:Y:S02]  /*02f0*/  SHF.R.U32.HI R25, RZ, 0x2, R16 ;  /* 0x00000002ff197819 */ /* 0x020fe40000011610 */
[----:B------:R-:W-:Y:S02]  /*0300*/  SHF.R.U32.HI R26, RZ, 0x2, R17 ;  /* 0x00000002ff1a7819 */ /* 0x000fe40000011611 */
[----:B------:R-:W-:Y:S01]  /*0310*/  LOP3.LUT R25, R25, R16, RZ, 0x3c, !PT ;  /* 0x0000001019197212 */ /* 0x000fe200078e3cff */
[----:B------:R-:W-:Y:S01]  /*0320*/  IMAD.SHL.U32 R16, R23, 0x10, RZ ;  /* 0x0000001017107824 */ /* 0x000fe200078e00ff */
[----:B------:R-:W-:-:S03]  /*0330*/  LOP3.LUT R26, R26, R17, RZ, 0x3c, !PT ;  /* 0x000000111a1a7212 */ /* 0x000fc600078e3cff */
[----:B------:R-:W-:Y:S02]  /*0340*/  IMAD.SHL.U32 R24, R25, 0x2, RZ ;  /* 0x0000000219187824 */ /* 0x000fe400078e00ff */
[----:B------:R-:W-:-:S03]  /*0350*/  IMAD.SHL.U32 R17, R26, 0x2, RZ ;  /* 0x000000021a117824 */ /* 0x000fc600078e00ff */
[----:B------:R-:W-:-:S04]  /*0360*/  LOP3.LUT R16, R23, R16, R24, 0x96, !PT ;  /* 0x0000001017107212 */ /* 0x000fc800078e9618 */
[----:B------:R-:W-:-:S04]  /*0370*/  LOP3.LUT R25, R16, R25, RZ, 0x3c, !PT ;  /* 0x0000001910197212 */ /* 0x000fc800078e3cff */
[----:B------:R-:W-:Y:S01]  /*0380*/  IADD3 R16, PT, PT, R6, -0x10974f, R25 ;  /* 0xffef68b106107810 */ /* 0x000fe20007ffe019 */
[----:B------:R-:W-:-:S05]  /*0390*/  IMAD.SHL.U32 R24, R25, 0x10, RZ ;  /* 0x0000001019187824 */ /* 0x000fca00078e00ff */
[----:B------:R-:W-:Y:S02]  /*03a0*/  LOP3.LUT R37, R25, R24, R17, 0x96, !PT ;  /* 0x0000001819257212 */ /* 0x000fe400078e9611 */
[----:B------:R-:W-:Y:S02]  /*03b0*/  I2FP.F32.U32 R17, R16 ;  /* 0x0000001000117245 */ /* 0x000fe40000201000 */
[----:B------:R-:W-:-:S03]  /*03c0*/  LOP3.LUT R37, R37, R26, RZ, 0x3c, !PT ;  /* 0x0000001a25257212 */ /* 0x000fc600078e3cff */
[----:B------:R-:W-:Y:S01]  /*03d0*/  FFMA R16, R17, R4, 1.1641532182693481445e-10 ;  /* 0x2f00000011107423 */ /* 0x000fe20000000004 */
[----:B------:R-:W-:-:S03]  /*03e0*/  IADD3 R17, PT, PT, R6, -0xb0f8a, R37 ;  /* 0xfff4f07606117810 */ /* 0x000fc60007ffe025 */
[----:B------:R-:W-:Y:S01]  /*03f0*/  FMUL R24, R5, R16 ;  /* 0x0000001005187220 */ /* 0x000fe20000400000 */
[----:B------:R-:W-:-:S05]  /*0400*/  I2FP.F32.U32 R17, R17 ;  /* 0x0000001100117245 */ /* 0x000fca0000201000 */
[----:B------:R-:W-:Y:S01]  /*0410*/  FFMA R16, R17, R4, 1.1641532182693481445e-10 ;  /* 0x2f00000011107423 */ /* 0x000fe20000000004 */
[----:B------:R-:W1:Y:S03]  /*0420*/  F2I.TRUNC.NTZ R24, R24 ;  /* 0x0000001800187305 */ /* 0x000e66000020f100 */
[----:B------:R-:W-:-:S06]  /*0430*/  FMUL R33, R5, R16 ;  /* 0x0000001005217220 */ /* 0x000fcc0000400000 */
[----:B------:R-:W2:Y:S01]  /*0440*/  F2I.TRUNC.NTZ R33, R33 ;  /* 0x0000002100217305 */ /* 0x000ea2000020f100 */
[----:B-1----:R-:W-:-:S06]  /*0450*/  IMAD.WIDE R26, R24, 0x14, R20 ;  /* 0x00000014181a7825 */ /* 0x002fcc00078e0214 */
[----:B------:R-:W3:Y:S01]  /*0460*/  LDG.E R27, desc[UR4][R26.64+0x10] ;  /* 0x000010041a1b7981 */ /* 0x000ee2000c1e1900 */
[----:B--2---:R-:W-:-:S05]  /*0470*/  IMAD.WIDE R16, R33, 0x14, R20 ;  /* 0x0000001421107825 */ /* 0x004fca00078e0214 */
[----:B------:R1:W2:Y:S01]  /*0480*/  LDG.E R30, desc[UR4][R16.64+0x10] ;  /* 0x00001004101e7981 */ /* 0x0002a2000c1e1900 */
[----:B0-----:R-:W-:-:S04]  /*0490*/  SHF.R.U32.HI R29, RZ, 0x2, R12 ;  /* 0x00000002ff1d7819 */ /* 0x001fc8000001160c */
[----:B------:R-:W-:Y:S01]  /*04a0*/  LOP3.LUT R29, R29, R12, RZ, 0x3c, !PT ;  /* 0x0000000c1d1d7212 */ /* 0x000fe200078e3cff */
[----:B------:R-:W-:-:S04]  /*04b0*/  IMAD.SHL.U32 R12, R37, 0x10, RZ ;  /* 0x00000010250c7824 */ /* 0x000fc800078e00ff */
[----:B------:R-:W-:-:S05]  /*04c0*/  IMAD.SHL.U32 R32, R29, 0x2, RZ ;  /* 0x000000021d207824 */ /* 0x000fca00078e00ff */
[----:B------:R-:W-:Y:S02]  /*04d0*/  LOP3.LUT R12, R37, R12, R32, 0x96, !PT ;  /* 0x0000000c250c7212 */ /* 0x000fe400078e9620 */
[----:B------:R-:W-:Y:S02]  /*04e0*/  SHF.R.U32.HI R32, RZ, 0x2, R13 ;  /* 0x00000002ff207819 */ /* 0x000fe4000001160d */
[----:B------:R-:W-:Y:S02]  /*04f0*/  LOP3.LUT R34, R12, R29, RZ, 0x3c, !PT ;  /* 0x0000001d0c227212 */ /* 0x000fe400078e3cff */
[----:B------:R-:W-:Y:S02]  /*0500*/  LOP3.LUT R13, R32, R13, RZ, 0x3c, !PT ;  /* 0x0000000d200d7212 */ /* 0x000fe400078e3cff */
[----:B------:R-:W-:Y:S01]  /*0510*/  IADD3 R12, PT, PT, R6, -0x587c5, R34 ;  /* 0xfffa783b060c7810 */ /* 0x000fe20007ffe022 */
[----:B-1----:R-:W-:Y:S02]  /*0520*/  IMAD.SHL.U32 R17, R34, 0x10, RZ ;  /* 0x0000001022117824 */ /* 0x002fe400078e00ff */
[----:B------:R-:W-:Y:S01]  /*0530*/  IMAD.SHL.U32 R16, R13, 0x2, RZ ;  /* 0x000000020d107824 */ /* 0x000fe200078e00ff */
[----:B------:R-:W-:-:S04]  /*0540*/  I2FP.F32.U32 R29, R12 ;  /* 0x0000000c001d7245 */ /* 0x000fc80000201000 */
[----:B------:R-:W-:Y:S01]  /*0550*/  LOP3.LUT R16, R34, R17, R16, 0x96, !PT ;  /* 0x0000001122107212 */ /* 0x000fe200078e9610 */
[----:B------:R-:W-:-:S03]  /*0560*/  FFMA R12, R29, R4, 1.1641532182693481445e-10 ;  /* 0x2f0000001d0c7423 */ /* 0x000fc60000000004 */
[----:B------:R-:W-:Y:S01]  /*0570*/  LOP3.LUT R16, R16, R13, RZ, 0x3c, !PT ;  /* 0x0000000d10107212 */ /* 0x000fe200078e3cff */
[----:B------:R-:W-:Y:S01]  /*0580*/  FMUL R32, R5, R12 ;  /* 0x0000000c05207220 */ /* 0x000fe20000400000 */
[----:B------:R-:W-:-:S03]  /*0590*/  SHF.R.U32.HI R12, RZ, 0x2, R23 ;  /* 0x00000002ff0c7819 */ /* 0x000fc60000011617 */
[----:B------:R-:W-:Y:S01]  /*05a0*/  IMAD.SHL.U32 R13, R16, 0x10, RZ ;  /* 0x00000010100d7824 */ /* 0x000fe200078e00ff */
[----:B------:R-:W-:Y:S01]  /*05b0*/  LOP3.LUT R17, R12, R23, RZ, 0x3c, !PT ;  /* 0x000000170c117212 */ /* 0x000fe200078e3cff */
[----:B------:R-:W0:Y:S04]  /*05c0*/  F2I.TRUNC.NTZ R32, R32 ;  /* 0x0000002000207305 */ /* 0x000e28000020f100 */
[----:B------:R-:W-:-:S05]  /*05d0*/  IMAD.SHL.U32 R12, R17, 0x2, RZ ;  /* 0x00000002110c7824 */ /* 0x000fca00078e00ff */
[----:B------:R-:W-:-:S04]  /*05e0*/  LOP3.LUT R26, R16, R13, R12, 0x96, !PT ;  /* 0x0000000d101a7212 */ /* 0x000fc800078e960c */
[----:B------:R-:W-:Y:S01]  /*05f0*/  LOP3.LUT R17, R26, R17, RZ, 0x3c, !PT ;  /* 0x000000111a117212 */ /* 0x000fe200078e3cff */
[----:B0-----:R-:W-:Y:S01]  /*0600*/  IMAD.WIDE R12, R32, 0x14, R20 ;  /* 0x00000014200c7825 */ /* 0x001fe200078e0214 */
[----:B------:R-:W-:-:S05]  /*0610*/  SHF.R.U32.HI R26, RZ, 0x2, R25 ;  /* 0x00000002ff1a7819 */ /* 0x000fca0000011619 */
[----:B------:R0:W4:Y:S01]  /*0620*/  LDG.E R13, desc[UR4][R12.64+0x10] ;  /* 0x000010040c0d7981 */ /* 0x000122000c1e1900 */
[----:B------:R-:W-:-:S05]  /*0630*/  LOP3.LUT R25, R26, R25, RZ, 0x3c, !PT ;  /* 0x000000191a197212 */ /* 0x000fca00078e3cff */
[----:B------:R-:W-:Y:S01]  /*0640*/  IMAD.SHL.U32 R26, R25, 0x2, RZ ;  /* 0x00000002191a7824 */ /* 0x000fe200078e00ff */
[----:B---3--:R-:W-:-:S04]  /*0650*/  FSETP.GEU.AND P0, PT, R27, R28, PT ;  /* 0x0000001c1b00720b */ /* 0x008fc80003f0e000 */
[----:B------:R-:W-:-:S04]  /*0660*/  FSEL R23, R27, R28, !P0 ;  /* 0x0000001c1b177208 */ /* 0x000fc80004000000 */
[----:B--2---:R-:W-:Y:S01]  /*0670*/  FSETP.GEU.AND P1, PT, R30, R23, PT ;  /* 0x000000171e00720b */ /* 0x004fe20003f2e000 */
[----:B------:R-:W-:-:S05]  /*0680*/  IMAD.IADD R27, R16, 0x1, R6 ;  /* 0x00000001101b7824 */ /* 0x000fca00078e0206 */
[----:B------:R-:W-:-:S07]  /*0690*/  I2FP.F32.U32 R27, R27 ;  /* 0x0000001b001b7245 */ /* 0x000fce0000201000 */
[----:B------:R-:W-:Y:S01]  /*06a0*/  @P1 SEL R33, R24, R31, !P0 ;  /* 0x0000001f18211207 */ /* 0x000fe20004000000 */
[----:B------:R-:W-:Y:S02]  /*06b0*/  IMAD.SHL.U32 R24, R17, 0x10, RZ ;  /* 0x0000001011187824 */ /* 0x000fe400078e00ff */
[----:B------:R-:W-:Y:S01]  /*06c0*/  FFMA R28, R27, R4, 1.1641532182693481445e-10 ;  /* 0x2f0000001b1c7423 */ /* 0x000fe20000000004 */
[----:B------:R-:W-:Y:S02]  /*06d0*/  IADD3 R27, PT, PT, R6, 0x587c5, R17 ;  /* 0x000587c5061b7810 */ /* 0x000fe40007ffe011 */
[----:B------:R-:W-:Y:S01]  /*06e0*/  LOP3.LUT R24, R17, R24, R26, 0x96, !PT ;  /* 0x0000001811187212 */ /* 0x000fe200078e961a */
[----:B------:R-:W-:-:S03]  /*06f0*/  FMUL R29, R5, R28 ;  /* 0x0000001c051d7220 */ /* 0x000fc60000400000 */
[----:B0-----:R-:W-:Y:S02]  /*0700*/  LOP3.LUT R12, R24, R25, RZ, 0x3c, !PT ;  /* 0x00000019180c7212 */ /* 0x001fe400078e3cff */
[----:B------:R-:W-:Y:S01]  /*0710*/  I2FP.F32.U32 R27, R27 ;  /* 0x0000001b001b7245 */ /* 0x000fe20000201000 */
[----:B------:R-:W0:Y:S01]  /*0720*/  F2I.TRUNC.NTZ R29, R29 ;  /* 0x0000001d001d7305 */ /* 0x000e22000020f100 */
[----:B------:R-:W-:-:S03]  /*0730*/  IADD3 R25, PT, PT, R6, 0xb0f8a, R12 ;  /* 0x000b0f8a06197810 */ /* 0x000fc60007ffe00c */
[----:B------:R-:W-:Y:S01]  /*0740*/  FFMA R24, R27, R4, 1.1641532182693481445e-10 ;  /* 0x2f0000001b187423 */ /* 0x000fe20000000004 */
[----:B------:R-:W-:-:S03]  /*0750*/  I2FP.F32.U32 R25, R25 ;  /* 0x0000001900197245 */ /* 0x000fc60000201000 */
[----:B------:R-:W-:Y:S02]  /*0760*/  FMUL R28, R5, R24 ;  /* 0x00000018051c7220 */ /* 0x000fe40000400000 */
[----:B------:R-:W-:-:S04]  /*0770*/  FFMA R24, R25, R4, 1.1641532182693481445e-10 ;  /* 0x2f00000019187423 */ /* 0x000fc80000000004 */
[----:B------:R-:W-:Y:S01]  /*0780*/  FMUL R35, R5, R24 ;  /* 0x0000001805237220 */ /* 0x000fe20000400000 */
[--C-:B0-----:R-:W-:Y:S01]  /*0790*/  IMAD.WIDE R24, R29, 0x14, R20.reuse ;  /* 0x000000141d187825 */ /* 0x101fe200078e0214 */
[----:B------:R-:W0:Y:S05]  /*07a0*/  F2I.TRUNC.NTZ R28, R28 ;  /* 0x0000001c001c7305 */ /* 0x000e2a000020f100 */
[----:B------:R1:W2:Y:S03]  /*07b0*/  LDG.E R24, desc[UR4][R24.64+0x10] ;  /* 0x0000100418187981 */ /* 0x0002a6000c1e1900 */
[----:B------:R-:W3:Y:S01]  /*07c0*/  F2I.TRUNC.NTZ R35, R35 ;  /* 0x0000002300237305 */ /* 0x000ee2000020f100 */
[----:B0-----:R-:W-:Y:S01]  /*07d0*/  IMAD.WIDE R26, R28, 0x14, R20 ;  /* 0x000000141c1a7825 */ /* 0x001fe200078e0214 */
[----:B------:R-:W-:-:S05]  /*07e0*/  FSEL R36, R30, R23, !P1 ;  /* 0x000000171e247208 */ /* 0x000fca0004800000 */
[----:B------:R0:W2:Y:S01]  /*07f0*/  LDG.E R26, desc[UR4][R26.64+0x10] ;  /* 0x000010041a1a7981 */ /* 0x0000a2000c1e1900 */
[----:B---3--:R-:W-:-:S06]  /*0800*/  IMAD.WIDE R30, R35, 0x14, R20 ;  /* 0x00000014231e7825 */ /* 0x008fcc00078e0214 */
[----:B------:R3:W3:Y:S01]  /*0810*/  LDG.E R30, desc[UR4][R30.64+0x10] ;  /* 0x000010041e1e7981 */ /* 0x0006e2000c1e1900 */
[----:B------:R-:W-:Y:S02]  /*0820*/  SHF.R.U32.HI R23, RZ, 0x2, R37 ;  /* 0x00000002ff177819 */ /* 0x000fe40000011625 */
[-C--:B----4-:R-:W-:Y:S02]  /*0830*/  FSETP.GEU.AND P4, PT, R13, R36.reuse, PT ;  /* 0x000000240d00720b */ /* 0x090fe40003f8e000 */
[----:B------:R-:W-:Y:S02]  /*0840*/  LOP3.LUT R37, R23, R37, RZ, 0x3c, !PT ;  /* 0x0000002517257212 */ /* 0x000fe400078e3cff */
[----:B------:R-:W-:Y:S01]  /*0850*/  FSEL R36, R13, R36, !P4 ;  /* 0x000000240d247208 */ /* 0x000fe20006000000 */
[----:B------:R-:W-:Y:S02]  /*0860*/  IMAD.SHL.U32 R13, R12, 0x10, RZ ;  /* 0x000000100c0d7824 */ /* 0x000fe400078e00ff */
[----:B------:R-:W-:-:S05]  /*0870*/  IMAD.SHL.U32 R23, R37, 0x2, RZ ;  /* 0x0000000225177824 */ /* 0x000fca00078e00ff */
[----:B------:R-:W-:Y:S02]  /*0880*/  LOP3.LUT R13, R12, R13, R23, 0x96, !PT ;  /* 0x0000000d0c0d7212 */ /* 0x000fe400078e9617 */
[----:B------:R-:W-:Y:S02]  /*0890*/  SHF.R.U32.HI R23, RZ, 0x2, R34 ;  /* 0x00000002ff177819 */ /* 0x000fe40000011622 */
[----:B------:R-:W-:Y:S02]  /*08a0*/  LOP3.LUT R13, R13, R37, RZ, 0x3c, !PT ;  /* 0x000000250d0d7212 */ /* 0x000fe400078e3cff */
[----:B------:R-:W-:-:S03]  /*08b0*/  LOP3.LUT R23, R23, R34, RZ, 0x3c, !PT ;  /* 0x0000002217177212 */ /* 0x000fc600078e3cff */
[----:B------:R-:W-:Y:S02]  /*08c0*/  IMAD.SHL.U32 R34, R13, 0x10, RZ ;  /* 0x000000100d227824 */ /* 0x000fe400078e00ff */
[----:B-1----:R-:W-:-:S05]  /*08d0*/  IMAD.SHL.U32 R25, R23, 0x2, RZ ;  /* 0x0000000217197824 */ /* 0x002fca00078e00ff */
[----:B------:R-:W-:Y:S02]  /*08e0*/  LOP3.LUT R34, R13, R34, R25, 0x96, !PT ;  /* 0x000000220d227212 */ /* 0x000fe400078e9619 */
[----:B------:R-:W-:Y:S02]  /*08f0*/  IADD3 R25, PT, PT, R6, 0x10974f, R13 ;  /* 0x0010974f06197810 */ /* 0x000fe40007ffe00d */
[----:B------:R-:W-:Y:S02]  /*0900*/  LOP3.LUT R23, R34, R23, RZ, 0x3c, !PT ;  /* 0x0000001722177212 */ /* 0x000fe400078e3cff */
[----:B------:R-:W-:-:S05]  /*0910*/  I2FP.F32.U32 R25, R25 ;  /* 0x0000001900197245 */ /* 0x000fca0000201000 */
[----:B------:R-:W-:Y:S01]  /*0920*/  FFMA R34, R25, R4, 1.1641532182693481445e-10 ;  /* 0x2f00000019227423 */ /* 0x000fe20000000004 */
[----:B------:R-:W-:-:S03]  /*0930*/  IADD3 R25, PT, PT, R6, 0x161f14, R23 ;  /* 0x00161f1406197810 */ /* 0x000fc60007ffe017 */
[----:B------:R-:W-:Y:S01]  /*0940*/  FMUL R34, R5, R34 ;  /* 0x0000002205227220 */ /* 0x000fe20000400000 */
[----:B0-----:R-:W-:-:S05]  /*0950*/  I2FP.F32.U32 R27, R25 ;  /* 0x00000019001b7245 */ /* 0x001fca0000201000 */
[----:B------:R-:W0:Y:S01]  /*0960*/  F2I.TRUNC.NTZ R34, R34 ;  /* 0x0000002200227305 */ /* 0x000e22000020f100 */
[----:B--2---:R-:W-:-:S04]  /*0970*/  FSETP.GEU.AND P5, PT, R24, R36, PT ;  /* 0x000000241800720b */ /* 0x004fc80003fae000 */
[----:B------:R-:W-:Y:S01]  /*0980*/  FSEL R25, R24, R36, !P5 ;  /* 0x0000002418197208 */ /* 0x000fe20006800000 */
[----:B------:R-:W-:-:S04]  /*0990*/  FFMA R24, R27, R4, 1.1641532182693481445e-10 ;  /* 0x2f0000001b187423 */ /* 0x000fc80000000004 */
[----:B---3--:R-:W-:-:S06]  /*09a0*/  FMUL R31, R5, R24 ;  /* 0x00000018051f7220 */ /* 0x008fcc0000400000 */
[----:B------:R-:W1:Y:S01]  /*09b0*/  F2I.TRUNC.NTZ R31, R31 ;  /* 0x0000001f001f7305 */ /* 0x000e62000020f100 */
[----:B------:R-:W-:-:S04]  /*09c0*/  FSETP.GEU.AND P2, PT, R26, R25, PT ;  /* 0x000000191a00720b */ /* 0x000fc80003f4e000 */
[----:B------:R-:W-:Y:S01]  /*09d0*/  FSEL R27, R26, R25, !P2 ;  /* 0x000000191a1b7208 */ /* 0x000fe20005000000 */
[----:B0-----:R-:W-:-:S03]  /*09e0*/  IMAD.WIDE R24, R34, 0x14, R20 ;  /* 0x0000001422187825 */ /* 0x001fc600078e0214 */
[----:B------:R-:W-:-:S03]  /*09f0*/  FSETP.GEU.AND P3, PT, R30, R27, PT ;  /* 0x0000001b1e00720b */ /* 0x000fc60003f6e000 */
[----:B------:R-:W2:Y:S01]  /*0a00*/  LDG.E R25, desc[UR4][R24.64+0x10] ;  /* 0x0000100418197981 */ /* 0x000ea2000c1e1900 */
[----:B------:R-:W-:Y:S01]  /*0a10*/  FSEL R30, R30, R27, !P3 ;  /* 0x0000001b1e1e7208 */ /* 0x000fe20005800000 */
[----:B-1----:R-:W-:-:S06]  /*0a20*/  IMAD.WIDE R26, R31, 0x14, R20 ;  /* 0x000000141f1a7825 */ /* 0x002fcc00078e0214 */
[----:B------:R-:W3:Y:S01]  /*0a30*/  LDG.E R27, desc[UR4][R26.64+0x10] ;  /* 0x000010041a1b7981 */ /* 0x000ee2000c1e1900 */
[----:B------:R-:W-:Y:S01]  /*0a40*/  VIADD R9, R9, 0x8 ;  /* 0x0000000809097836 */ /* 0x000fe20000000000 */
[----:B------:R-:W-:-:S04]  /*0a50*/  @P5 SEL R29, R32, R33, !P4 ;  /* 0x00000021201d5207 */ /* 0x000fc80006000000 */
[----:B------:R-:W-:Y:S02]  /*0a60*/  ISETP.NE.AND P4, PT, R9, RZ, PT ;  /* 0x000000ff0900720c */ /* 0x000fe40003f85270 */
[----:B------:R-:W-:Y:S01]  /*0a70*/  @P3 SEL R35, R28, R29, !P2 ;  /* 0x0000001d1c233207 */ /* 0x000fe20005000000 */
[----:B------:R-:W-:Y:S01]  /*0a80*/  VIADD R6, R6, 0x2c3e28 ;  /* 0x002c3e2806067836 */ /* 0x000fe20000000000 */
[----:B--2---:R-:W-:-:S04]  /*0a90*/  FSETP.GEU.AND P1, PT, R25, R30, PT ;  /* 0x0000001e1900720b */ /* 0x004fc80003f2e000 */
[----:B------:R-:W-:-:S04]  /*0aa0*/  FSEL R30, R25, R30, !P1 ;  /* 0x0000001e191e7208 */ /* 0x000fc80004800000 */
[----:B---3--:R-:W-:-:S04]  /*0ab0*/  FSETP.GEU.AND P0, PT, R27, R30, PT ;  /* 0x0000001e1b00720b */ /* 0x008fc80003f0e000 */
[----:B------:R-:W-:-:S09]  /*0ac0*/  FSEL R28, R27, R30, !P0 ;  /* 0x0000001e1b1c7208 */ /* 0x000fd20004000000 */
[----:B------:R-:W-:Y:S01]  /*0ad0*/  @P0 SEL R31, R34, R35, !P1 ;  /* 0x00000023221f0207 */ /* 0x000fe20004800000 */
[----:B------:R-:W-:Y:S06]  /*0ae0*/  @P4 BRA `(.L_x_66) ;  /* 0xfffffff800004947 */ /* 0x000fec000383ffff */
[----:B------:R-:W-:Y:S02]  /*0af0*/  VIADD R24, R6, 0xffe9e0ec ;  /* 0xffe9e0ec06187836 */ /* 0x000fe40000000000 */
[----:B------:R-:W-:-:S07]  /*0b00*/  IMAD.MOV.U32 R9, RZ, RZ, R23 ;  /* 0x000000ffff097224 */ /* 0x000fce00078e0017 */
.L_x_65:
[----:B------:R-:W-:Y:S01]  /*0b10*/  ISETP.NE.AND P0, PT, R8, RZ, PT ;  /* 0x000000ff0800720c */ /* 0x000fe20003f05270 */
[----:B------:R-:W-:-:S12]  /*0b20*/  IMAD R6, R3, 0x587c5, R22 ;  /* 0x000587c503067824 */ /* 0x000fd800078e0216 */
[----:B------:R-:W-:Y:S05]  /*0b30*/  @!P0 BRA `(.L_x_64) ;  /* 0x00000008004c8947 */ /* 0x000fea0003800000 */
[----:B------:R-:W-:Y:S01]  /*0b40*/  ISETP.GE.U32.AND P0, PT, R8, 0x4, PT ;  /* 0x000000040800780c */ /* 0x000fe20003f06070 */
[----:B-----5:R-:W-:Y:S01]  /*0b50*/  IMAD.MOV.U32 R8, RZ, RZ, R16 ;  /* 0x000000ffff087224 */ /* 0x020fe200078e0010 */
[----:B------:R-:W-:Y:S01]  /*0b60*/  LOP3.LUT R30, R7, 0x3, RZ, 0xc0, !PT ;  /* 0x00000003071e7812 */ /* 0x000fe200078ec0ff */
[----:B0-----:R-:W-:Y:S02]  /*0b70*/  IMAD.MOV.U32 R29, RZ, RZ, R12 ;  /* 0x000000ffff1d7224 */ /* 0x001fe400078e000c */
[----:B------:R-:W-:Y:S01]  /*0b80*/  IMAD.MOV.U32 R25, RZ, RZ, R13 ;  /* 0x000000ffff197224 */ /* 0x000fe200078e000d */
[----:B------:R-:W-:Y:S01]  /*0b90*/  ISETP.NE.AND P4, PT, R30, RZ, PT ;  /* 0x000000ff1e00720c */ /* 0x000fe20003f85270 */
[----:B------:R-:W-:-:S06]  /*0ba0*/  IMAD.MOV.U32 R3, RZ, RZ, R9 ;  /* 0x000000ffff037224 */ /* 0x000fcc00078e0009 */
[----:B------:R-:W-:Y:S06]  /*0bb0*/  @!P0 BRA `(.L_x_67) ;  /* 0x0000000400148947 */ /* 0x000fec0003800000 */
[----:B------:R-:W-:Y:S01]  /*0bc0*/  SHF.R.U32.HI R3, RZ, 0x2, R16 ;  /* 0x00000002ff037819 */ /* 0x000fe20000011610 */
[----:B------:R-:W-:Y:S01]  /*0bd0*/  IMAD.SHL.U32 R8, R9, 0x10, RZ ;  /* 0x0000001009087824 */ /* 0x000fe200078e00ff */
[----:B------:R-:W-:Y:S02]  /*0be0*/  SHF.R.U32.HI R22, RZ, 0x2, R17 ;  /* 0x00000002ff167819 */ /* 0x000fe40000011611 */
[----:B------:R-:W-:Y:S02]  /*0bf0*/  LOP3.LUT R3, R3, R16, RZ, 0x3c, !PT ;  /* 0x0000001003037212 */ /* 0x000fe400078e3cff */
[----:B------:R-:W-:Y:S02]  /*0c00*/  LOP3.LUT R22, R22, R17, RZ, 0x3c, !PT ;  /* 0x0000001116167212 */ /* 0x000fe400078e3cff */
[----:B------:R-:W-:Y:S01]  /*0c10*/  SHF.R.U32.HI R17, RZ, 0x2, R12 ;  /* 0x00000002ff117819 */ /* 0x000fe2000001160c */
[----:B------:R-:W-:-:S03]  /*0c20*/  IMAD.SHL.U32 R16, R3, 0x2, RZ ;  /* 0x0000000203107824 */ /* 0x000fc600078e00ff */
[----:B------:R-:W-:Y:S02]  /*0c30*/  LOP3.LUT R17, R17, R12, RZ, 0x3c, !PT ;  /* 0x0000000c11117212 */ /* 0x000fe400078e3cff */
[----:B------:R-:W-:Y:S02]  /*0c40*/  LOP3.LUT R8, R9, R8, R16, 0x96, !PT ;  /* 0x0000000809087212 */ /* 0x000fe400078e9610 */
[----:B------:R-:W-:Y:S01]  /*0c50*/  SHF.R.U32.HI R16, RZ, 0x2, R13 ;  /* 0x00000002ff107819 */ /* 0x000fe2000001160d */
[----:B------:R-:W-:Y:S01]  /*0c60*/  IMAD.SHL.U32 R12, R17, 0x2, RZ ;  /* 0x00000002110c7824 */ /* 0x000fe200078e00ff */
[----:B------:R-:W-:Y:S01]  /*0c70*/  LOP3.LUT R33, R8, R3, RZ, 0x3c, !PT ;  /* 0x0000000308217212 */ /* 0x000fe200078e3cff */
[----:B------:R-:W-:Y:S01]  /*0c80*/  IMAD.SHL.U32 R3, R22, 0x2, RZ ;  /* 0x0000000216037824 */ /* 0x000fe200078e00ff */
[----:B------:R-:W-:-:S03]  /*0c90*/  LOP3.LUT R16, R16, R13, RZ, 0x3c, !PT ;  /* 0x0000000d10107212 */ /* 0x000fc600078e3cff */
[----:B------:R-:W-:Y:S02]  /*0ca0*/  IMAD.SHL.U32 R8, R33, 0x10, RZ ;  /* 0x0000001021087824 */ /* 0x000fe400078e00ff */
[----:B------:R-:W-:-:S03]  /*0cb0*/  IMAD.SHL.U32 R13, R16, 0x2, RZ ;  /* 0x00000002100d7824 */ /* 0x000fc600078e00ff */
[----:B------:R-:W-:Y:S02]  /*0cc0*/  LOP3.LUT R29, R33, R8, R3, 0x96, !PT ;  /* 0x00000008211d7212 */ /* 0x000fe400078e9603 */
[----:B------:R-:W-:Y:S02]  /*0cd0*/  IADD3 R3, PT, PT, R24, 0x587c5, R33 ;  /* 0x000587c518037810 */ /* 0x000fe40007ffe021 */
[----:B------:R-:W-:Y:S02]  /*0ce0*/  LOP3.LUT R29, R29, R22, RZ, 0x3c, !PT ;  /* 0x000000161d1d7212 */ /* 0x000fe400078e3cff */
[----:B------:R-:W-:-:S03]  /*0cf0*/  I2FP.F32.U32 R3, R3 ;  /* 0x0000000300037245 */ /* 0x000fc60000201000 */
[----:B------:R-:W-:-:S05]  /*0d00*/  IMAD.SHL.U32 R8, R29, 0x10, RZ ;  /* 0x000000101d087824 */ /* 0x000fca00078e00ff */
[----:B------:R-:W-:Y:S01]  /*0d10*/  LOP3.LUT R12, R29, R8, R12, 0x96, !PT ;  /* 0x000000081d0c7212 */ /* 0x000fe200078e960c */
[----:B------:R-:W-:Y:S01]  /*0d20*/  FFMA R8, R3, R4, 1.1641532182693481445e-10 ;  /* 0x2f00000003087423 */ /* 0x000fe20000000004 */
[----:B------:R-:W-:Y:S02]  /*0d30*/  IADD3 R3, PT, PT, R24, 0xb0f8a, R29 ;  /* 0x000b0f8a18037810 */ /* 0x000fe40007ffe01d */
[----:B------:R-:W-:Y:S01]  /*0d40*/  LOP3.LUT R25, R12, R17, RZ, 0x3c, !PT ;  /* 0x000000110c197212 */ /* 0x000fe200078e3cff */
[----:B------:R-:W-:Y:S01]  /*0d50*/  FMUL R8, R5, R8 ;  /* 0x0000000805087220 */ /* 0x000fe20000400000 */
[----:B------:R-:W-:-:S03]  /*0d60*/  I2FP.F32.U32 R3, R3 ;  /* 0x0000000300037245 */ /* 0x000fc60000201000 */
[----:B------:R-:W-:Y:S02]  /*0d70*/  IMAD.SHL.U32 R22, R25, 0x10, RZ ;  /* 0x0000001019167824 */ /* 0x000fe400078e00ff */
[----:B------:R-:W-:Y:S01]  /*0d80*/  FFMA R12, R3, R4, 1.1641532182693481445e-10 ;  /* 0x2f000000030c7423 */ /* 0x000fe20000000004 */
[C---:B------:R-:W-:Y:S01]  /*0d90*/  IADD3 R3, PT, PT, R24.reuse, 0x10974f, R25 ;  /* 0x0010974f18037810 */ /* 0x040fe20007ffe019 */
[----:B------:R-:W0:Y:S01]  /*0da0*/  F2I.TRUNC.NTZ R8, R8 ;  /* 0x0000000800087305 */ /* 0x000e22000020f100 */
[----:B------:R-:W-:Y:S01]  /*0db0*/  LOP3.LUT R17, R25, R22, R13, 0x96, !PT ;  /* 0x0000001619117212 */ /* 0x000fe200078e960d */
[----:B------:R-:W-:Y:S01]  /*0dc0*/  VIADD R24, R24, 0x161f14 ;  /* 0x00161f1418187836 */ /* 0x000fe20000000000 */
[----:B------:R-:W-:Y:S01]  /*0dd0*/  I2FP.F32.U32 R13, R3 ;  /* 0x00000003000d7245 */ /* 0x000fe20000201000 */
[----:B------:R-:W-:Y:S01]  /*0de0*/  FMUL R32, R5, R12 ;  /* 0x0000000c05207220 */ /* 0x000fe20000400000 */
[----:B------:R-:W-:-:S03]  /*0df0*/  LOP3.LUT R3, R17, R16, RZ, 0x3c, !PT ;  /* 0x0000001011037212 */ /* 0x000fc600078e3cff */
[----:B------:R-:W-:Y:S02]  /*0e00*/  FFMA R12, R13, R4, 1.1641532182693481445e-10 ;  /* 0x2f0000000d0c7423 */ /* 0x000fe40000000004 */
[----:B------:R-:W-:Y:S01]  /*0e10*/  IMAD.IADD R13, R3, 0x1, R24 ;  /* 0x00000001030d7824 */ /* 0x000fe200078e0218 */
[----:B------:R-:W1:Y:S01]  /*0e20*/  F2I.TRUNC.NTZ R32, R32 ;  /* 0x0000002000207305 */ /* 0x000e62000020f100 */
[----:B------:R-:W-:-:S03]  /*0e30*/  FMUL R35, R5, R12 ;  /* 0x0000000c05237220 */ /* 0x000fc60000400000 */
[----:B------:R-:W-:Y:S01]  /*0e40*/  I2FP.F32.U32 R17, R13 ;  /* 0x0000000d00117245 */ /* 0x000fe20000201000 */
[----:B0-----:R-:W-:-:S03]  /*0e50*/  IMAD.WIDE R12, R8, 0x14, R20 ;  /* 0x00000014080c7825 */ /* 0x001fc600078e0214 */
[----:B------:R-:W0:Y:S01]  /*0e60*/  F2I.TRUNC.NTZ R35, R35 ;  /* 0x0000002300237305 */ /* 0x000e22000020f100 */
[----:B------:R-:W-:Y:S02]  /*0e70*/  FFMA R16, R17, R4, 1.1641532182693481445e-10 ;  /* 0x2f00000011107423 */ /* 0x000fe40000000004 */
[----:B------:R2:W3:Y:S02]  /*0e80*/  LDG.E R13, desc[UR4][R12.64+0x10] ;  /* 0x000010040c0d7981 */ /* 0x0004e4000c1e1900 */
[----:B------:R-:W-:Y:S01]  /*0e90*/  FMUL R37, R5, R16 ;  /* 0x0000001005257220 */ /* 0x000fe20000400000 */
[----:B-1----:R-:W-:-:S05]  /*0ea0*/  IMAD.WIDE R16, R32, 0x14, R20 ;  /* 0x0000001420107825 */ /* 0x002fca00078e0214 */
[----:B------:R-:W1:Y:S01]  /*0eb0*/  F2I.TRUNC.NTZ R37, R37 ;  /* 0x0000002500257305 */ /* 0x000e62000020f100 */
[----:B------:R-:W4:Y:S01]  /*0ec0*/  LDG.E R17, desc[UR4][R16.64+0x10] ;  /* 0x0000100410117981 */ /* 0x000f22000c1e1900 */
[----:B0-----:R-:W-:-:S06]  /*0ed0*/  IMAD.WIDE R22, R35, 0x14, R20 ;  /* 0x0000001423167825 */ /* 0x001fcc00078e0214 */
[----:B------:R-:W5:Y:S01]  /*0ee0*/  LDG.E R23, desc[UR4][R22.64+0x10] ;  /* 0x0000100416177981 */ /* 0x000f62000c1e1900 */
[----:B-1----:R-:W-:-:S06]  /*0ef0*/  IMAD.WIDE R26, R37, 0x14, R20 ;  /* 0x00000014251a7825 */ /* 0x002fcc00078e0214 */
[----:B------:R-:W5:Y:S01]  /*0f00*/  LDG.E R27, desc[UR4][R26.64+0x10] ;  /* 0x000010041a1b7981 */ /* 0x000f62000c1e1900 */
[----:B--2---:R-:W-:Y:S01]  /*0f10*/  IMAD.MOV.U32 R12, RZ, RZ, R29 ;  /* 0x000000ffff0c7224 */ /* 0x004fe200078e001d */
[----:B---3--:R-:W-:-:S04]  /*0f20*/  FSETP.GEU.AND P0, PT, R13, R28, PT ;  /* 0x0000001c0d00720b */ /* 0x008fc80003f0e000 */
[----:B------:R-:W-:Y:S01]  /*0f30*/  FSEL R28, R13, R28, !P0 ;  /* 0x0000001c0d1c7208 */ /* 0x000fe20004000000 */
[----:B------:R-:W-:-:S03]  /*0f40*/  IMAD.MOV.U32 R13, RZ, RZ, R25 ;  /* 0x000000ffff0d7224 */ /* 0x000fc600078e0019 */
[----:B----4-:R-:W-:-:S04]  /*0f50*/  FSETP.GEU.AND P1, PT, R17, R28, PT ;  /* 0x0000001c1100720b */ /* 0x010fc80003f2e000 */
[----:B------:R-:W-:Y:S01]  /*0f60*/  FSEL R28, R17, R28, !P1 ;  /* 0x0000001c111c7208 */ /* 0x000fe20004800000 */
[----:B------:R-:W-:-:S03]  /*0f70*/  IMAD.MOV.U32 R17, RZ, RZ, R33 ;  /* 0x000000ffff117224 */ /* 0x000fc600078e0021 */
[----:B-----5:R-:W-:-:S04]  /*0f80*/  FSETP.GEU.AND P2, PT, R23, R28, PT ;  /* 0x0000001c1700720b */ /* 0x020fc80003f4e000 */
[----:B------:R-:W-:Y:S01]  /*0f90*/  FSEL R28, R23, R28, !P2 ;  /* 0x0000001c171c7208 */ /* 0x000fe20005000000 */
[----:B------:R-:W-:Y:S01]  /*0fa0*/  IMAD.MOV.U32 R23, RZ, RZ, R3 ;  /* 0x000000ffff177224 */ /* 0x000fe200078e0003 */
[----:B------:R-:W-:Y:S01]  /*0fb0*/  @P1 SEL R32, R8, R31, !P0 ;  /* 0x0000001f08201207 */ /* 0x000fe20004000000 */
[----:B------:R-:W-:-:S03]  /*0fc0*/  IMAD.MOV.U32 R8, RZ, RZ, R9 ;  /* 0x000000ffff087224 */ /* 0x000fc600078e0009 */
[----:B------:R-:W-:Y:S02]  /*0fd0*/  SEL R31, R35, R32, !P2 ;  /* 0x00000020231f7207 */ /* 0x000fe40005000000 */
[----:B------:R-:W-:-:S13]  /*0fe0*/  FSETP.GEU.AND P3, PT, R27, R28, PT ;  /* 0x0000001c1b00720b */ /* 0x000fda0003f6e000 */
[----:B------:R-:W-:Y:S02]  /*0ff0*/  @!P3 IMAD.MOV.U32 R31, RZ, RZ, R37 ;  /* 0x000000ffff1fb224 */ /* 0x000fe400078e0025 */
[----:B------:R-:W-:-:S07]  /*1000*/  @!P3 IMAD.MOV.U32 R28, RZ, RZ, R27 ;  /* 0x000000ffff1cb224 */ /* 0x000fce00078e001b */
.L_x_67:
[----:B------:R-:W-:Y:S01]  /*1010*/  IMAD.MOV.U32 R16, RZ, RZ, R9 ;  /* 0x000000ffff107224 */ /* 0x000fe200078e0009 */
[----:B------:R-:W-:Y:S06]  /*1020*/  @!P4 BRA `(.L_x_64) ;  /* 0x000000040010c947 */ /* 0x000fec0003800000 */
[----:B------:R-:W-:Y:S01]  /*1030*/  ISETP.NE.AND P0, PT, R30, 0x1, PT ;  /* 0x000000011e00780c */ /* 0x000fe20003f05270 */
[----:B------:R-:W-:Y:S01]  /*1040*/  IMAD.MOV.U32 R26, RZ, RZ, R17 ;  /* 0x000000ffff1a7224 */ /* 0x000fe200078e0011 */
[----:B------:R-:W-:Y:S01]  /*1050*/  LOP3.LUT R7, R7, 0x1, RZ, 0xc0, !PT ;  /* 0x0000000107077812 */ /* 0x000fe200078ec0ff */
[----:B------:R-:W-:Y:S02]  /*1060*/  IMAD.MOV.U32 R22, RZ, RZ, R29 ;  /* 0x000000ffff167224 */ /* 0x000fe400078e001d */
[----:B------:R-:W-:Y:S01]  /*1070*/  IMAD.MOV.U32 R9, RZ, RZ, R3 ;  /* 0x000000ffff097224 */ /* 0x000fe200078e0003 */
[----:B------:R-:W-:Y:S01]  /*1080*/  ISETP.NE.U32.AND P2, PT, R7, 0x1, PT ;  /* 0x000000010700780c */ /* 0x000fe20003f45070 */
[----:B------:R-:W-:-:S06]  /*1090*/  IMAD.MOV.U32 R7, RZ, RZ, R25 ;  /* 0x000000ffff077224 */ /* 0x000fcc00078e0019 */
[----:B------:R-:W-:Y:S06]  /*10a0*/  @!P0 BRA `(.L_x_68) ;  /* 0x0000000000988947 */ /* 0x000fec0003800000 */
[----:B------:R-:W-:Y:S02]  /*10b0*/  SHF.R.U32.HI R7, RZ, 0x2, R8 ;  /* 0x00000002ff077819 */ /* 0x000fe40000011608 */
[----:B------:R-:W-:Y:S02]  /*10c0*/  SHF.R.U32.HI R12, RZ, 0x2, R17 ;  /* 0x00000002ff0c7819 */ /* 0x000fe40000011611 */
[----:B------:R-:W-:Y:S01]  /*10d0*/  LOP3.LUT R7, R7, R8, RZ, 0x3c, !PT ;  /* 0x0000000807077212 */ /* 0x000fe200078e3cff */
[----:B------:R-:W-:-:S04]  /*10e0*/  IMAD.SHL.U32 R8, R3, 0x10, RZ ;  /* 0x0000001003087824 */ /* 0x000fc800078e00ff */
[----:B------:R-:W-:-:S05]  /*10f0*/  IMAD.SHL.U32 R9, R7, 0x2, RZ ;  /* 0x0000000207097824 */ /* 0x000fca00078e00ff */
[----:B------:R-:W-:Y:S02]  /*1100*/  LOP3.LUT R8, R3, R8, R9, 0x96, !PT ;  /* 0x0000000803087212 */ /* 0x000fe400078e9609 */
[----:B------:R-:W-:Y:S02]  /*1110*/  LOP3.LUT R9, R12, R17, RZ, 0x3c, !PT ;  /* 0x000000110c097212 */ /* 0x000fe400078e3cff */
[----:B------:R-:W-:-:S03]  /*1120*/  LOP3.LUT R7, R8, R7, RZ, 0x3c, !PT ;  /* 0x0000000708077212 */ /* 0x000fc600078e3cff */
[----:B------:R-:W-:Y:S01]  /*1130*/  IMAD.SHL.U32 R13, R9, 0x2, RZ ;  /* 0x00000002090d7824 */ /* 0x000fe200078e00ff */
[C---:B------:R-:W-:Y:S01]  /*1140*/  IADD3 R8, PT, PT, R24.reuse, 0x587c5, R7 ;  /* 0x000587c518087810 */ /* 0x040fe20007ffe007 */
[----:B------:R-:W-:Y:S02]  /*1150*/  IMAD.SHL.U32 R12, R7, 0x10, RZ ;  /* 0x00000010070c7824 */ /* 0x000fe400078e00ff */
[----:B------:R-:W-:-:S03]  /*1160*/  VIADD R24, R24, 0xb0f8a ;  /* 0x000b0f8a18187836 */ /* 0x000fc60000000000 */
[----:B------:R-:W-:Y:S02]  /*1170*/  LOP3.LUT R12, R7, R12, R13, 0x96, !PT ;  /* 0x0000000c070c7212 */ /* 0x000fe400078e960d */
[----:B------:R-:W-:Y:S02]  /*1180*/  I2FP.F32.U32 R13, R8 ;  /* 0x00000008000d7245 */ /* 0x000fe40000201000 */
[----:B------:R-:W-:-:S03]  /*1190*/  LOP3.LUT R9, R12, R9, RZ, 0x3c, !PT ;  /* 0x000000090c097212 */ /* 0x000fc600078e3cff */
[----:B------:R-:W-:Y:S02]  /*11a0*/  FFMA R8, R13, R4, 1.1641532182693481445e-10 ;  /* 0x2f0000000d087423 */ /* 0x000fe40000000004 */
[----:B------:R-:W-:Y:S02]  /*11b0*/  IMAD.IADD R12, R9, 0x1, R24 ;  /* 0x00000001090c7824 */ /* 0x000fe400078e0218 */
[----:B------:R-:W-:-:S03]  /*11c0*/  FMUL R8, R5, R8 ;  /* 0x0000000805087220 */ /* 0x000fc60000400000 */
[----:B------:R-:W-:-:S03]  /*11d0*/  I2FP.F32.U32 R13, R12 ;  /* 0x0000000c000d7245 */ /* 0x000fc60000201000 */
[----:B------:R-:W0:Y:S02]  /*11e0*/  F2I.TRUNC.NTZ R8, R8 ;  /* 0x0000000800087305 */ /* 0x000e24000020f100 */
[----:B------:R-:W-:-:S04]  /*11f0*/  FFMA R12, R13, R4, 1.1641532182693481445e-10 ;  /* 0x2f0000000d0c7423 */ /* 0x000fc80000000004 */
[----:B------:R-:W-:-:S04]  /*1200*/  FMUL R22, R5, R12 ;  /* 0x0000000c05167220 */ /* 0x000fc80000400000 */
[----:B------:R-:W1:Y:S01]  /*1210*/  F2I.TRUNC.NTZ R23, R22 ;  /* 0x0000001600177305 */ /* 0x000e62000020f100 */
[----:B0-----:R-:W-:-:S06]  /*1220*/  IMAD.WIDE R12, R8, 0x14, R20 ;  /* 0x00000014080c7825 */ /* 0x001fcc00078e0214 */
[----:B------:R-:W2:Y:S01]  /*1230*/  LDG.E R13, desc[UR4][R12.64+0x10] ;  /* 0x000010040c0d7981 */ /* 0x000ea2000c1e1900 */
[----:B-1----:R-:W-:-:S06]  /*1240*/  IMAD.WIDE R16, R23, 0x14, R20 ;  /* 0x0000001417107825 */ /* 0x002fcc00078e0214 */
[----:B------:R-:W3:Y:S01]  /*1250*/  LDG.E R17, desc[UR4][R16.64+0x10] ;  /* 0x0000100410117981 */ /* 0x000ee2000c1e1900 */
[----:B------:R-:W-:Y:S02]  /*1260*/  IMAD.MOV.U32 R26, RZ, RZ, R25 ;  /* 0x000000ffff1a7224 */ /* 0x000fe400078e0019 */
[----:B------:R-:W-:Y:S01]  /*1270*/  IMAD.MOV.U32 R22, RZ, RZ, R3 ;  /* 0x000000ffff167224 */ /* 0x000fe200078e0003 */
[----:B--2---:R-:W-:-:S04]  /*1280*/  FSETP.GEU.AND P0, PT, R13, R28, PT ;  /* 0x0000001c0d00720b */ /* 0x004fc80003f0e000 */
[----:B------:R-:W-:Y:S01]  /*1290*/  FSEL R28, R13, R28, !P0 ;  /* 0x0000001c0d1c7208 */ /* 0x000fe20004000000 */
[----:B------:R-:W-:Y:S01]  /*12a0*/  IMAD.MOV.U32 R13, RZ, RZ, R7 ;  /* 0x000000ffff0d7224 */ /* 0x000fe200078e0007 */
[----:B------:R-:W-:Y:S01]  /*12b0*/  SEL R31, R8, R31, !P0 ;  /* 0x0000001f081f7207 */ /* 0x000fe20004000000 */
[----:B------:R-:W-:Y:S01]  /*12c0*/  IMAD.MOV.U32 R8, RZ, RZ, R29 ;  /* 0x000000ffff087224 */ /* 0x000fe200078e001d */
[----:B---3--:R-:W-:-:S13]  /*12d0*/  FSETP.GEU.AND P1, PT, R17, R28, PT ;  /* 0x0000001c1100720b */ /* 0x008fda0003f2e000 */
[----:B------:R-:W-:Y:S02]  /*12e0*/  @!P1 IMAD.MOV.U32 R31, RZ, RZ, R23 ;  /* 0x000000ffff1f9224 */ /* 0x000fe400078e0017 */
[----:B------:R-:W-:Y:S02]  /*12f0*/  @!P1 IMAD.MOV.U32 R28, RZ, RZ, R17 ;  /* 0x000000ffff1c9224 */ /* 0x000fe400078e0011 */
[----:B------:R-:W-:-:S07]  /*1300*/  IMAD.MOV.U32 R23, RZ, RZ, R9 ;  /* 0x000000ffff177224 */ /* 0x000fce00078e0009 */
.L_x_68:
[----:B------:R-:W-:-:S04]  /*1310*/  @!P2 SHF.R.U32.HI R17, RZ, 0x2, R8 ;  /* 0x00000002ff11a819 */ /* 0x000fc80000011608 */
[----:B------:R-:W-:Y:S01]  /*1320*/  @!P2 LOP3.LUT R17, R17, R8, RZ, 0x3c, !PT ;  /* 0x000000081111a212 */ /* 0x000fe200078e3cff */
[----:B------:R-:W-:-:S04]  /*1330*/  @!P2 IMAD.SHL.U32 R8, R9, 0x10, RZ ;  /* 0x000000100908a824 */ /* 0x000fc800078e00ff */
[----:B------:R-:W-:-:S05]  /*1340*/  @!P2 IMAD.SHL.U32 R12, R17, 0x2, RZ ;  /* 0x00000002110ca824 */ /* 0x000fca00078e00ff */
[----:B------:R-:W-:-:S04]  /*1350*/  @!P2 LOP3.LUT R8, R9, R8, R12, 0x96, !PT ;  /* 0x000000080908a212 */ /* 0x000fc800078e960c */
[----:B------:R-:W-:-:S04]  /*1360*/  @!P2 LOP3.LUT R23, R8, R17, RZ, 0x3c, !PT ;  /* 0x000000110817a212 */ /* 0x000fc800078e3cff */
[----:B------:R-:W-:-:S04]  /*1370*/  @!P2 IADD3 R8, PT, PT, R24, 0x587c5, R23 ;  /* 0x000587c51808a810 */ /* 0x000fc80007ffe017 */
[----:B------:R-:W-:-:S05]  /*1380*/  @!P2 I2FP.F32.U32 R17, R8 ;  /* 0x000000080011a245 */ /* 0x000fca0000201000 */
[----:B------:R-:W-:-:S04]  /*1390*/  @!P2 FFMA R4, R17, R4, 1.1641532182693481445e-10 ;  /* 0x2f0000001104a423 */ /* 0x000fc80000000004 */
[----:B------:R-:W-:-:S06]  /*13a0*/  @!P2 FMUL R4, R5, R4 ;  /* 0x000000040504a220 */ /* 0x000fcc0000400000 */
[----:B------:R-:W0:Y:S02]  /*13b0*/  @!P2 F2I.TRUNC.NTZ R4, R4 ;  /* 0x000000040004a305 */ /* 0x000e24000020f100 */
[----:B0-----:R-:W-:-:S06]  /*13c0*/  @!P2 IMAD.WIDE R20, R4, 0x14, R20 ;  /* 0x000000140414a825 */ /* 0x001fcc00078e0214 */
[----:B------:R-:W2:Y:S01]  /*13d0*/  @!P2 LDG.E R21, desc[UR4][R20.64+0x10] ;  /* 0x000010041415a981 */ /* 0x000ea2000c1e1900 */
[----:B------:R-:W-:Y:S02]  /*13e0*/  IMAD.MOV.U32 R12, RZ, RZ, R3 ;  /* 0x000000ffff0c7224 */ /* 0x000fe400078e0003 */
[----:B------:R-:W-:Y:S02]  /*13f0*/  IMAD.MOV.U32 R16, RZ, RZ, R29 ;  /* 0x000000ffff107224 */ /* 0x000fe400078e001d */
[----:B------:R-:W-:Y:S02]  /*1400*/  IMAD.MOV.U32 R17, RZ, RZ, R25 ;  /* 0x000000ffff117224 */ /* 0x000fe400078e0019 */
[----:B------:R-:W-:Y:S02]  /*1410*/  @!P2 IMAD.MOV.U32 R13, RZ, RZ, R9 ;  /* 0x000000ffff0da224 */ /* 0x000fe400078e0009 */
[----:B------:R-:W-:Y:S02]  /*1420*/  @!P2 IMAD.MOV.U32 R12, RZ, RZ, R7 ;  /* 0x000000ffff0ca224 */ /* 0x000fe400078e0007 */
[----:B------:R-:W-:-:S02]  /*1430*/  @!P2 IMAD.MOV.U32 R16, RZ, RZ, R26 ;  /* 0x000000ffff10a224 */ /* 0x000fc400078e001a */
[----:B------:R-:W-:Y:S01]  /*1440*/  @!P2 IMAD.MOV.U32 R17, RZ, RZ, R22 ;  /* 0x000000ffff11a224 */ /* 0x000fe200078e0016 */
[----:B--2---:R-:W-:-:S04]  /*1450*/  @!P2 FSETP.GEU.AND P0, PT, R21, R28, PT ;  /* 0x0000001c1500a20b */ /* 0x004fc80003f0e000 */
[----:B------:R-:W-:-:S09]  /*1460*/  @!P2 SEL R31, R4, R31, !P0 ;  /* 0x0000001f041fa207 */ /* 0x000fd20004000000 */
.L_x_64:
[----:B------:R-:W1:Y:S08]  /*1470*/  LDC.64 R4, c[0x0][0x380] ;  /* 0x0000e000ff047b82 */ /* 0x000e700000000a00 */
[----:B------:R-:W2:Y:S01]  /*1480*/  LDC.64 R8, c[0x0][0x388] ;  /* 0x0000e200ff087b82 */ /* 0x000ea20000000a00 */
[----:B-1----:R-:W-:-:S05]  /*1490*/  IMAD.WIDE R4, R31, 0x14, R4 ;  /* 0x000000141f047825 */ /* 0x002fca00078e0204 */
[----:B------:R-:W3:Y:S04]  /*14a0*/  LDG.E R21, desc[UR4][R4.64] ;  /* 0x0000000404157981 */ /* 0x000ee8000c1e1900 */
[----:B------:R-:W4:Y:S04]  /*14b0*/  LDG.E R25, desc[UR4][R4.64+0x4] ;  /* 0x0000040404197981 */ /* 0x000f28000c1e1900 */
[----:B------:R-:W4:Y:S04]  /*14c0*/  LDG.E R27, desc[UR4][R4.64+0x8] ;  /* 0x00000804041b7981 */ /* 0x000f28000c1e1900 */
[----:B0-----:R-:W4:Y:S04]  /*14d0*/  LDG.E R29, desc[UR4][R4.64+0xc] ;  /* 0x00000c04041d7981 */ /* 0x001f28000c1e1900 */
[----:B------:R-:W4:Y:S01]  /*14e0*/  LDG.E R31, desc[UR4][R4.64+0x10] ;  /* 0x00001004041f7981 */ /* 0x000f22000c1e1900 */
[----:B--2---:R-:W-:-:S04]  /*14f0*/  IMAD.WIDE R2, R2, 0x14, R8 ;  /* 0x0000001402027825 */ /* 0x004fc800078e0208 */
[----:B-----5:R-:W-:Y:S02]  /*1500*/  IMAD.MOV.U32 R7, RZ, RZ, R16 ;  /* 0x000000ffff077224 */ /* 0x020fe400078e0010 */
[----:B------:R-:W-:Y:S02]  /*1510*/  IMAD.MOV.U32 R8, RZ, RZ, R17 ;  /* 0x000000ffff087224 */ /* 0x000fe400078e0011 */
[----:B------:R-:W-:Y:S02]  /*1520*/  IMAD.MOV.U32 R9, RZ, RZ, R12 ;  /* 0x000000ffff097224 */ /* 0x000fe400078e000c */
[----:B------:R-:W-:Y:S01]  /*1530*/  IMAD.MOV.U32 R22, RZ, RZ, R13 ;  /* 0x000000ffff167224 */ /* 0x000fe200078e000d */
[----:B---3--:R-:W-:Y:S04]  /*1540*/  STG.E desc[UR4][R2.64], R21 ;  /* 0x0000001502007986 */ /* 0x008fe8000c101904 */
[----:B----4-:R-:W-:Y:S04]  /*1550*/  STG.E desc[UR4][R2.64+0x4], R25 ;  /* 0x0000041902007986 */ /* 0x010fe8000c101904 */
        /* <DEDUP_REMOVED lines=10> */
.L_x_69:
        /* <DEDUP_REMOVED lines=16> */
.L_x_147:


//--------------------- .text._Z15evaluateFitnessP13IndividualGPUPK10StationGPUifi --------------------------
	.section	.text._Z15evaluateFitnessP13IndividualGPUPK10StationGPUifi,"ax",@progbits
	.align	128
        .global         _Z15evaluateFitnessP13IndividualGPUPK10StationGPUifi
        .type           _Z15evaluateFitnessP13IndividualGPUPK10StationGPUifi,@function
        .size           _Z15evaluateFitnessP13IndividualGPUPK10StationGPUifi,(.L_x_144 - _Z15evaluateFitnessP13IndividualGPUPK10StationGPUifi)
        .other          _Z15evaluateFitnessP13IndividualGPUPK10StationGPUifi,@"STO_CUDA_ENTRY STV_DEFAULT"
_Z15evaluateFitnessP13IndividualGPUPK10StationGPUifi:
.text._Z15evaluateFitnessP13IndividualGPUPK10StationGPUifi:
        /* <DEDUP_REMOVED lines=8> */
[----:B------:R-:W0:Y:S01]  /*0080*/  LDCU UR4, c[0x0][0x390] ;  /* 0x00007200ff0477ac */ /* 0x000e220008000800 */
[----:B------:R-:W1:Y:S01]  /*0090*/  LDC.64 R18, c[0x0][0x380] ;  /* 0x0000e000ff127b82 */ /* 0x000e620000000a00 */
[----:B------:R-:W-:Y:S01]  /*00a0*/  IMAD.MOV.U32 R0, RZ, RZ, RZ ;  /* 0x000000ffff007224 */ /* 0x000fe200078e00ff */
[----:B------:R-:W2:Y:S01]  /*00b0*/  LDCU.64 UR10, c[0x0][0x358] ;  /* 0x00006b00ff0a77ac */ /* 0x000ea20008000a00 */
[----:B0-----:R-:W-:Y:S01]  /*00c0*/  UISETP.GE.AND UP0, UPT, UR4, 0x1, UPT ;  /* 0x000000010400788c */ /* 0x001fe2000bf06270 */
[----:B-1----:R-:W-:-:S08]  /*00d0*/  IMAD.WIDE R18, R3, 0x14, R18 ;  /* 0x0000001403127825 */ /* 0x002fd000078e0212 */
[----:B--2---:R-:W-:Y:S05]  /*00e0*/  BRA.U !UP0, `(.L_x_70) ;  /* 0x0000003508307547 */ /* 0x004fea000b800000 */
[----:B------:R-:W2:Y:S01]  /*00f0*/  LDG.E R2, desc[UR10][R18.64+0x4] ;  /* 0x0000040a12027981 */ /* 0x000ea2000c1e1900 */
[----:B------:R-:W2:Y:S03]  /*0100*/  LDCU UR4, c[0x3][0x48] ;  /* 0x00c00900ff0477ac */ /* 0x000ea60008000800 */
[----:B------:R-:W3:Y:S04]  /*0110*/  LDG.E R7, desc[UR10][R18.64+0x8] ;  /* 0x0000080a12077981 */ /* 0x000ee8000c1e1900 */
[----:B------:R0:W5:Y:S04]  /*0120*/  LDG.E R3, desc[UR10][R18.64] ;  /* 0x0000000a12037981 */ /* 0x000168000c1e1900 */
[----:B------:R0:W5:Y:S01]  /*0130*/  LDG.E R4, desc[UR10][R18.64+0xc] ;  /* 0x00000c0a12047981 */ /* 0x000162000c1e1900 */
[----:B--2---:R-:W-:Y:S01]  /*0140*/  FMUL R5, R2, UR4 ;  /* 0x0000000402057c20 */ /* 0x004fe20008400000 */
[----:B------:R-:W-:-:S03]  /*0150*/  UMOV UR4, URZ ;  /* 0x000000ff00047c82 */ /* 0x000fc60008000000 */
[----:B------:R-:W-:Y:S01]  /*0160*/  FMUL R8, R5, 0.63661974668502807617 ;  /* 0x3f22f98305087820 */ /* 0x000fe20000400000 */
[----:B------:R-:W-:Y:S01]  /*0170*/  SHF.R.U32.HI R10, RZ, 0x17, R5 ;  /* 0x00000017ff0a7819 */ /* 0x000fe20000011605 */
[----:B---3--:R-:W-:Y:S01]  /*0180*/  FMUL R7, R7, R7 ;  /* 0x0000000707077220 */ /* 0x008fe20000400000 */
[C---:B------:R-:W-:Y:S01]  /*0190*/  FSETP.GE.AND P0, PT, |R5|.reuse, 105615, PT ;  /* 0x47ce47800500780b */ /* 0x040fe20003f06200 */
[----:B------:R1:W2:Y:S01]  /*01a0*/  F2I.NTZ R9, R8 ;  /* 0x0000000800097305 */ /* 0x0002a20000203100 */
[----:B------:R-:W-:Y:S02]  /*01b0*/  LOP3.LUT R0, R10, 0xe0, RZ, 0xc0, !PT ;  /* 0x000000e00a007812 */ /* 0x000fe400078ec0ff */
[----:B------:R-:W-:-:S03]  /*01c0*/  FSETP.EQ.OR P1, PT, |R5|, +INF , !P0 ;  /* 0x7f8000000500780b */ /* 0x000fc60004722600 */
[----:B------:R-:W-:Y:S01]  /*01d0*/  VIADD R12, R0, 0xffffff80 ;  /* 0xffffff80000c7836 */ /* 0x000fe20000000000 */
[----:B------:R-:W-:Y:S01]  /*01e0*/  P2R R26, PR, RZ, 0x2 ;  /* 0x00000002ff1a7803 */ /* 0x000fe20000000000 */
[----:B------:R-:W-:Y:S01]  /*01f0*/  IMAD.MOV.U32 R0, RZ, RZ, RZ ;  /* 0x000000ffff007224 */ /* 0x000fe200078e00ff */
[----:B-1----:R-:W-:Y:S02]  /*0200*/  LOP3.LUT R8, R10, 0x1f, RZ, 0xc0, !PT ;  /* 0x0000001f0a087812 */ /* 0x002fe400078ec0ff */
[----:B------:R-:W-:Y:S02]  /*0210*/  SHF.R.U32.HI R12, RZ, 0x5, R12 ;  /* 0x00000005ff0c7819 */ /* 0x000fe4000001160c */
[----:B--2---:R-:W-:-:S03]  /*0220*/  I2FP.F32.S32 R6, R9 ;  /* 0x0000000900067245 */ /* 0x004fc60000201400 */
[----:B------:R-:W-:Y:S01]  /*0230*/  IMAD.U32 R10, R12, -0x4, RZ ;  /* 0xfffffffc0c0a7824 */ /* 0x000fe200078e00ff */
[----:B------:R-:W-:Y:S01]  /*0240*/  SEL R9, R9, RZ, !P0 ;  /* 0x000000ff09097207 */ /* 0x000fe20004000000 */
[----:B------:R-:W-:-:S04]  /*0250*/  FFMA R11, R6, -1.5707962512969970703, R5 ;  /* 0xbfc90fda060b7823 */ /* 0x000fc80000000005 */
[----:B------:R-:W-:-:S04]  /*0260*/  FFMA R11, R6, -7.5497894158615963534e-08, R11 ;  /* 0xb3a22168060b7823 */ /* 0x000fc8000000000b */
[----:B------:R-:W-:Y:S01]  /*0270*/  FFMA R6, R6, -5.3903029534742383927e-15, R11 ;  /* 0xa7c234c506067823 */ /* 0x000fe2000000000b */
[----:B0-----:R-:W-:-:S07]  /*0280*/  @P0 FMUL R6, RZ, R5 ;  /* 0x00000005ff060220 */ /* 0x001fce0000400000 */
.L_x_112:
[----:B------:R-:W0:Y:S01]  /*0290*/  LDCU.64 UR6, c[0x0][0x388] ;  /* 0x00007100ff0677ac */ /* 0x000e220008000a00 */
[----:B------:R-:W1:Y:S01]  /*02a0*/  LDCU UR15, c[0x3][0x48] ;  /* 0x00c00900ff0f77ac */ /* 0x000e620008000800 */
[----:B------:R-:W2:Y:S01]  /*02b0*/  LDCU UR5, c[0x0][0x390] ;  /* 0x00007200ff0577ac */ /* 0x000ea20008000800 */
[----:B0-----:R-:W-:-:S06]  /*02c0*/  UIMAD.WIDE.U32 UR8, UR4, 0xc, UR6 ;  /* 0x0000000c040878a5 */ /* 0x001fcc000f8e0006 */
[----:B------:R-:W-:Y:S01]  /*02d0*/  MOV R23, UR9 ;  /* 0x0000000900177c02 */ /* 0x000fe20008000f00 */
[----:B------:R-:W-:-:S05]  /*02e0*/  IMAD.U32 R22, RZ, RZ, UR8 ;  /* 0x00000008ff167e24 */ /* 0x000fca000f8e00ff */
[----:B------:R-:W3:Y:S01]  /*02f0*/  LDG.E R23, desc[UR10][R22.64] ;  /* 0x0000000a16177981 */ /* 0x000ee2000c1e1900 */
[----:B------:R-:W-:Y:S02]  /*0300*/  IMAD.U32 R20, RZ, RZ, UR8 ;  /* 0x00000008ff147e24 */ /* 0x000fe4000f8e00ff */
[----:B------:R-:W-:-:S05]  /*0310*/  IMAD.U32 R21, RZ, RZ, UR9 ;  /* 0x00000009ff157e24 */ /* 0x000fca000f8e00ff */
[----:B------:R-:W4:Y:S01]  /*0320*/  LDG.E R20, desc[UR10][R20.64+0x4] ;  /* 0x0000040a14147981 */ /* 0x000f22000c1e1900 */
[----:B------:R-:W-:Y:S01]  /*0330*/  UIADD3 UR4, UPT, UPT, UR4, 0x1, URZ ;  /* 0x0000000104047890 */ /* 0x000fe2000fffe0ff */
[----:B------:R-:W-:Y:S03]  /*0340*/  BSSY.RECONVERGENT B0, `(.L_x_71) ;  /* 0x0000072000007945 */ /* 0x000fe60003800200 */
[----:B--2---:R-:W-:Y:S01]  /*0350*/  UISETP.NE.AND UP0, UPT, UR4, UR5, UPT ;  /* 0x000000050400728c */ /* 0x004fe2000bf05270 */
[----:B---3--:R-:W-:Y:S01]  /*0360*/  FADD R27, -R2, R23 ;  /* 0x00000017021b7221 */ /* 0x008fe20000000100 */
[----:B-1----:R-:W-:-:S03]  /*0370*/  FMUL R24, R23, UR15 ;  /* 0x0000000f17187c20 */ /* 0x002fc60008400000 */
[----:B------:R-:W-:Y:S02]  /*0380*/  FMUL.D2 R27, R27, UR15 ;  /* 0x0000000f1b1b7c20 */ /* 0x000fe40008300000 */
[----:B------:R-:W-:Y:S02]  /*0390*/  R2UR UR14, R24 ;  /* 0x00000000180e72ca */ /* 0x000fe400000e0000 */
[C---:B------:R-:W-:Y:S01]  /*03a0*/  FMUL R29, R27.reuse, 0.63661974668502807617 ;  /* 0x3f22f9831b1d7820 */ /* 0x040fe20000400000 */
[----:B------:R-:W-:Y:S01]  /*03b0*/  FSETP.GE.AND P5, PT, |R27|, 105615, PT ;  /* 0x47ce47801b00780b */ /* 0x000fe20003fa6200 */
[----:B----45:R-:W-:-:S04]  /*03c0*/  FADD R28, -R3, R20 ;  /* 0x00000014031c7221 */ /* 0x030fc80000000100 */
[----:B------:R-:W0:Y:S02]  /*03d0*/  F2I.NTZ R29, R29 ;  /* 0x0000001d001d7305 */ /* 0x000e240000203100 */
[----:B0-----:R-:W-:Y:S01]  /*03e0*/  I2FP.F32.S32 R30, R29 ;  /* 0x0000001d001e7245 */ /* 0x001fe20000201400 */
[----:B------:R-:W-:-:S04]  /*03f0*/  IMAD.MOV.U32 R31, RZ, RZ, R29 ;  /* 0x000000ffff1f7224 */ /* 0x000fc800078e001d */
[----:B------:R-:W-:-:S04]  /*0400*/  FFMA R17, R30, -1.5707962512969970703, R27 ;  /* 0xbfc90fda1e117823 */ /* 0x000fc8000000001b */
[----:B------:R-:W-:-:S04]  /*0410*/  FFMA R17, R30, -7.5497894158615963534e-08, R17 ;  /* 0xb3a221681e117823 */ /* 0x000fc80000000011 */
[----:B------:R-:W-:-:S04]  /*0420*/  FFMA R30, R30, -5.3903029534742383927e-15, R17 ;  /* 0xa7c234c51e1e7823 */ /* 0x000fc80000000011 */
[----:B------:R-:W-:Y:S01]  /*0430*/  IMAD.MOV.U32 R20, RZ, RZ, R30 ;  /* 0x000000ffff147224 */ /* 0x000fe200078e001e */
[----:B------:R-:W-:Y:S06]  /*0440*/  @!P5 BRA `(.L_x_72) ;  /* 0x000000040084d947 */ /* 0x000fec0003800000 */
[----:B------:R-:W-:-:S13]  /*0450*/  FSETP.NEU.AND P0, PT, |R27|, +INF , PT ;  /* 0x7f8000001b00780b */ /* 0x000fda0003f0d200 */
[----:B------:R-:W-:Y:S01]  /*0460*/  @!P0 FMUL R20, RZ, R27 ;  /* 0x0000001bff148220 */ /* 0x000fe20000400000 */
[----:B------:R-:W-:Y:S01]  /*0470*/  @!P0 IMAD.MOV.U32 R29, RZ, RZ, RZ ;  /* 0x000000ffff1d8224 */ /* 0x000fe200078e00ff */
[----:B------:R-:W-:Y:S06]  /*0480*/  @!P0 BRA `(.L_x_72) ;  /* 0x0000000400748947 */ /* 0x000fec0003800000 */
[----:B------:R-:W-:Y:S01]  /*0490*/  SHF.L.U32 R20, R27, 0x8, RZ ;  /* 0x000000081b147819 */ /* 0x000fe200000006ff */
[----:B------:R-:W-:Y:S01]  /*04a0*/  IMAD.MOV.U32 R17, RZ, RZ, RZ ;  /* 0x000000ffff117224 */ /* 0x000fe200078e00ff */
[----:B------:R-:W0:Y:S01]  /*04b0*/  LDCU.64 UR12, c[0x4][0x40] ;  /* 0x01000800ff0c77ac */ /* 0x000e220008000a00 */
[----:B------:R-:W-:Y:S01]  /*04c0*/  IMAD.MOV.U32 R24, RZ, RZ, RZ ;  /* 0x000000ffff187224 */ /* 0x000fe200078e00ff */
[----:B------:R-:W-:Y:S01]  /*04d0*/  LOP3.LUT R25, R20, 0x80000000, RZ, 0xfc, !PT ;  /* 0x8000000014197812 */ /* 0x000fe200078efcff */
[----:B------:R-:W-:Y:S01]  /*04e0*/  UMOV UR6, URZ ;  /* 0x000000ff00067c82 */ /* 0x000fe20008000000 */
[----:B------:R-:W-:-:S05]  /*04f0*/  UMOV UR5, URZ ;  /* 0x000000ff00057c82 */ /* 0x000fca0008000000 */
.L_x_73:
[----:B0-----:R-:W-:Y:S02]  /*0500*/  IMAD.U32 R20, RZ, RZ, UR12 ;  /* 0x0000000cff147e24 */ /* 0x001fe4000f8e00ff */
[----:B------:R-:W-:-:S05]  /*0510*/  IMAD.U32 R21, RZ, RZ, UR13 ;  /* 0x0000000dff157e24 */ /* 0x000fca000f8e00ff */
[----:B------:R-:W2:Y:S01]  /*0520*/  LDG.E.CONSTANT R20, desc[UR10][R20.64] ;  /* 0x0000000a14147981 */ /* 0x000ea2000c1e9900 */
[C---:B------:R-:W-:Y:S01]  /*0530*/  ISETP.EQ.AND P4, PT, R24.reuse, RZ, PT ;  /* 0x000000ff1800720c */ /* 0x040fe20003f82270 */
[----:B------:R-:W-:Y:S01]  /*0540*/  UIADD3 UR5, UPT, UPT, UR5, 0x1, URZ ;  /* 0x0000000105057890 */ /* 0x000fe2000fffe0ff */
[C---:B------:R-:W-:Y:S01]  /*0550*/  ISETP.EQ.AND P3, PT, R24.reuse, 0x4, PT ;  /* 0x000000041800780c */ /* 0x040fe20003f62270 */
[----:B------:R-:W-:Y:S01]  /*0560*/  UIADD3 UR12, UP2, UPT, UR12, 0x4, URZ ;  /* 0x000000040c0c7890 */ /* 0x000fe2000ff5e0ff */
[C---:B------:R-:W-:Y:S01]  /*0570*/  ISETP.EQ.AND P2, PT, R24.reuse, 0x8, PT ;  /* 0x000000081800780c */ /* 0x040fe20003f42270 */
[----:B------:R-:W-:Y:S01]  /*0580*/  UISETP.NE.AND UP1, UPT, UR5, 0x6, UPT ;  /* 0x000000060500788c */ /* 0x000fe2000bf25270 */
[----:B------:R-:W-:Y:S01]  /*0590*/  ISETP.EQ.AND P1, PT, R24, 0xc, PT ;  /* 0x0000000c1800780c */ /* 0x000fe20003f22270 */
[----:B------:R-:W-:Y:S01]  /*05a0*/  UIADD3.X UR13, UPT, UPT, URZ, UR13, URZ, UP2, !UPT ;  /* 0x0000000dff0d7290 */ /* 0x000fe200097fe4ff */
[----:B--2---:R-:W-:-:S03]  /*05b0*/  IMAD.WIDE.U32 R22, R20, R25, RZ ;  /* 0x0000001914167225 */ /* 0x004fc600078e00ff */
[----:B------:R-:W-:-:S04]  /*05c0*/  IADD3 R22, P0, PT, R22, R17, RZ ;  /* 0x0000001116167210 */ /* 0x000fc80007f1e0ff */
[----:B------:R-:W-:Y:S01]  /*05d0*/  IADD3.X R17, PT, PT, R23, UR6, RZ, P0, !PT ;  /* 0x0000000617117c10 */ /* 0x000fe200087fe4ff */
[--C-:B------:R-:W-:Y:S01]  /*05e0*/  @P4 IMAD.MOV.U32 R11, RZ, RZ, R22.reuse ;  /* 0x000000ffff0b4224 */ /* 0x100fe200078e0016 */
[C---:B------:R-:W-:Y:S01]  /*05f0*/  ISETP.EQ.AND P0, PT, R24.reuse, 0x10, PT ;  /* 0x000000101800780c */ /* 0x040fe20003f02270 */
[--C-:B------:R-:W-:Y:S01]  /*0600*/  @P2 IMAD.MOV.U32 R13, RZ, RZ, R22.reuse ;  /* 0x000000ffff0d2224 */ /* 0x100fe200078e0016 */
[C---:B------:R-:W-:Y:S01]  /*0610*/  ISETP.EQ.AND P4, PT, R24.reuse, 0x14, PT ;  /* 0x000000141800780c */ /* 0x040fe20003f82270 */
[----:B------:R-:W-:Y:S01]  /*0620*/  @P1 IMAD.MOV.U32 R14, RZ, RZ, R22 ;  /* 0x000000ffff0e1224 */ /* 0x000fe200078e0016 */
[----:B------:R-:W-:Y:S01]  /*0630*/  @P3 MOV R12, R22 ;  /* 0x00000016000c3202 */ /* 0x000fe20000000f00 */
[----:B------:R-:W-:-:S08]  /*0640*/  VIADD R24, R24, 0x4 ;  /* 0x0000000418187836 */ /* 0x000fd00000000000 */
[--C-:B------:R-:W-:Y:S02]  /*0650*/  @P0 IMAD.MOV.U32 R15, RZ, RZ, R22.reuse ;  /* 0x000000ffff0f0224 */ /* 0x100fe400078e0016 */
[----:B------:R-:W-:Y:S01]  /*0660*/  @P4 IMAD.MOV.U32 R16, RZ, RZ, R22 ;  /* 0x000000ffff104224 */ /* 0x000fe200078e0016 */
[----:B------:R-:W-:Y:S06]  /*0670*/  BRA.U UP1, `(.L_x_73) ;  /* 0xfffffffd01a07547 */ /* 0x000fec000b83ffff */
[----:B------:R-:W-:Y:S01]  /*0680*/  SHF.R.U32.HI R20, RZ, 0x17, R27 ;  /* 0x00000017ff147819 */ /* 0x000fe2000001161b */
[----:B------:R-:W-:Y:S03]  /*0690*/  BSSY.RECONVERGENT B1, `(.L_x_74) ;  /* 0x000002a000017945 */ /* 0x000fe60003800200 */
[----:B------:R-:W-:-:S04]  /*06a0*/  LOP3.LUT R21, R20, 0xe0, RZ, 0xc0, !PT ;  /* 0x000000e014157812 */ /* 0x000fc800078ec0ff */
[----:B------:R-:W-:-:S04]  /*06b0*/  IADD3 R21, PT, PT, R21, -0x80, RZ ;  /* 0xffffff8015157810 */ /* 0x000fc80007ffe0ff */
[----:B------:R-:W-:-:S05]  /*06c0*/  SHF.R.U32.HI R21, RZ, 0x5, R21 ;  /* 0x00000005ff157819 */ /* 0x000fca0000011615 */
[----:B------:R-:W-:-:S05]  /*06d0*/  IMAD.U32 R23, R21, -0x4, RZ ;  /* 0xfffffffc15177824 */ /* 0x000fca00078e00ff */
[C---:B------:R-:W-:Y:S02]  /*06e0*/  ISETP.EQ.AND P0, PT, R23.reuse, -0x18, PT ;  /* 0xffffffe81700780c */ /* 0x040fe40003f02270 */
[C---:B------:R-:W-:Y:S02]  /*06f0*/  ISETP.EQ.AND P1, PT, R23.reuse, -0x14, PT ;  /* 0xffffffec1700780c */ /* 0x040fe40003f22270 */
[C---:B------:R-:W-:Y:S02]  /*0700*/  ISETP.EQ.AND P4, PT, R23.reuse, -0x10, PT ;  /* 0xfffffff01700780c */ /* 0x040fe40003f82270 */
[C---:B------:R-:W-:Y:S02]  /*0710*/  ISETP.EQ.AND P3, PT, R23.reuse, -0xc, PT ;  /* 0xfffffff41700780c */ /* 0x040fe40003f62270 */
[C---:B------:R-:W-:Y:S02]  /*0720*/  ISETP.EQ.AND P2, PT, R23.reuse, -0x8, PT ;  /* 0xfffffff81700780c */ /* 0x040fe40003f42270 */
[----:B------:R-:W-:-:S03]  /*0730*/  ISETP.EQ.AND P6, PT, R23, 0x4, PT ;  /* 0x000000041700780c */ /* 0x000fc60003fc2270 */
[--C-:B------:R-:W-:Y:S01]  /*0740*/  @P0 IMAD.MOV.U32 R24, RZ, RZ, R11.reuse ;  /* 0x000000ffff180224 */ /* 0x100fe200078e000b */
[C---:B------:R-:W-:Y:S01]  /*0750*/  ISETP.EQ.AND P0, PT, R23.reuse, RZ, PT ;  /* 0x000000ff1700720c */ /* 0x040fe20003f02270 */
[----:B------:R-:W-:Y:S01]  /*0760*/  @P1 IMAD.MOV.U32 R21, RZ, RZ, R11 ;  /* 0x000000ffff151224 */ /* 0x000fe200078e000b */
[----:B------:R-:W-:Y:S01]  /*0770*/  P2R R22, PR, RZ, 0x40 ;  /* 0x00000040ff167803 */ /* 0x000fe20000000000 */
[--C-:B------:R-:W-:Y:S01]  /*0780*/  @P1 IMAD.MOV.U32 R24, RZ, RZ, R12.reuse ;  /* 0x000000ffff181224 */ /* 0x100fe200078e000c */
[----:B------:R-:W-:Y:S01]  /*0790*/  ISETP.EQ.AND P1, PT, R23, -0x4, PT ;  /* 0xfffffffc1700780c */ /* 0x000fe20003f22270 */
[----:B------:R-:W-:Y:S01]  /*07a0*/  @P4 IMAD.MOV.U32 R21, RZ, RZ, R12 ;  /* 0x000000ffff154224 */ /* 0x000fe200078e000c */
[----:B------:R-:W-:Y:S01]  /*07b0*/  @P4 MOV R24, R13 ;  /* 0x0000000d00184202 */ /* 0x000fe20000000f00 */
[----:B------:R-:W-:Y:S02]  /*07c0*/  @P3 IMAD.MOV.U32 R21, RZ, RZ, R13 ;  /* 0x000000ffff153224 */ /* 0x000fe400078e000d */
[----:B------:R-:W-:-:S02]  /*07d0*/  @P2 IMAD.MOV.U32 R21, RZ, RZ, R14 ;  /* 0x000000ffff152224 */ /* 0x000fc400078e000e */
[----:B------:R-:W-:Y:S02]  /*07e0*/  @P3 IMAD.MOV.U32 R24, RZ, RZ, R14 ;  /* 0x000000ffff183224 */ /* 0x000fe400078e000e */
[----:B------:R-:W-:-:S04]  /*07f0*/  @P2 IMAD.MOV.U32 R24, RZ, RZ, R15 ;  /* 0x000000ffff182224 */ /* 0x000fc800078e000f */
[----:B------:R-:W-:Y:S01]  /*0800*/  @P1 IMAD.MOV.U32 R21, RZ, RZ, R15 ;  /* 0x000000ffff151224 */ /* 0x000fe200078e000f */
[----:B------:R-:W-:Y:S01]  /*0810*/  @P1 MOV R24, R16 ;  /* 0x0000001000181202 */ /* 0x000fe20000000f00 */
[----:B------:R-:W-:Y:S02]  /*0820*/  @P0 IMAD.MOV.U32 R21, RZ, RZ, R16 ;  /* 0x000000ffff150224 */ /* 0x000fe400078e0010 */
[--C-:B------:R-:W-:Y:S01]  /*0830*/  @P6 IMAD.MOV.U32 R21, RZ, RZ, R17.reuse ;  /* 0x000000ffff156224 */ /* 0x100fe200078e0011 */
[----:B------:R-:W-:Y:S01]  /*0840*/  LOP3.LUT P6, RZ, R20, 0x1f, RZ, 0xc0, !PT ;  /* 0x0000001f14ff7812 */ /* 0x000fe200078cc0ff */
[----:B------:R-:W-:-:S12]  /*0850*/  @P0 IMAD.MOV.U32 R24, RZ, RZ, R17 ;  /* 0x000000ffff180224 */ /* 0x000fd800078e0011 */
[----:B------:R-:W-:Y:S05]  /*0860*/  @!P6 BRA `(.L_x_75) ;  /* 0x000000000030e947 */ /* 0x000fea0003800000 */
[----:B------:R-:W-:Y:S01]  /*0870*/  @P4 IMAD.MOV.U32 R22, RZ, RZ, R11 ;  /* 0x000000ffff164224 */ /* 0x000fe200078e000b */
[C---:B------:R-:W-:Y:S01]  /*0880*/  ISETP.EQ.AND P6, PT, R23.reuse, 0x4, PT ;  /* 0x000000041700780c */ /* 0x040fe20003fc2270 */
[----:B------:R-:W-:Y:S01]  /*0890*/  @P3 IMAD.MOV.U32 R22, RZ, RZ, R12 ;  /* 0x000000ffff163224 */ /* 0x000fe200078e000c */
[----:B------:R-:W-:Y:S01]  /*08a0*/  @P2 MOV R22, R13 ;  /* 0x0000000d00162202 */ /* 0x000fe20000000f00 */
[----:B------:R-:W-:Y:S01]  /*08b0*/  @P1 IMAD.MOV.U32 R22, RZ, RZ, R14 ;  /* 0x000000ffff161224 */ /* 0x000fe200078e000e */
[----:B------:R-:W-:Y:S01]  /*08c0*/  ISETP.EQ.AND P2, PT, R23, 0x8, PT ;  /* 0x000000081700780c */ /* 0x000fe20003f42270 */
[----:B------:R-:W-:Y:S01]  /*08d0*/  @P0 IMAD.MOV.U32 R22, RZ, RZ, R15 ;  /* 0x000000ffff160224 */ /* 0x000fe200078e000f */
[----:B------:R-:W-:-:S04]  /*08e0*/  LOP3.LUT R20, R20, 0x1f, RZ, 0xc0, !PT ;  /* 0x0000001f14147812 */ /* 0x000fc800078ec0ff */
[----:B------:R-:W-:-:S03]  /*08f0*/  SHF.L.W.U32.HI R24, R21, R20, R24 ;  /* 0x0000001415187219 */ /* 0x000fc60000010e18 */
[----:B------:R-:W-:-:S04]  /*0900*/  @P6 IMAD.MOV.U32 R22, RZ, RZ, R16 ;  /* 0x000000ffff166224 */ /* 0x000fc800078e0010 */
[----:B------:R-:W-:-:S05]  /*0910*/  @P2 IMAD.MOV.U32 R22, RZ, RZ, R17 ;  /* 0x000000ffff162224 */ /* 0x000fca00078e0011 */
[----:B------:R-:W-:-:S07]  /*0920*/  SHF.L.W.U32.HI R21, R22, R20, R21 ;  /* 0x0000001416157219 */ /* 0x000fce0000010e15 */
.L_x_75:
[----:B------:R-:W-:Y:S05]  /*0930*/  BSYNC.RECONVERGENT B1 ;  /* 0x0000000000017941 */ /* 0x000fea0003800200 */
.L_x_74:
[C---:B------:R-:W-:Y:S01]  /*0940*/  SHF.L.W.U32.HI R29, R21.reuse, 0x2, R24 ;  /* 0x00000002151d7819 */ /* 0x040fe20000010e18 */
[----:B------:R-:W-:Y:S01]  /*0950*/  IMAD.SHL.U32 R21, R21, 0x4, RZ ;  /* 0x0000000415157824 */ /* 0x000fe200078e00ff */
[----:B------:R-:W-:Y:S01]  /*0960*/  UMOV UR6, 0x54442d19 ;  /* 0x54442d1900067882 */ /* 0x000fe20000000000 */
[----:B------:R-:W-:Y:S01]  /*0970*/  UMOV UR7, 0x3bf921fb ;  /* 0x3bf921fb00077882 */ /* 0x000fe20000000000 */
[----:B------:R-:W-:Y:S02]  /*0980*/  SHF.R.S32.HI R22, RZ, 0x1f, R29 ;  /* 0x0000001fff167819 */ /* 0x000fe4000001141d */
[----:B------:R-:W-:Y:S02]  /*0990*/  ISETP.GE.AND P0, PT, R27, RZ, PT ;  /* 0x000000ff1b00720c */ /* 0x000fe40003f06270 */
[C---:B------:R-:W-:Y:S02]  /*09a0*/  LOP3.LUT R20, R22.reuse, R21, RZ, 0x3c, !PT ;  /* 0x0000001516147212 */ /* 0x040fe400078e3cff */
[----:B------:R-:W-:-:S02]  /*09b0*/  LOP3.LUT R21, R22, R29, RZ, 0x3c, !PT ;  /* 0x0000001d16157212 */ /* 0x000fc400078e3cff */
[----:B------:R-:W-:Y:S02]  /*09c0*/  SHF.R.U32.HI R24, RZ, 0x1e, R24 ;  /* 0x0000001eff187819 */ /* 0x000fe40000011618 */
[C---:B------:R-:W-:Y:S02]  /*09d0*/  LOP3.LUT R17, R29.reuse, R27, RZ, 0x3c, !PT ;  /* 0x0000001b1d117212 */ /* 0x040fe400078e3cff */
[----:B------:R-:W0:Y:S01]  /*09e0*/  I2F.F64.S64 R20, R20 ;  /* 0x0000001400147312 */ /* 0x000e220000301c00 */
[----:B------:R-:W-:Y:S02]  /*09f0*/  LEA.HI R29, R29, R24, RZ, 0x1 ;  /* 0x000000181d1d7211 */ /* 0x000fe400078f08ff */
[----:B------:R-:W-:Y:S02]  /*0a00*/  ISETP.GE.AND P1, PT, R17, RZ, PT ;  /* 0x000000ff1100720c */ /* 0x000fe40003f26270 */
[----:B------:R-:W-:-:S05]  /*0a10*/  IADD3 R17, PT, PT, -R29, RZ, RZ ;  /* 0x000000ff1d117210 */ /* 0x000fca0007ffe1ff */
[----:B------:R-:W-:Y:S01]  /*0a20*/  @!P0 IMAD.MOV.U32 R29, RZ, RZ, R17 ;  /* 0x000000ffff1d8224 */ /* 0x000fe200078e0011 */
[----:B0-----:R-:W-:-:S10]  /*0a30*/  DMUL R22, R20, UR6 ;  /* 0x0000000614167c28 */ /* 0x001fd40008000000 */
[----:B------:R-:W0:Y:S02]  /*0a40*/  F2F.F32.F64 R22, R22 ;  /* 0x0000001600167310 */ /* 0x000e240000301000 */
[----:B0-----:R-:W-:-:S07]  /*0a50*/  FSEL R20, -R22, R22, !P1 ;  /* 0x0000001616147208 */ /* 0x001fce0004800100 */
.L_x_72:
[----:B------:R-:W-:Y:S05]  /*0a60*/  BSYNC.RECONVERGENT B0 ;  /* 0x0000000000007941 */ /* 0x000fea0003800200 */
.L_x_71:
[----:B------:R-:W-:Y:S02]  /*0a70*/  IMAD.MOV.U32 R17, RZ, RZ, 0x37cbac00 ;  /* 0x37cbac00ff117424 */ /* 0x000fe400078e00ff */
[----:B------:R-:W-:Y:S01]  /*0a80*/  FMUL R22, R20, R20 ;  /* 0x0000001414167220 */ /* 0x000fe20000400000 */
[C---:B------:R-:W-:Y:S01]  /*0a90*/  LOP3.LUT R23, R29.reuse, 0x1, RZ, 0xc0, !PT ;  /* 0x000000011d177812 */ /* 0x040fe200078ec0ff */
[----:B------:R-:W-:Y:S01]  /*0aa0*/  IMAD.MOV.U32 R24, RZ, RZ, 0x3d2aaabb ;  /* 0x3d2aaabbff187424 */ /* 0x000fe200078e00ff */
[----:B------:R-:W-:Y:S01]  /*0ab0*/  LOP3.LUT P1, RZ, R29, 0x2, RZ, 0xc0, !PT ;  /* 0x000000021dff7812 */ /* 0x000fe2000782c0ff */
[----:B------:R-:W-:Y:S01]  /*0ac0*/  FFMA R21, R22, R17, -0.0013887860113754868507 ;  /* 0xbab607ed16157423 */ /* 0x000fe20000000011 */
[----:B------:R-:W-:Y:S01]  /*0ad0*/  ISETP.NE.U32.AND P0, PT, R23, 0x1, PT ;  /* 0x000000011700780c */ /* 0x000fe20003f05070 */
[----:B------:R-:W-:Y:S01]  /*0ae0*/  IMAD.MOV.U32 R25, RZ, RZ, 0x3effffff ;  /* 0x3effffffff197424 */ /* 0x000fe200078e00ff */
[----:B------:R-:W-:Y:S02]  /*0af0*/  BSSY.RECONVERGENT B0, `(.L_x_76) ;  /* 0x0000066000007945 */ /* 0x000fe40003800200 */
[----:B------:R-:W-:-:S02]  /*0b00*/  FSEL R21, R21, -0.00019574658654164522886, !P0 ;  /* 0xb94d415315157808 */ /* 0x000fc40004000000 */
[----:B------:R-:W-:Y:S02]  /*0b10*/  FSEL R23, R24, 0.0083327032625675201416, !P0 ;  /* 0x3c0885e418177808 */ /* 0x000fe40004000000 */
[----:B------:R-:W-:Y:S02]  /*0b20*/  FSEL R29, R20, 1, P0 ;  /* 0x3f800000141d7808 */ /* 0x000fe40000000000 */
[----:B------:R-:W-:Y:S01]  /*0b30*/  FSEL R32, -R25, -0.16666662693023681641, !P0 ;  /* 0xbe2aaaa819207808 */ /* 0x000fe20004000100 */
[C---:B------:R-:W-:Y:S02]  /*0b40*/  FFMA R21, R22.reuse, R21, R23 ;  /* 0x0000001516157223 */ /* 0x040fe40000000017 */
[C---:B------:R-:W-:Y:S02]  /*0b50*/  FFMA R20, R22.reuse, R29, RZ ;  /* 0x0000001d16147223 */ /* 0x040fe400000000ff */
[----:B------:R-:W-:-:S04]  /*0b60*/  FFMA R21, R22, R21, R32 ;  /* 0x0000001516157223 */ /* 0x000fc80000000020 */
[----:B------:R-:W-:-:S04]  /*0b70*/  FFMA R29, R20, R21, R29 ;  /* 0x00000015141d7223 */ /* 0x000fc8000000001d */
[----:B------:R-:W-:Y:S01]  /*0b80*/  @P1 FADD R29, RZ, -R29 ;  /* 0x8000001dff1d1221 */ /* 0x000fe20000000000 */
[----:B------:R-:W-:Y:S06]  /*0b90*/  @!P5 BRA `(.L_x_77) ;  /* 0x00000004006cd947 */ /* 0x000fec0003800000 */
[----:B------:R-:W-:-:S13]  /*0ba0*/  FSETP.NEU.AND P0, PT, |R27|, +INF , PT ;  /* 0x7f8000001b00780b */ /* 0x000fda0003f0d200 */
[----:B------:R-:W-:Y:S01]  /*0bb0*/  @!P0 FMUL R30, RZ, R27 ;  /* 0x0000001bff1e8220 */ /* 0x000fe20000400000 */
[----:B------:R-:W-:Y:S01]  /*0bc0*/  @!P0 IMAD.MOV.U32 R31, RZ, RZ, RZ ;  /* 0x000000ffff1f8224 */ /* 0x000fe200078e00ff */
[----:B------:R-:W-:Y:S06]  /*0bd0*/  @!P0 BRA `(.L_x_77) ;  /* 0x00000004005c8947 */ /* 0x000fec0003800000 */
[----:B------:R-:W-:Y:S01]  /*0be0*/  SHF.L.U32 R20, R27, 0x8, RZ ;  /* 0x000000081b147819 */ /* 0x000fe200000006ff */
[----:B------:R-:W-:Y:S01]  /*0bf0*/  IMAD.MOV.U32 R31, RZ, RZ, RZ ;  /* 0x000000ffff1f7224 */ /* 0x000fe200078e00ff */
[----:B------:R-:W-:Y:S01]  /*0c00*/  UMOV UR5, URZ ;  /* 0x000000ff00057c82 */ /* 0x000fe20008000000 */
[----:B------:R-:W-:Y:S01]  /*0c10*/  IMAD.MOV.U32 R33, RZ, RZ, RZ ;  /* 0x000000ffff217224 */ /* 0x000fe200078e00ff */
[----:B------:R-:W-:-:S07]  /*0c20*/  LOP3.LUT R35, R20, 0x80000000, RZ, 0xfc, !PT ;  /* 0x8000000014237812 */ /* 0x000fce00078efcff */
.L_x_78:
[----:B------:R-:W0:Y:S02]  /*0c30*/  LDC.64 R20, c[0x4][0x40] ;  /* 0x01001000ff147b82 */ /* 0x000e240000000a00 */
[----:B0-----:R-:W-:-:S05]  /*0c40*/  IMAD.WIDE.U32 R22, R33, 0x4, R20 ;  /* 0x0000000421167825 */ /* 0x001fca00078e0014 */
[----:B------:R-:W2:Y:S01]  /*0c50*/  LDG.E.CONSTANT R20, desc[UR10][R22.64] ;  /* 0x0000000a16147981 */ /* 0x000ea2000c1e9900 */
[C---:B------:R-:W-:Y:S02]  /*0c60*/  IMAD.SHL.U32 R30, R33.reuse, 0x4, RZ ;  /* 0x00000004211e7824 */ /* 0x040fe400078e00ff */
[----:B------:R-:W-:-:S03]  /*0c70*/  VIADD R33, R33, 0x1 ;  /* 0x0000000121217836 */ /* 0x000fc60000000000 */
[C---:B------:R-:W-:Y:S02]  /*0c80*/  ISETP.EQ.AND P5, PT, R30.reuse, RZ, PT ;  /* 0x000000ff1e00720c */ /* 0x040fe40003fa2270 */
[C---:B------:R-:W-:Y:S02]  /*0c90*/  ISETP.EQ.AND P4, PT, R30.reuse, 0x4, PT ;  /* 0x000000041e00780c */ /* 0x040fe40003f82270 */
[C---:B------:R-:W-:Y:S02]  /*0ca0*/  ISETP.EQ.AND P3, PT, R30.reuse, 0x8, PT ;  /* 0x000000081e00780c */ /* 0x040fe40003f62270 */
[C---:B------:R-:W-:Y:S02]  /*0cb0*/  ISETP.EQ.AND P2, PT, R30.reuse, 0xc, PT ;  /* 0x0000000c1e00780c */ /* 0x040fe40003f42270 */
[----:B------:R-:W-:Y:S01]  /*0cc0*/  ISETP.EQ.AND P1, PT, R30, 0x10, PT ;  /* 0x000000101e00780c */ /* 0x000fe20003f22270 */
[----:B--2---:R-:W-:-:S03]  /*0cd0*/  IMAD.WIDE.U32 R20, R20, R35, RZ ;  /* 0x0000002314147225 */ /* 0x004fc600078e00ff */
[----:B------:R-:W-:-:S04]  /*0ce0*/  IADD3 R20, P0, PT, R20, R31, RZ ;  /* 0x0000001f14147210 */ /* 0x000fc80007f1e0ff */
[----:B------:R-:W-:Y:S01]  /*0cf0*/  IADD3.X R31, PT, PT, R21, UR5, RZ, P0, !PT ;  /* 0x00000005151f7c10 */ /* 0x000fe200087fe4ff */
[--C-:B------:R-:W-:Y:S01]  /*0d00*/  @P5 IMAD.MOV.U32 R11, RZ, RZ, R20.reuse ;  /* 0x000000ffff0b5224 */ /* 0x100fe200078e0014 */
[----:B------:R-:W-:Y:S01]  /*0d10*/  ISETP.NE.AND P5, PT, R33, 0x6, PT ;  /* 0x000000062100780c */ /* 0x000fe20003fa5270 */
[--C-:B------:R-:W-:Y:S01]  /*0d20*/  @P3 IMAD.MOV.U32 R13, RZ, RZ, R20.reuse ;  /* 0x000000ffff0d3224 */ /* 0x100fe200078e0014 */
[----:B------:R-:W-:Y:S01]  /*0d30*/  ISETP.EQ.AND P0, PT, R30, 0x14, PT ;  /* 0x000000141e00780c */ /* 0x000fe20003f02270 */
[--C-:B------:R-:W-:Y:S01]  /*0d40*/  @P2 IMAD.MOV.U32 R14, RZ, RZ, R20.reuse ;  /* 0x000000ffff0e2224 */ /* 0x100fe200078e0014 */
[----:B------:R-:W-:Y:S01]  /*0d50*/  @P4 MOV R12, R20 ;  /* 0x00000014000c4202 */ /* 0x000fe20000000f00 */
[----:B------:R-:W-:-:S10]  /*0d60*/  @P1 IMAD.MOV.U32 R15, RZ, RZ, R20 ;  /* 0x000000ffff0f1224 */ /* 0x000fd400078e0014 */
[----:B------:R-:W-:Y:S01]  /*0d70*/  @P0 IMAD.MOV.U32 R16, RZ, RZ, R20 ;  /* 0x000000ffff100224 */ /* 0x000fe200078e0014 */
[----:B------:R-:W-:Y:S06]  /*0d80*/  @P5 BRA `(.L_x_78) ;  /* 0xfffffffc00a85947 */ /* 0x000fec000383ffff */
[----:B------:R-:W-:Y:S01]  /*0d90*/  SHF.R.U32.HI R22, RZ, 0x17, R27 ;  /* 0x00000017ff167819 */ /* 0x000fe2000001161b */
[----:B------:R-:W-:Y:S03]  /*0da0*/  BSSY.RECONVERGENT B1, `(.L_x_79) ;  /* 0x0000028000017945 */ /* 0x000fe60003800200 */
[C---:B------:R-:W-:Y:S02]  /*0db0*/  LOP3.LUT R20, R22.reuse, 0xe0, RZ, 0xc0, !PT ;  /* 0x000000e016147812 */ /* 0x040fe400078ec0ff */
[----:B------:R-:W-:-:S03]  /*0dc0*/  LOP3.LUT P6, RZ, R22, 0x1f, RZ, 0xc0, !PT ;  /* 0x0000001f16ff7812 */ /* 0x000fc600078cc0ff */
[----:B------:R-:W-:-:S05]  /*0dd0*/  VIADD R20, R20, 0xffffff80 ;  /* 0xffffff8014147836 */ /* 0x000fca0000000000 */
[----:B------:R-:W-:-:S04]  /*0de0*/  SHF.R.U32.HI R20, RZ, 0x5, R20 ;  /* 0x00000005ff147819 */ /* 0x000fc80000011614 */
[----:B------:R-:W-:-:S04]  /*0df0*/  LEA R23, -R20, RZ, 0x2 ;  /* 0x000000ff14177211 */ /* 0x000fc800078e11ff */
[C---:B------:R-:W-:Y:S02]  /*0e00*/  ISETP.EQ.AND P3, PT, R23.reuse, -0x18, PT ;  /* 0xffffffe81700780c */ /* 0x040fe40003f62270 */
[C---:B------:R-:W-:Y:S02]  /*0e10*/  ISETP.EQ.AND P4, PT, R23.reuse, -0x14, PT ;  /* 0xffffffec1700780c */ /* 0x040fe40003f82270 */
[C---:B------:R-:W-:Y:S02]  /*0e20*/  ISETP.EQ.AND P0, PT, R23.reuse, -0x10, PT ;  /* 0xfffffff01700780c */ /* 0x040fe40003f02270 */
[C---:B------:R-:W-:Y:S02]  /*0e30*/  ISETP.EQ.AND P1, PT, R23.reuse, -0xc, PT ;  /* 0xfffffff41700780c */ /* 0x040fe40003f22270 */
[C---:B------:R-:W-:Y:S02]  /*0e40*/  ISETP.EQ.AND P2, PT, R23.reuse, -0x8, PT ;  /* 0xfffffff81700780c */ /* 0x040fe40003f42270 */
[----:B------:R-:W-:-:S03]  /*0e50*/  ISETP.EQ.AND P5, PT, R23, 0x4, PT ;  /* 0x000000041700780c */ /* 0x000fc60003fa2270 */
[--C-:B------:R-:W-:Y:S01]  /*0e60*/  @P3 IMAD.MOV.U32 R30, RZ, RZ, R11.reuse ;  /* 0x000000ffff1e3224 */ /* 0x100fe200078e000b */
[C---:B------:R-:W-:Y:S01]  /*0e70*/  ISETP.EQ.AND P3, PT, R23.reuse, -0x4, PT ;  /* 0xfffffffc1700780c */ /* 0x040fe20003f62270 */
[----:B------:R-:W-:Y:S02]  /*0e80*/  @P4 IMAD.MOV.U32 R20, RZ, RZ, R11 ;  /* 0x000000ffff144224 */ /* 0x000fe400078e000b */
[--C-:B------:R-:W-:Y:S01]  /*0e90*/  @P4 IMAD.MOV.U32 R30, RZ, RZ, R12.reuse ;  /* 0x000000ffff1e4224 */ /* 0x100fe200078e000c */
[----:B------:R-:W-:Y:S01]  /*0ea0*/  ISETP.EQ.AND P4, PT, R23, RZ, PT ;  /* 0x000000ff1700720c */ /* 0x000fe20003f82270 */
[----:B------:R-:W-:Y:S01]  /*0eb0*/  @P0 IMAD.MOV.U32 R20, RZ, RZ, R12 ;  /* 0x000000ffff140224 */ /* 0x000fe200078e000c */
[----:B------:R-:W-:Y:S01]  /*0ec0*/  @P1 MOV R20, R13 ;  /* 0x0000000d00141202 */ /* 0x000fe20000000f00 */
[----:B------:R-:W-:Y:S02]  /*0ed0*/  @P0 IMAD.MOV.U32 R30, RZ, RZ, R13 ;  /* 0x000000ffff1e0224 */ /* 0x000fe400078e000d */
[----:B------:R-:W-:-:S02]  /*0ee0*/  @P1 IMAD.MOV.U32 R30, RZ, RZ, R14 ;  /* 0x000000ffff1e1224 */ /* 0x000fc400078e000e */
[----:B------:R-:W-:Y:S02]  /*0ef0*/  @P2 IMAD.MOV.U32 R20, RZ, RZ, R14 ;  /* 0x000000ffff142224 */ /* 0x000fe400078e000e */
[--C-:B------:R-:W-:Y:S02]  /*0f00*/  @P2 IMAD.MOV.U32 R30, RZ, RZ, R15.reuse ;  /* 0x000000ffff1e2224 */ /* 0x100fe400078e000f */
[----:B------:R-:W-:Y:S02]  /*0f10*/  @P3 IMAD.MOV.U32 R20, RZ, RZ, R15 ;  /* 0x000000ffff143224 */ /* 0x000fe400078e000f */
[----:B------:R-:W-:Y:S01]  /*0f20*/  @P3 IMAD.MOV.U32 R30, RZ, RZ, R16 ;  /* 0x000000ffff1e3224 */ /* 0x000fe200078e0010 */
[----:B------:R-:W-:Y:S01]  /*0f30*/  @P4 MOV R20, R16 ;  /* 0x0000001000144202 */ /* 0x000fe20000000f00 */
[--C-:B------:R-:W-:Y:S02]  /*0f40*/  @P4 IMAD.MOV.U32 R30, RZ, RZ, R31.reuse ;  /* 0x000000ffff1e4224 */ /* 0x100fe400078e001f */
[----:B------:R-:W-:Y:S01]  /*0f50*/  @P5 IMAD.MOV.U32 R20, RZ, RZ, R31 ;  /* 0x000000ffff145224 */ /* 0x000fe200078e001f */
[----:B------:R-:W-:Y:S06]  /*0f60*/  @!P6 BRA `(.L_x_80) ;  /* 0x00000000002ce947 */ /* 0x000fec0003800000 */
[----:B------:R-:W-:Y:S01]  /*0f70*/  @P0 IMAD.MOV.U32 R21, RZ, RZ, R11 ;  /* 0x000000ffff150224 */ /* 0x000fe200078e000b */
[----:B------:R-:W-:Y:S01]  /*0f80*/  ISETP.EQ.AND P0, PT, R23, 0x8, PT ;  /* 0x000000081700780c */ /* 0x000fe20003f02270 */
[----:B------:R-:W-:Y:S01]  /*0f90*/  @P1 IMAD.MOV.U32 R21, RZ, RZ, R12 ;  /* 0x000000ffff151224 */ /* 0x000fe200078e000c */
[----:B------:R-:W-:Y:S01]  /*0fa0*/  LOP3.LUT R23, R22, 0x1f, RZ, 0xc0, !PT ;  /* 0x0000001f16177812 */ /* 0x000fe200078ec0ff */
[----:B------:R-:W-:Y:S01]  /*0fb0*/  @P2 IMAD.MOV.U32 R21, RZ, RZ, R13 ;  /* 0x000000ffff152224 */ /* 0x000fe200078e000d */
[----:B------:R-:W-:Y:S01]  /*0fc0*/  @P3 MOV R21, R14 ;  /* 0x0000000e00153202 */ /* 0x000fe20000000f00 */
[----:B------:R-:W-:Y:S01]  /*0fd0*/  @P4 IMAD.MOV.U32 R21, RZ, RZ, R15 ;  /* 0x000000ffff154224 */ /* 0x000fe200078e000f */
[----:B------:R-:W-:Y:S01]  /*0fe0*/  SHF.L.W.U32.HI R30, R20, R23, R30 ;  /* 0x00000017141e7219 */ /* 0x000fe20000010e1e */
[----:B------:R-:W-:-:S06]  /*0ff0*/  @P5 IMAD.MOV.U32 R21, RZ, RZ, R16 ;  /* 0x000000ffff155224 */ /* 0x000fcc00078e0010 */
[----:B------:R-:W-:-:S05]  /*1000*/  @P0 IMAD.MOV.U32 R21, RZ, RZ, R31 ;  /* 0x000000ffff150224 */ /* 0x000fca00078e001f */
[----:B------:R-:W-:-:S07]  /*1010*/  SHF.L.W.U32.HI R20, R21, R23, R20 ;  /* 0x0000001715147219 */ /* 0x000fce0000010e14 */
.L_x_80:
[----:B------:R-:W-:Y:S05]  /*1020*/  BSYNC.RECONVERGENT B1 ;  /* 0x0000000000017941 */ /* 0x000fea0003800200 */
.L_x_79:
[C---:B------:R-:W-:Y:S01]  /*1030*/  SHF.L.W.U32.HI R32, R20.reuse, 0x2, R30 ;  /* 0x0000000214207819 */ /* 0x040fe20000010e1e */
[----:B------:R-:W-:Y:S01]  /*1040*/  IMAD.SHL.U32 R20, R20, 0x4, RZ ;  /* 0x0000000414147824 */ /* 0x000fe200078e00ff */
[----:B------:R-:W-:Y:S01]  /*1050*/  UMOV UR6, 0x54442d19 ;  /* 0x54442d1900067882 */ /* 0x000fe20000000000 */
[----:B------:R-:W-:Y:S01]  /*1060*/  UMOV UR7, 0x3bf921fb ;  /* 0x3bf921fb00077882 */ /* 0x000fe20000000000 */
[----:B------:R-:W-:Y:S02]  /*1070*/  SHF.R.S32.HI R21, RZ, 0x1f, R32 ;  /* 0x0000001fff157819 */ /* 0x000fe40000011420 */
[----:B------:R-:W-:Y:S02]  /*1080*/  SHF.R.U32.HI R31, RZ, 0x1e, R30 ;  /* 0x0000001eff1f7819 */ /* 0x000fe4000001161e */
[C---:B------:R-:W-:Y:S02]  /*1090*/  LOP3.LUT R20, R21.reuse, R20, RZ, 0x3c, !PT ;  /* 0x0000001415147212 */ /* 0x040fe400078e3cff */
[----:B------:R-:W-:-:S02]  /*10a0*/  LOP3.LUT R21, R21, R32, RZ, 0x3c, !PT ;  /* 0x0000002015157212 */ /* 0x000fc400078e3cff */
[----:B------:R-:W-:Y:S02]  /*10b0*/  ISETP.GE.AND P1, PT, R27, RZ, PT ;  /* 0x000000ff1b00720c */ /* 0x000fe40003f26270 */
[C---:B------:R-:W-:Y:S02]  /*10c0*/  LOP3.LUT R27, R32.reuse, R27, RZ, 0x3c, !PT ;  /* 0x0000001b201b7212 */ /* 0x040fe400078e3cff */
[----:B------:R-:W0:Y:S01]  /*10d0*/  I2F.F64.S64 R20, R20 ;  /* 0x0000001400147312 */ /* 0x000e220000301c00 */
[----:B------:R-:W-:Y:S02]  /*10e0*/  LEA.HI R31, R32, R31, RZ, 0x1 ;  /* 0x0000001f201f7211 */ /* 0x000fe400078f08ff */
[----:B------:R-:W-:-:S03]  /*10f0*/  ISETP.GE.AND P0, PT, R27, RZ, PT ;  /* 0x000000ff1b00720c */ /* 0x000fc60003f06270 */
[----:B------:R-:W-:-:S05]  /*1100*/  IMAD.MOV R27, RZ, RZ, -R31 ;  /* 0x000000ffff1b7224 */ /* 0x000fca00078e0a1f */
[----:B------:R-:W-:Y:S01]  /*1110*/  @!P1 MOV R31, R27 ;  /* 0x0000001b001f9202 */ /* 0x000fe20000000f00 */
[----:B0-----:R-:W-:-:S10]  /*1120*/  DMUL R22, R20, UR6 ;  /* 0x0000000614167c28 */ /* 0x001fd40008000000 */
[----:B------:R-:W0:Y:S02]  /*1130*/  F2F.F32.F64 R22, R22 ;  /* 0x0000001600167310 */ /* 0x000e240000301000 */
[----:B0-----:R-:W-:-:S07]  /*1140*/  FSEL R30, -R22, R22, !P0 ;  /* 0x00000016161e7208 */ /* 0x001fce0004000100 */
.L_x_77:
[----:B------:R-:W-:Y:S05]  /*1150*/  BSYNC.RECONVERGENT B0 ;  /* 0x0000000000007941 */ /* 0x000fea0003800200 */
.L_x_76:
[----:B------:R-:W-:Y:S01]  /*1160*/  FMUL R20, R30, R30 ;  /* 0x0000001e1e147220 */ /* 0x000fe20000400000 */
[C---:B------:R-:W-:Y:S01]  /*1170*/  LOP3.LUT R22, R31.reuse, 0x1, RZ, 0xc0, !PT ;  /* 0x000000011f167812 */ /* 0x040fe200078ec0ff */
[----:B------:R-:W-:Y:S01]  /*1180*/  BSSY.RECONVERGENT B0, `(.L_x_81) ;  /* 0x0000062000007945 */ /* 0x000fe20003800200 */
[----:B------:R-:W-:Y:S01]  /*1190*/  LOP3.LUT P1, RZ, R31, 0x2, RZ, 0xc0, !PT ;  /* 0x000000021fff7812 */ /* 0x000fe2000782c0ff */
[----:B------:R-:W-:Y:S01]  /*11a0*/  FFMA R21, R20, R17, -0.0013887860113754868507 ;  /* 0xbab607ed14157423 */ /* 0x000fe20000000011 */
[----:B------:R-:W-:Y:S01]  /*11b0*/  ISETP.NE.U32.AND P0, PT, R22, 0x1, PT ;  /* 0x000000011600780c */ /* 0x000fe20003f05070 */
[----:B------:R-:W-:Y:S01]  /*11c0*/  IMAD.MOV.U32 R31, RZ, RZ, R9 ;  /* 0x000000ffff1f7224 */ /* 0x000fe200078e0009 */
[----:B------:R-:W-:Y:S02]  /*11d0*/  ISETP.NE.AND P2, PT, R26, RZ, PT ;  /* 0x000000ff1a00720c */ /* 0x000fe40003f45270 */
[----:B------:R-:W-:Y:S02]  /*11e0*/  FSEL R21, R21, -0.00019574658654164522886, !P0 ;  /* 0xb94d415315157808 */ /* 0x000fe40004000000 */
[----:B------:R-:W-:-:S02]  /*11f0*/  FSEL R23, R24, 0.0083327032625675201416, !P0 ;  /* 0x3c0885e418177808 */ /* 0x000fc40004000000 */
[----:B------:R-:W-:Y:S02]  /*1200*/  FSEL R30, R30, 1, P0 ;  /* 0x3f8000001e1e7808 */ /* 0x000fe40000000000 */
[----:B------:R-:W-:Y:S01]  /*1210*/  FSEL R22, -R25, -0.16666662693023681641, !P0 ;  /* 0xbe2aaaa819167808 */ /* 0x000fe20004000100 */
[C---:B------:R-:W-:Y:S02]  /*1220*/  FFMA R23, R20.reuse, R21, R23 ;  /* 0x0000001514177223 */ /* 0x040fe40000000017 */
[C---:B------:R-:W-:Y:S02]  /*1230*/  FFMA R21, R20.reuse, R30, RZ ;  /* 0x0000001e14157223 */ /* 0x040fe400000000ff */
[----:B------:R-:W-:-:S04]  /*1240*/  FFMA R22, R20, R23, R22 ;  /* 0x0000001714167223 */ /* 0x000fc80000000016 */
[----:B------:R-:W-:Y:S01]  /*1250*/  FFMA R22, R21, R22, R30 ;  /* 0x0000001615167223 */ /* 0x000fe2000000001e */
[----:B------:R-:W-:-:S03]  /*1260*/  IMAD.MOV.U32 R30, RZ, RZ, R6 ;  /* 0x000000ffff1e7224 */ /* 0x000fc600078e0006 */
[----:B------:R-:W-:-:S04]  /*1270*/  @P1 FADD R22, RZ, -R22 ;  /* 0x80000016ff161221 */ /* 0x000fc80000000000 */
[----:B------:R-:W-:Y:S01]  /*1280*/  FMUL R27, R29, R22 ;  /* 0x000000161d1b7220 */ /* 0x000fe20000400000 */
[----:B------:R-:W-:Y:S06]  /*1290*/  @P2 BRA `(.L_x_82) ;  /* 0x0000000400402947 */ /* 0x000fec0003800000 */
[----:B------:R-:W-:Y:S01]  /*12a0*/  IMAD.SHL.U32 R20, R5, 0x100, RZ ;  /* 0x0000010005147824 */ /* 0x000fe200078e00ff */
[----:B------:R-:W-:Y:S01]  /*12b0*/  UMOV UR5, URZ ;  /* 0x000000ff00057c82 */ /* 0x000fe20008000000 */
[----:B------:R-:W-:Y:S02]  /*12c0*/  IMAD.MOV.U32 R29, RZ, RZ, RZ ;  /* 0x000000ffff1d7224 */ /* 0x000fe400078e00ff */
[----:B------:R-:W-:Y:S01]  /*12d0*/  IMAD.MOV.U32 R31, RZ, RZ, RZ ;  /* 0x000000ffff1f7224 */ /* 0x000fe200078e00ff */
[----:B------:R-:W-:-:S07]  /*12e0*/  LOP3.LUT R33, R20, 0x80000000, RZ, 0xfc, !PT ;  /* 0x8000000014217812 */ /* 0x000fce00078efcff */
.L_x_83:
[----:B------:R-:W0:Y:S02]  /*12f0*/  LDC.64 R20, c[0x4][0x40] ;  /* 0x01001000ff147b82 */ /* 0x000e240000000a00 */
[----:B0-----:R-:W-:-:S05]  /*1300*/  IMAD.WIDE.U32 R22, R31, 0x4, R20 ;  /* 0x000000041f167825 */ /* 0x001fca00078e0014 */
[----:B------:R-:W2:Y:S01]  /*1310*/  LDG.E.CONSTANT R20, desc[UR10][R22.64] ;  /* 0x0000000a16147981 */ /* 0x000ea2000c1e9900 */
[C---:B------:R-:W-:Y:S01]  /*1320*/  SHF.L.U32 R30, R31.reuse, 0x2, RZ ;  /* 0x000000021f1e7819 */ /* 0x040fe200000006ff */
        /* <DEDUP_REMOVED lines=18> */
[C---:B------:R-:W-:Y:S01]  /*1450*/  ISETP.EQ.AND P3, PT, R10.reuse, -0x18, PT ;  /* 0xffffffe80a00780c */ /* 0x040fe20003f62270 */
[----:B------:R-:W-:Y:S01]  /*1460*/  BSSY.RECONVERGENT B1, `(.L_x_84) ;  /* 0x0000022000017945 */ /* 0x000fe20003800200 */
[C---:B------:R-:W-:Y:S02]  /*1470*/  ISETP.EQ.AND P4, PT, R10.reuse, -0x14, PT ;  /* 0xffffffec0a00780c */ /* 0x040fe40003f82270 */
[C---:B------:R-:W-:Y:S02]  /*1480*/  ISETP.EQ.AND P0, PT, R10.reuse, -0x10, PT ;  /* 0xfffffff00a00780c */ /* 0x040fe40003f02270 */
[C---:B------:R-:W-:Y:S02]  /*1490*/  ISETP.EQ.AND P1, PT, R10.reuse, -0xc, PT ;  /* 0xfffffff40a00780c */ /* 0x040fe40003f22270 */
[----:B------:R-:W-:Y:S02]  /*14a0*/  ISETP.EQ.AND P2, PT, R10, -0x8, PT ;  /* 0xfffffff80a00780c */ /* 0x000fe40003f42270 */
[----:B------:R-:W-:-:S02]  /*14b0*/  ISETP.NE.AND P6, PT, R8, RZ, PT ;  /* 0x000000ff0800720c */ /* 0x000fc40003fc5270 */
[C---:B------:R-:W-:Y:S01]  /*14c0*/  ISETP.EQ.AND P5, PT, R10.reuse, 0x4, PT ;  /* 0x000000040a00780c */ /* 0x040fe20003fa2270 */
        /* <DEDUP_REMOVED lines=10> */
[--C-:B------:R-:W-:Y:S01]  /*1570*/  @P2 IMAD.MOV.U32 R31, RZ, RZ, R15.reuse ;  /* 0x000000ffff1f2224 */ /* 0x100fe200078e000f */
[----:B------:R-:W-:Y:S01]  /*1580*/  @P3 MOV R31, R16 ;  /* 0x00000010001f3202 */ /* 0x000fe20000000f00 */
[----:B------:R-:W-:Y:S02]  /*1590*/  @P3 IMAD.MOV.U32 R20, RZ, RZ, R15 ;  /* 0x000000ffff143224 */ /* 0x000fe400078e000f */
[----:B------:R-:W-:Y:S02]  /*15a0*/  @P4 IMAD.MOV.U32 R20, RZ, RZ, R16 ;  /* 0x000000ffff144224 */ /* 0x000fe400078e0010 */
[--C-:B------:R-:W-:Y:S02]  /*15b0*/  @P4 IMAD.MOV.U32 R31, RZ, RZ, R29.reuse ;  /* 0x000000ffff1f4224 */ /* 0x100fe400078e001d */
[----:B------:R-:W-:Y:S01]  /*15c0*/  @P5 IMAD.MOV.U32 R20, RZ, RZ, R29 ;  /* 0x000000ffff145224 */ /* 0x000fe200078e001d */
[----:B------:R-:W-:Y:S06]  /*15d0*/  @!P6 BRA `(.L_x_85) ;  /* 0x000000000028e947 */ /* 0x000fec0003800000 */
[----:B------:R-:W-:Y:S01]  /*15e0*/  @P0 IMAD.MOV.U32 R21, RZ, RZ, R11 ;  /* 0x000000ffff150224 */ /* 0x000fe200078e000b */
[----:B------:R-:W-:Y:S01]  /*15f0*/  ISETP.EQ.AND P0, PT, R10, 0x8, PT ;  /* 0x000000080a00780c */ /* 0x000fe20003f02270 */
[----:B------:R-:W-:Y:S01]  /*1600*/  @P1 IMAD.MOV.U32 R21, RZ, RZ, R12 ;  /* 0x000000ffff151224 */ /* 0x000fe200078e000c */
[----:B------:R-:W-:Y:S01]  /*1610*/  @P2 MOV R21, R13 ;  /* 0x0000000d00152202 */ /* 0x000fe20000000f00 */
[----:B------:R-:W-:Y:S01]  /*1620*/  @P3 IMAD.MOV.U32 R21, RZ, RZ, R14 ;  /* 0x000000ffff153224 */ /* 0x000fe200078e000e */
[----:B------:R-:W-:Y:S01]  /*1630*/  SHF.L.W.U32.HI R31, R20, R8, R31 ;  /* 0x00000008141f7219 */ /* 0x000fe20000010e1f */
[----:B------:R-:W-:Y:S02]  /*1640*/  @P4 IMAD.MOV.U32 R21, RZ, RZ, R15 ;  /* 0x000000ffff154224 */ /* 0x000fe400078e000f */
[----:B------:R-:W-:-:S06]  /*1650*/  @P5 IMAD.MOV.U32 R21, RZ, RZ, R16 ;  /* 0x000000ffff155224 */ /* 0x000fcc00078e0010 */
[----:B------:R-:W-:-:S05]  /*1660*/  @P0 IMAD.MOV.U32 R21, RZ, RZ, R29 ;  /* 0x000000ffff150224 */ /* 0x000fca00078e001d */
[----:B------:R-:W-:-:S07]  /*1670*/  SHF.L.W.U32.HI R20, R21, R8, R20 ;  /* 0x0000000815147219 */ /* 0x000fce0000010e14 */
.L_x_85:
[----:B------:R-:W-:Y:S05]  /*1680*/  BSYNC.RECONVERGENT B1 ;  /* 0x0000000000017941 */ /* 0x000fea0003800200 */
.L_x_84:
        /* <DEDUP_REMOVED lines=8> */
[C---:B------:R-:W-:Y:S02]  /*1710*/  LOP3.LUT R29, R30.reuse, R5, RZ, 0x3c, !PT ;  /* 0x000000051e1d7212 */ /* 0x040fe400078e3cff */
[----:B------:R-:W-:Y:S02]  /*1720*/  SHF.R.U32.HI R31, RZ, 0x1e, R31 ;  /* 0x0000001eff1f7819 */ /* 0x000fe4000001161f */
[----:B------:R-:W0:Y:S01]  /*1730*/  I2F.F64.S64 R20, R20 ;  /* 0x0000001400147312 */ /* 0x000e220000301c00 */
[----:B------:R-:W-:Y:S02]  /*1740*/  ISETP.GE.AND P1, PT, R29, RZ, PT ;  /* 0x000000ff1d00720c */ /* 0x000fe40003f26270 */
[----:B------:R-:W-:-:S04]  /*1750*/  LEA.HI R31, R30, R31, RZ, 0x1 ;  /* 0x0000001f1e1f7211 */ /* 0x000fc800078f08ff */
[----:B------:R-:W-:Y:S01]  /*1760*/  @!P0 IADD3 R31, PT, PT, -R31, RZ, RZ ;  /* 0x000000ff1f1f8210 */ /* 0x000fe20007ffe1ff */
[----:B0-----:R-:W-:-:S10]  /*1770*/  DMUL R22, R20, UR6 ;  /* 0x0000000614167c28 */ /* 0x001fd40008000000 */
[----:B------:R-:W0:Y:S02]  /*1780*/  F2F.F32.F64 R22, R22 ;  /* 0x0000001600167310 */ /* 0x000e240000301000 */
[----:B0-----:R-:W-:-:S07]  /*1790*/  FSEL R30, -R22, R22, !P1 ;  /* 0x00000016161e7208 */ /* 0x001fce0004800100 */
.L_x_82:
[----:B------:R-:W-:Y:S05]  /*17a0*/  BSYNC.RECONVERGENT B0 ;  /* 0x0000000000007941 */ /* 0x000fea0003800200 */
.L_x_81:
[----:B------:R-:W-:Y:S02]  /*17b0*/  IMAD.U32 R29, RZ, RZ, UR14 ;  /* 0x0000000eff1d7e24 */ /* 0x000fe4000f8e00ff */
[----:B------:R-:W-:Y:S01]  /*17c0*/  FMUL R20, R30, R30 ;  /* 0x0000001e1e147220 */ /* 0x000fe20000400000 */
[----:B------:R-:W-:Y:S01]  /*17d0*/  LOP3.LUT R21, R31, 0x1, RZ, 0xc0, !PT ;  /* 0x000000011f157812 */ /* 0x000fe200078ec0ff */
[----:B------:R-:W-:Y:S02]  /*17e0*/  IMAD.U32 R32, RZ, RZ, UR14 ;  /* 0x0000000eff207e24 */ /* 0x000fe4000f8e00ff */
[----:B------:R-:W-:Y:S01]  /*17f0*/  FMUL R29, R29, 0.63661974668502807617 ;  /* 0x3f22f9831d1d7820 */ /* 0x000fe20000400000 */
[----:B------:R-:W-:Y:S01]  /*1800*/  FFMA R22, R20, R17, -0.0013887860113754868507 ;  /* 0xbab607ed14167423 */ /* 0x000fe20000000011 */
[----:B------:R-:W-:Y:S01]  /*1810*/  ISETP.NE.U32.AND P0, PT, R21, 0x1, PT ;  /* 0x000000011500780c */ /* 0x000fe20003f05070 */
[----:B------:R-:W-:-:S03]  /*1820*/  VIADD R21, R31, 0x1 ;  /* 0x000000011f157836 */ /* 0x000fc60000000000 */
[----:B------:R-:W0:Y:S01]  /*1830*/  F2I.NTZ R29, R29 ;  /* 0x0000001d001d7305 */ /* 0x000e220000203100 */
[----:B------:R-:W-:Y:S01]  /*1840*/  FSEL R23, R22, -0.00019574658654164522886, P0 ;  /* 0xb94d415316177808 */ /* 0x000fe20000000000 */
[----:B------:R-:W-:Y:S01]  /*1850*/  IMAD.MOV.U32 R22, RZ, RZ, 0x3fc90fda ;  /* 0x3fc90fdaff167424 */ /* 0x000fe200078e00ff */
[----:B------:R-:W-:Y:S02]  /*1860*/  FSEL R31, R24, 0.0083327032625675201416, P0 ;  /* 0x3c0885e4181f7808 */ /* 0x000fe40000000000 */
[----:B------:R-:W-:Y:S02]  /*1870*/  FSEL R30, R30, 1, !P0 ;  /* 0x3f8000001e1e7808 */ /* 0x000fe40004000000 */
[----:B------:R-:W-:Y:S01]  /*1880*/  LOP3.LUT P1, RZ, R21, 0x2, RZ, 0xc0, !PT ;  /* 0x0000000215ff7812 */ /* 0x000fe2000782c0ff */
[----:B------:R-:W-:Y:S01]  /*1890*/  FFMA R23, R20, R23, R31 ;  /* 0x0000001714177223 */ /* 0x000fe2000000001f */
[----:B------:R-:W-:Y:S02]  /*18a0*/  FSEL R31, -R25, -0.16666662693023681641, P0 ;  /* 0xbe2aaaa8191f7808 */ /* 0x000fe40000000100 */
[----:B------:R-:W-:-:S03]  /*18b0*/  FSETP.GE.AND P0, PT, |R32|, 105615, PT ;  /* 0x47ce47802000780b */ /* 0x000fc60003f06200 */
[C---:B------:R-:W-:Y:S01]  /*18c0*/  FFMA R31, R20.reuse, R23, R31 ;  /* 0x00000017141f7223 */ /* 0x040fe2000000001f */
[----:B0-----:R-:W-:Y:S01]  /*18d0*/  I2FP.F32.S32 R21, R29 ;  /* 0x0000001d00157245 */ /* 0x001fe20000201400 */
[----:B------:R-:W-:-:S04]  /*18e0*/  FFMA R23, R20, R30, RZ ;  /* 0x0000001e14177223 */ /* 0x000fc800000000ff */
[----:B------:R-:W-:Y:S01]  /*18f0*/  FFMA R22, R21, -R22, UR14 ;  /* 0x0000000e15167e23 */ /* 0x000fe20008000816 */
[----:B------:R-:W-:-:S03]  /*1900*/  FFMA R30, R23, R31, R30 ;  /* 0x0000001f171e7223 */ /* 0x000fc6000000001e */
[----:B------:R-:W-:Y:S01]  /*1910*/  FFMA R22, R21, -7.5497894158615963534e-08, R22 ;  /* 0xb3a2216815167823 */ /* 0x000fe20000000016 */
[----:B------:R-:W-:-:S03]  /*1920*/  @P1 FADD R30, RZ, -R30 ;  /* 0x8000001eff1e1221 */ /* 0x000fc60000000000 */
[----:B------:R-:W-:Y:S01]  /*1930*/  FFMA R20, R21, -5.3903029534742383927e-15, R22 ;  /* 0xa7c234c515147823 */ /* 0x000fe20000000016 */
[----:B------:R-:W-:Y:S06]  /*1940*/  @!P0 BRA `(.L_x_86) ;  /* 0x0000000400788947 */ /* 0x000fec0003800000 */
[----:B------:R-:W-:-:S05]  /*1950*/  IMAD.U32 R20, RZ, RZ, UR14 ;  /* 0x0000000eff147e24 */ /* 0x000fca000f8e00ff */
[----:B------:R-:W-:-:S13]  /*1960*/  FSETP.NEU.AND P0, PT, |R20|, +INF , PT ;  /* 0x7f8000001400780b */ /* 0x000fda0003f0d200 */
[----:B------:R-:W-:Y:S01]  /*1970*/  @!P0 FMUL R20, RZ, UR14 ;  /* 0x0000000eff148c20 */ /* 0x000fe20008400000 */
[----:B------:R-:W-:Y:S01]  /*1980*/  @!P0 MOV R29, RZ ;  /* 0x000000ff001d8202 */ /* 0x000fe20000000f00 */
[----:B------:R-:W-:Y:S06]  /*1990*/  @!P0 BRA `(.L_x_86) ;  /* 0x0000000400648947 */ /* 0x000fec0003800000 */
[----:B------:R-:W-:Y:S01]  /*19a0*/  USHF.L.U32 UR5, UR14, 0x8, URZ ;  /* 0x000000080e057899 */ /* 0x000fe200080006ff */
[----:B------:R-:W-:Y:S02]  /*19b0*/  IMAD.MOV.U32 R29, RZ, RZ, RZ ;  /* 0x000000ffff1d7224 */ /* 0x000fe400078e00ff */
[----:B------:R-:W-:Y:S01]  /*19c0*/  IMAD.MOV.U32 R33, RZ, RZ, RZ ;  /* 0x000000ffff217224 */ /* 0x000fe200078e00ff */
[----:B------:R-:W-:Y:S01]  /*19d0*/  ULOP3.LUT UR5, UR5, 0x80000000, URZ, 0xfc, !UPT ;  /* 0x8000000005057892 */ /* 0x000fe2000f8efcff */
[----:B------:R-:W-:-:S11]  /*19e0*/  IMAD.MOV.U32 R31, RZ, RZ, RZ ;  /* 0x000000ffff1f7224 */ /* 0x000fd600078e00ff */
.L_x_87:
[----:B------:R-:W0:Y:S02]  /*19f0*/  LDC.64 R20, c[0x4][0x40] ;  /* 0x01001000ff147b82 */ /* 0x000e240000000a00 */
[----:B0-----:R-:W-:-:S05]  /*1a00*/  IMAD.WIDE.U32 R22, R31, 0x4, R20 ;  /* 0x000000041f167825 */ /* 0x001fca00078e0014 */
[----:B------:R-:W2:Y:S01]  /*1a10*/  LDG.E.CONSTANT R20, desc[UR10][R22.64] ;  /* 0x0000000a16147981 */ /* 0x000ea2000c1e9900 */
[C---:B------:R-:W-:Y:S01]  /*1a20*/  IMAD.SHL.U32 R32, R31.reuse, 0x4, RZ ;  /* 0x000000041f207824 */ /* 0x040fe200078e00ff */
[----:B------:R-:W-:-:S04]  /*1a30*/  IADD3 R31, PT, PT, R31, 0x1, RZ ;  /* 0x000000011f1f7810 */ /* 0x000fc80007ffe0ff */
[C---:B------:R-:W-:Y:S02]  /*1a40*/  ISETP.EQ.AND P5, PT, R32.reuse, RZ, PT ;  /* 0x000000ff2000720c */ /* 0x040fe40003fa2270 */
[C---:B------:R-:W-:Y:S02]  /*1a50*/  ISETP.EQ.AND P4, PT, R32.reuse, 0x4, PT ;  /* 0x000000042000780c */ /* 0x040fe40003f82270 */
[C---:B------:R-:W-:Y:S02]  /*1a60*/  ISETP.EQ.AND P3, PT, R32.reuse, 0x8, PT ;  /* 0x000000082000780c */ /* 0x040fe40003f62270 */
[C---:B------:R-:W-:Y:S02]  /*1a70*/  ISETP.EQ.AND P2, PT, R32.reuse, 0xc, PT ;  /* 0x0000000c2000780c */ /* 0x040fe40003f42270 */
[----:B------:R-:W-:Y:S01]  /*1a80*/  ISETP.EQ.AND P1, PT, R32, 0x10, PT ;  /* 0x000000102000780c */ /* 0x000fe20003f22270 */
[----:B--2---:R-:W-:-:S03]  /*1a90*/  IMAD.WIDE.U32 R20, R20, UR5, RZ ;  /* 0x0000000514147c25 */ /* 0x004fc6000f8e00ff */
[----:B------:R-:W-:-:S05]  /*1aa0*/  IADD3 R20, P0, PT, R20, R29, RZ ;  /* 0x0000001d14147210 */ /* 0x000fca0007f1e0ff */
[--C-:B------:R-:W-:Y:S01]  /*1ab0*/  @P5 IMAD.MOV.U32 R11, RZ, RZ, R20.reuse ;  /* 0x000000ffff0b5224 */ /* 0x100fe200078e0014 */
[----:B------:R-:W-:Y:S01]  /*1ac0*/  ISETP.NE.AND P5, PT, R31, 0x6, PT ;  /* 0x000000061f00780c */ /* 0x000fe20003fa5270 */
[----:B------:R-:W-:Y:S01]  /*1ad0*/  IMAD.X R29, R21, 0x1, R33, P0 ;  /* 0x00000001151d7824 */ /* 0x000fe200000e0621 */
[----:B------:R-:W-:Y:S01]  /*1ae0*/  ISETP.EQ.AND P0, PT, R32, 0x14, PT ;  /* 0x000000142000780c */ /* 0x000fe20003f02270 */
[--C-:B------:R-:W-:Y:S02]  /*1af0*/  @P4 IMAD.MOV.U32 R12, RZ, RZ, R20.reuse ;  /* 0x000000ffff0c4224 */ /* 0x100fe400078e0014 */
[--C-:B------:R-:W-:Y:S02]  /*1b00*/  @P3 IMAD.MOV.U32 R13, RZ, RZ, R20.reuse ;  /* 0x000000ffff0d3224 */ /* 0x100fe400078e0014 */
[--C-:B------:R-:W-:Y:S02]  /*1b10*/  @P2 IMAD.MOV.U32 R14, RZ, RZ, R20.reuse ;  /* 0x000000ffff0e2224 */ /* 0x100fe400078e0014 */
[----:B------:R-:W-:-:S06]  /*1b20*/  @P1 IMAD.MOV.U32 R15, RZ, RZ, R20 ;  /* 0x000000ffff0f1224 */ /* 0x000fcc00078e0014 */
[----:B------:R-:W-:Y:S01]  /*1b30*/  @P0 MOV R16, R20 ;  /* 0x0000001400100202 */ /* 0x000fe20000000f00 */
[----:B------:R-:W-:Y:S06]  /*1b40*/  @P5 BRA `(.L_x_87) ;  /* 0xfffffffc00a85947 */ /* 0x000fec000383ffff */
[----:B------:R-:W-:-:S04]  /*1b50*/  USHF.R.U32.HI UR5, URZ, 0x17, UR14 ;  /* 0x00000017ff057899 */ /* 0x000fc8000801160e */
[----:B------:R-:W-:Y:S02]  /*1b60*/  ULOP3.LUT UR6, UR5, 0xe0, URZ, 0xc0, !UPT ;  /* 0x000000e005067892 */ /* 0x000fe4000f8ec0ff */
[----:B------:R-:W-:Y:S02]  /*1b70*/  ULOP3.LUT UP1, URZ, UR5, 0x1f, URZ, 0xc0, !UPT ;  /* 0x0000001f05ff7892 */ /* 0x000fe4000f82c0ff */
[----:B------:R-:W-:-:S04]  /*1b80*/  UIADD3 UR6, UPT, UPT, UR6, -0x80, URZ ;  /* 0xffffff8006067890 */ /* 0x000fc8000fffe0ff */
[----:B------:R-:W-:-:S04]  /*1b90*/  USHF.R.U32.HI UR6, URZ, 0x5, UR6 ;  /* 0x00000005ff067899 */ /* 0x000fc80008011606 */
[----:B------:R-:W-:-:S06]  /*1ba0*/  ULEA UR6, -UR6, URZ, 0x2 ;  /* 0x000000ff06067291 */ /* 0x000fcc000f8e11ff */
[----:B------:R-:W-:Y:S01]  /*1bb0*/  IMAD.U32 R20, RZ, RZ, UR6 ;  /* 0x00000006ff147e24 */ /* 0x000fe2000f8e00ff */
[----:B------:R-:W-:Y:S01]  /*1bc0*/  ISETP.EQ.AND P5, PT, RZ, UR6, PT ;  /* 0x00000006ff007c0c */ /* 0x000fe2000bfa2270 */
[----:B------:R-:W-:Y:S02]  /*1bd0*/  IMAD.U32 R21, RZ, RZ, UR6 ;  /* 0x00000006ff157e24 */ /* 0x000fe4000f8e00ff */
[----:B------:R-:W-:Y:S01]  /*1be0*/  IMAD.U32 R22, RZ, RZ, UR6 ;  /* 0x00000006ff167e24 */ /* 0x000fe2000f8e00ff */
[----:B------:R-:W-:Y:S02]  /*1bf0*/  ISETP.EQ.AND P3, PT, R20, -0x18, PT ;  /* 0xffffffe81400780c */ /* 0x000fe40003f62270 */
[----:B------:R-:W-:Y:S02]  /*1c00*/  ISETP.EQ.AND P4, PT, R21, -0x14, PT ;  /* 0xffffffec1500780c */ /* 0x000fe40003f82270 */
[----:B------:R-:W-:Y:S02]  /*1c10*/  ISETP.EQ.AND P2, PT, R22, -0x10, PT ;  /* 0xfffffff01600780c */ /* 0x000fe40003f42270 */
[----:B------:R-:W-:-:S02]  /*1c20*/  ISETP.EQ.AND P1, PT, R20, -0xc, PT ;  /* 0xfffffff41400780c */ /* 0x000fc40003f22270 */
[----:B------:R-:W-:-:S05]  /*1c30*/  ISETP.EQ.AND P0, PT, R21, -0x8, PT ;  /* 0xfffffff81500780c */ /* 0x000fca0003f02270 */
[----:B------:R-:W-:Y:S01]  /*1c40*/  @P3 IMAD.MOV.U32 R31, RZ, RZ, R11 ;  /* 0x000000ffff1f3224 */ /* 0x000fe200078e000b */
[C---:B------:R-:W-:Y:S01]  /*1c50*/  ISETP.EQ.AND P3, PT, R21.reuse, -0x4, PT ;  /* 0xfffffffc1500780c */ /* 0x040fe20003f62270 */
[--C-:B------:R-:W-:Y:S01]  /*1c60*/  @P4 IMAD.MOV.U32 R31, RZ, RZ, R12.reuse ;  /* 0x000000ffff1f4224 */ /* 0x100fe200078e000c */
[----:B------:R-:W-:Y:S01]  /*1c70*/  @P4 MOV R20, R11 ;  /* 0x0000000b00144202 */ /* 0x000fe20000000f00 */
[----:B------:R-:W-:Y:S01]  /*1c80*/  @P2 IMAD.MOV.U32 R20, RZ, RZ, R12 ;  /* 0x000000ffff142224 */ /* 0x000fe200078e000c */
[----:B------:R-:W-:Y:S01]  /*1c90*/  ISETP.EQ.AND P4, PT, R21, 0x4, PT ;  /* 0x000000041500780c */ /* 0x000fe20003f82270 */
[--C-:B------:R-:W-:Y:S01]  /*1ca0*/  @P2 IMAD.MOV.U32 R31, RZ, RZ, R13.reuse ;  /* 0x000000ffff1f2224 */ /* 0x100fe200078e000d */
[----:B------:R-:W-:Y:S01]  /*1cb0*/  @P1 MOV R31, R14 ;  /* 0x0000000e001f1202 */ /* 0x000fe20000000f00 */
[----:B------:R-:W-:Y:S02]  /*1cc0*/  @P1 IMAD.MOV.U32 R20, RZ, RZ, R13 ;  /* 0x000000ffff141224 */ /* 0x000fe400078e000d */
[----:B------:R-:W-:-:S02]  /*1cd0*/  @P0 IMAD.MOV.U32 R20, RZ, RZ, R14 ;  /* 0x000000ffff140224 */ /* 0x000fc400078e000e */
[--C-:B------:R-:W-:Y:S02]  /*1ce0*/  @P0 IMAD.MOV.U32 R31, RZ, RZ, R15.reuse ;  /* 0x000000ffff1f0224 */ /* 0x100fe400078e000f */
[----:B------:R-:W-:Y:S01]  /*1cf0*/  @P3 IMAD.MOV.U32 R20, RZ, RZ, R15 ;  /* 0x000000ffff143224 */ /* 0x000fe200078e000f */
[----:B------:R-:W-:Y:S01]  /*1d00*/  @P5 MOV R20, R16 ;  /* 0x0000001000145202 */ /* 0x000fe20000000f00 */
[----:B------:R-:W-:Y:S02]  /*1d10*/  @P3 IMAD.MOV.U32 R31, RZ, RZ, R16 ;  /* 0x000000ffff1f3224 */ /* 0x000fe400078e0010 */
[--C-:B------:R-:W-:Y:S02]  /*1d20*/  @P5 IMAD.MOV.U32 R31, RZ, RZ, R29.reuse ;  /* 0x000000ffff1f5224 */ /* 0x100fe400078e001d */
[----:B------:R-:W-:Y:S01]  /*1d30*/  @P4 IMAD.MOV.U32 R20, RZ, RZ, R29 ;  /* 0x000000ffff144224 */ /* 0x000fe200078e001d */
[----:B------:R-:W-:Y:S06]  /*1d40*/  BRA.U !UP1, `(.L_x_88) ;  /* 0x0000000109307547 */ /* 0x000fec000b800000 */
[----:B------:R-:W-:Y:S01]  /*1d50*/  MOV R22, UR6 ;  /* 0x0000000600167c02 */ /* 0x000fe20008000f00 */
[----:B------:R-:W-:Y:S01]  /*1d60*/  @P2 IMAD.MOV.U32 R21, RZ, RZ, R11 ;  /* 0x000000ffff152224 */ /* 0x000fe200078e000b */
[----:B------:R-:W-:Y:S01]  /*1d70*/  ULOP3.LUT UR5, UR5, 0x1f, URZ, 0xc0, !UPT ;  /* 0x0000001f05057892 */ /* 0x000fe2000f8ec0ff */
[----:B------:R-:W-:Y:S02]  /*1d80*/  @P1 IMAD.MOV.U32 R21, RZ, RZ, R12 ;  /* 0x000000ffff151224 */ /* 0x000fe400078e000c */
[----:B------:R-:W-:Y:S01]  /*1d90*/  @P0 IMAD.MOV.U32 R21, RZ, RZ, R13 ;  /* 0x000000ffff150224 */ /* 0x000fe200078e000d */
[----:B------:R-:W-:Y:S01]  /*1da0*/  ISETP.EQ.AND P0, PT, R22, 0x8, PT ;  /* 0x000000081600780c */ /* 0x000fe20003f02270 */
[----:B------:R-:W-:Y:S01]  /*1db0*/  @P3 IMAD.MOV.U32 R21, RZ, RZ, R14 ;  /* 0x000000ffff153224 */ /* 0x000fe200078e000e */
[----:B------:R-:W-:Y:S01]  /*1dc0*/  SHF.L.W.U32.HI R31, R20, UR5, R31 ;  /* 0x00000005141f7c19 */ /* 0x000fe20008010e1f */
[----:B------:R-:W-:Y:S02]  /*1dd0*/  @P5 IMAD.MOV.U32 R21, RZ, RZ, R15 ;  /* 0x000000ffff155224 */ /* 0x000fe400078e000f */
[----:B------:R-:W-:-:S08]  /*1de0*/  @P4 IMAD.MOV.U32 R21, RZ, RZ, R16 ;  /* 0x000000ffff154224 */ /* 0x000fd000078e0010 */
[----:B------:R-:W-:-:S04]  /*1df0*/  @P0 MOV R21, R29 ;  /* 0x0000001d00150202 */ /* 0x000fc80000000f00 */
[----:B------:R-:W-:-:S07]  /*1e00*/  SHF.L.W.U32.HI R20, R21, UR5, R20 ;  /* 0x0000000515147c19 */ /* 0x000fce0008010e14 */
.L_x_88:
[C---:B------:R-:W-:Y:S01]  /*1e10*/  SHF.L.W.U32.HI R29, R20.reuse, 0x2, R31 ;  /* 0x00000002141d7819 */ /* 0x040fe20000010e1f */
[----:B------:R-:W-:Y:S01]  /*1e20*/  IMAD.SHL.U32 R20, R20, 0x4, RZ ;  /* 0x0000000414147824 */ /* 0x000fe200078e00ff */
[----:B------:R-:W-:Y:S01]  /*1e30*/  UMOV UR6, 0x54442d19 ;  /* 0x54442d1900067882 */ /* 0x000fe20000000000 */
[----:B------:R-:W-:Y:S01]  /*1e40*/  UMOV UR7, 0x3bf921fb ;  /* 0x3bf921fb00077882 */ /* 0x000fe20000000000 */
[----:B------:R-:W-:Y:S02]  /*1e50*/  SHF.R.S32.HI R21, RZ, 0x1f, R29 ;  /* 0x0000001fff157819 */ /* 0x000fe4000001141d */
[----:B------:R-:W-:Y:S02]  /*1e60*/  ISETP.LE.AND P0, PT, RZ, UR14, PT ;  /* 0x0000000eff007c0c */ /* 0x000fe4000bf03270 */
[C---:B------:R-:W-:Y:S02]  /*1e70*/  LOP3.LUT R20, R21.reuse, R20, RZ, 0x3c, !PT ;  /* 0x0000001415147212 */ /* 0x040fe400078e3cff */
[----:B------:R-:W-:-:S02]  /*1e80*/  LOP3.LUT R21, R21, R29, RZ, 0x3c, !PT ;  /* 0x0000001d15157212 */ /* 0x000fc400078e3cff */
[----:B------:R-:W-:Y:S02]  /*1e90*/  SHF.R.U32.HI R32, RZ, 0x1e, R31 ;  /* 0x0000001eff207819 */ /* 0x000fe4000001161f */
[C---:B------:R-:W-:Y:S02]  /*1ea0*/  LOP3.LUT R31, R29.reuse, UR14, RZ, 0x3c, !PT ;  /* 0x0000000e1d1f7c12 */ /* 0x040fe4000f8e3cff */
[----:B------:R-:W0:Y:S01]  /*1eb0*/  I2F.F64.S64 R20, R20 ;  /* 0x0000001400147312 */ /* 0x000e220000301c00 */
[----:B------:R-:W-:Y:S02]  /*1ec0*/  LEA.HI R29, R29, R32, RZ, 0x1 ;  /* 0x000000201d1d7211 */ /* 0x000fe400078f08ff */
[----:B------:R-:W-:-:S03]  /*1ed0*/  ISETP.GE.AND P1, PT, R31, RZ, PT ;  /* 0x000000ff1f00720c */ /* 0x000fc60003f26270 */
[----:B------:R-:W-:-:S04]  /*1ee0*/  IMAD.MOV R31, RZ, RZ, -R29 ;  /* 0x000000ffff1f7224 */ /* 0x000fc800078e0a1d */
[----:B------:R-:W-:Y:S01]  /*1ef0*/  @!P0 IMAD.MOV.U32 R29, RZ, RZ, R31 ;  /* 0x000000ffff1d8224 */ /* 0x000fe200078e001f */
[----:B0-----:R-:W-:-:S10]  /*1f00*/  DMUL R22, R20, UR6 ;  /* 0x0000000614167c28 */ /* 0x001fd40008000000 */
[----:B------:R-:W0:Y:S02]  /*1f10*/  F2F.F32.F64 R22, R22 ;  /* 0x0000001600167310 */ /* 0x000e240000301000 */
[----:B0-----:R-:W-:-:S07]  /*1f20*/  FSEL R20, -R22, R22, !P1 ;  /* 0x0000001616147208 */ /* 0x001fce0004800100 */
.L_x_86:
[----:B------:R-:W-:Y:S01]  /*1f30*/  FMUL.D2 R28, R28, UR15 ;  /* 0x0000000f1c1c7c20 */ /* 0x000fe20008300000 */
[----:B------:R-:W-:Y:S01]  /*1f40*/  FMUL R21, R20, R20 ;  /* 0x0000001414157220 */ /* 0x000fe20000400000 */
[C---:B------:R-:W-:Y:S01]  /*1f50*/  LOP3.LUT R23, R29.reuse, 0x1, RZ, 0xc0, !PT ;  /* 0x000000011d177812 */ /* 0x040fe200078ec0ff */
[----:B------:R-:W-:Y:S02]  /*1f60*/  VIADD R29, R29, 0x1 ;  /* 0x000000011d1d7836 */ /* 0x000fe40000000000 */
[----:B------:R-:W-:Y:S01]  /*1f70*/  FMUL R32, R28, 0.63661974668502807617 ;  /* 0x3f22f9831c207820 */ /* 0x000fe20000400000 */
[----:B------:R-:W-:Y:S01]  /*1f80*/  FFMA R22, R21, R17, -0.0013887860113754868507 ;  /* 0xbab607ed15167423 */ /* 0x000fe20000000011 */
[----:B------:R-:W-:Y:S01]  /*1f90*/  ISETP.NE.U32.AND P0, PT, R23, 0x1, PT ;  /* 0x000000011700780c */ /* 0x000fe20003f05070 */
[----:B------:R-:W-:Y:S01]  /*1fa0*/  BSSY.RECONVERGENT B0, `(.L_x_89) ;  /* 0x0000072000007945 */ /* 0x000fe20003800200 */
[----:B------:R-:W-:Y:S02]  /*1fb0*/  LOP3.LUT P1, RZ, R29, 0x2, RZ, 0xc0, !PT ;  /* 0x000000021dff7812 */ /* 0x000fe4000782c0ff */
[----:B------:R-:W0:Y:S01]  /*1fc0*/  F2I.NTZ R32, R32 ;  /* 0x0000002000207305 */ /* 0x000e220000203100 */
[----:B------:R-:W-:-:S02]  /*1fd0*/  FSEL R22, R22, -0.00019574658654164522886, P0 ;  /* 0xb94d415316167808 */ /* 0x000fc40000000000 */
[----:B------:R-:W-:Y:S02]  /*1fe0*/  FSEL R34, R24, 0.0083327032625675201416, P0 ;  /* 0x3c0885e418227808 */ /* 0x000fe40000000000 */
[----:B------:R-:W-:Y:S02]  /*1ff0*/  FSEL R20, R20, 1, !P0 ;  /* 0x3f80000014147808 */ /* 0x000fe40004000000 */
[----:B------:R-:W-:Y:S01]  /*2000*/  FSETP.GE.AND P5, PT, |R28|, 105615, PT ;  /* 0x47ce47801c00780b */ /* 0x000fe20003fa6200 */
[----:B------:R-:W-:Y:S01]  /*2010*/  FFMA R22, R21, R22, R34 ;  /* 0x0000001615167223 */ /* 0x000fe20000000022 */
[----:B------:R-:W-:-:S05]  /*2020*/  FSEL R34, -R25, -0.16666662693023681641, P0 ;  /* 0xbe2aaaa819227808 */ /* 0x000fca0000000100 */
[C---:B------:R-:W-:Y:S01]  /*2030*/  FFMA R22, R21.reuse, R22, R34 ;  /* 0x0000001615167223 */ /* 0x040fe20000000022 */
[----:B0-----:R-:W-:Y:S01]  /*2040*/  I2FP.F32.S32 R29, R32 ;  /* 0x00000020001d7245 */ /* 0x001fe20000201400 */
[----:B------:R-:W-:Y:S01]  /*2050*/  FFMA R21, R21, R20, RZ ;  /* 0x0000001415157223 */ /* 0x000fe200000000ff */
[----:B------:R-:W-:-:S03]  /*2060*/  MOV R31, R32 ;  /* 0x00000020001f7202 */ /* 0x000fc60000000f00 */
[----:B------:R-:W-:Y:S01]  /*2070*/  FFMA R34, R29, -1.5707962512969970703, R28 ;  /* 0xbfc90fda1d227823 */ /* 0x000fe2000000001c */
[----:B------:R-:W-:-:S03]  /*2080*/  FFMA R21, R21, R22, R20 ;  /* 0x0000001615157223 */ /* 0x000fc60000000014 */
[----:B------:R-:W-:Y:S01]  /*2090*/  FFMA R34, R29, -7.5497894158615963534e-08, R34 ;  /* 0xb3a221681d227823 */ /* 0x000fe20000000022 */
[----:B------:R-:W-:-:S03]  /*20a0*/  @P1 FADD R21, RZ, -R21 ;  /* 0x80000015ff151221 */ /* 0x000fc60000000000 */
[----:B------:R-:W-:Y:S01]  /*20b0*/  FFMA R29, R29, -5.3903029534742383927e-15, R34 ;  /* 0xa7c234c51d1d7823 */ /* 0x000fe20000000022 */
[----:B------:R-:W-:-:S03]  /*20c0*/  FMUL R30, R30, R21 ;  /* 0x000000151e1e7220 */ /* 0x000fc60000400000 */
[----:B------:R-:W-:Y:S01]  /*20d0*/  IMAD.MOV.U32 R20, RZ, RZ, R29 ;  /* 0x000000ffff147224 */ /* 0x000fe200078e001d */
[----:B------:R-:W-:Y:S06]  /*20e0*/  @!P5 BRA `(.L_x_90) ;  /* 0x000000040074d947 */ /* 0x000fec0003800000 */
[----:B------:R-:W-:-:S13]  /*20f0*/  FSETP.NEU.AND P0, PT, |R28|, +INF , PT ;  /* 0x7f8000001c00780b */ /* 0x000fda0003f0d200 */
[----:B------:R-:W-:Y:S01]  /*2100*/  @!P0 FMUL R20, RZ, R28 ;  /* 0x0000001cff148220 */ /* 0x000fe20000400000 */
[----:B------:R-:W-:Y:S01]  /*2110*/  @!P0 IMAD.MOV.U32 R32, RZ, RZ, RZ ;  /* 0x000000ffff208224 */ /* 0x000fe200078e00ff */
[----:B------:R-:W-:Y:S06]  /*2120*/  @!P0 BRA `(.L_x_90) ;  /* 0x0000000400648947 */ /* 0x000fec0003800000 */
[----:B------:R-:W-:Y:S01]  /*2130*/  IMAD.SHL.U32 R32, R28, 0x100, RZ ;  /* 0x000001001c207824 */ /* 0x000fe200078e00ff */
[----:B------:R-:W-:Y:S01]  /*2140*/  MOV R35, RZ ;  /* 0x000000ff00237202 */ /* 0x000fe20000000f00 */
[----:B------:R-:W-:Y:S01]  /*2150*/  IMAD.MOV.U32 R33, RZ, RZ, RZ ;  /* 0x000000ffff217224 */ /* 0x000fe200078e00ff */
[----:B------:R-:W-:Y:S02]  /*2160*/  UMOV UR5, URZ ;  /* 0x000000ff00057c82 */ /* 0x000fe40008000000 */
[----:B------:R-:W-:-:S07]  /*2170*/  LOP3.LUT R32, R32, 0x80000000, RZ, 0xfc, !PT ;  /* 0x8000000020207812 */ /* 0x000fce00078efcff */
.L_x_91:
[----:B------:R-:W0:Y:S02]  /*2180*/  LDC.64 R20, c[0x4][0x40] ;  /* 0x01001000ff147b82 */ /* 0x000e240000000a00 */
[----:B0-----:R-:W-:-:S05]  /*2190*/  IMAD.WIDE.U32 R22, R35, 0x4, R20 ;  /* 0x0000000423167825 */ /* 0x001fca00078e0014 */
[----:B------:R-:W2:Y:S01]  /*21a0*/  LDG.E.CONSTANT R21, desc[UR10][R22.64] ;  /* 0x0000000a16157981 */ /* 0x000ea2000c1e9900 */
[C---:B------:R-:W-:Y:S02]  /*21b0*/  IMAD.SHL.U32 R34, R35.reuse, 0x4, RZ ;  /* 0x0000000423227824 */ /* 0x040fe400078e00ff */
[----:B------:R-:W-:-:S03]  /*21c0*/  VIADD R35, R35, 0x1 ;  /* 0x0000000123237836 */ /* 0x000fc60000000000 */
[C---:B------:R-:W-:Y:S02]  /*21d0*/  ISETP.EQ.AND P0, PT, R34.reuse, 0x4, PT ;  /* 0x000000042200780c */ /* 0x040fe40003f02270 */
[C---:B------:R-:W-:Y:S02]  /*21e0*/  ISETP.EQ.AND P4, PT, R34.reuse, RZ, PT ;  /* 0x000000ff2200720c */ /* 0x040fe40003f82270 */
        /* <DEDUP_REMOVED lines=8> */
[C---:B------:R-:W-:Y:S01]  /*2270*/  ISETP.EQ.AND P1, PT, R34.reuse, 0x8, PT ;  /* 0x000000082200780c */ /* 0x040fe20003f22270 */
[--C-:B------:R-:W-:Y:S01]  /*2280*/  @P2 IMAD.MOV.U32 R14, RZ, RZ, R20.reuse ;  /* 0x000000ffff0e2224 */ /* 0x100fe200078e0014 */
[----:B------:R-:W-:Y:S01]  /*2290*/  ISETP.EQ.AND P4, PT, R34, 0x14, PT ;  /* 0x000000142200780c */ /* 0x000fe20003f82270 */
[----:B------:R-:W-:-:S10]  /*22a0*/  @P3 IMAD.MOV.U32 R15, RZ, RZ, R20 ;  /* 0x000000ffff0f3224 */ /* 0x000fd400078e0014 */
[----:B------:R-:W-:Y:S02]  /*22b0*/  @P1 MOV R13, R20 ;  /* 0x00000014000d1202 */ /* 0x000fe40000000f00 */
[----:B------:R-:W-:Y:S01]  /*22c0*/  @P4 IMAD.MOV.U32 R16, RZ, RZ, R20 ;  /* 0x000000ffff104224 */ /* 0x000fe200078e0014 */
[----:B------:R-:W-:Y:S06]  /*22d0*/  @P0 BRA `(.L_x_91) ;  /* 0xfffffffc00a80947 */ /* 0x000fec000383ffff */
[----:B------:R-:W-:Y:S01]  /*22e0*/  SHF.R.U32.HI R20, RZ, 0x17, R28 ;  /* 0x00000017ff147819 */ /* 0x000fe2000001161c */
[----:B------:R-:W-:Y:S03]  /*22f0*/  BSSY.RECONVERGENT B1, `(.L_x_92) ;  /* 0x000002a000017945 */ /* 0x000fe60003800200 */
[----:B------:R-:W-:-:S05]  /*2300*/  LOP3.LUT R21, R20, 0xe0, RZ, 0xc0, !PT ;  /* 0x000000e014157812 */ /* 0x000fca00078ec0ff */
        /* <DEDUP_REMOVED lines=21> */
[----:B------:R-:W-:Y:S01]  /*2460*/  @P1 MOV R21, R15 ;  /* 0x0000000f00151202 */ /* 0x000fe20000000f00 */
[--C-:B------:R-:W-:Y:S02]  /*2470*/  @P0 IMAD.MOV.U32 R21, RZ, RZ, R16.reuse ;  /* 0x000000ffff150224 */ /* 0x100fe400078e0010 */
[--C-:B------:R-:W-:Y:S01]  /*2480*/  @P6 IMAD.MOV.U32 R21, RZ, RZ, R33.reuse ;  /* 0x000000ffff156224 */ /* 0x100fe200078e0021 */
[----:B------:R-:W-:Y:S01]  /*2490*/  LOP3.LUT P6, RZ, R20, 0x1f, RZ, 0xc0, !PT ;  /* 0x0000001f14ff7812 */ /* 0x000fe200078cc0ff */
[----:B------:R-:W-:Y:S02]  /*24a0*/  @P1 IMAD.MOV.U32 R32, RZ, RZ, R16 ;  /* 0x000000ffff201224 */ /* 0x000fe400078e0010 */
[----:B------:R-:W-:-:S10]  /*24b0*/  @P0 IMAD.MOV.U32 R32, RZ, RZ, R33 ;  /* 0x000000ffff200224 */ /* 0x000fd400078e0021 */
[----:B------:R-:W-:Y:S05]  /*24c0*/  @!P6 BRA `(.L_x_93) ;  /* 0x000000000030e947 */ /* 0x000fea0003800000 */
[----:B------:R-:W-:Y:S01]  /*24d0*/  @P4 MOV R22, R11 ;  /* 0x0000000b00164202 */ /* 0x000fe20000000f00 */
[----:B------:R-:W-:Y:S01]  /*24e0*/  @P3 IMAD.MOV.U32 R22, RZ, RZ, R12 ;  /* 0x000000ffff163224 */ /* 0x000fe200078e000c */
[C---:B------:R-:W-:Y:S01]  /*24f0*/  ISETP.EQ.AND P6, PT, R23.reuse, 0x4, PT ;  /* 0x000000041700780c */ /* 0x040fe20003fc2270 */
[----:B------:R-:W-:Y:S01]  /*2500*/  @P2 IMAD.MOV.U32 R22, RZ, RZ, R13 ;  /* 0x000000ffff162224 */ /* 0x000fe200078e000d */
[----:B------:R-:W-:Y:S01]  /*2510*/  ISETP.EQ.AND P2, PT, R23, 0x8, PT ;  /* 0x000000081700780c */ /* 0x000fe20003f42270 */
[----:B------:R-:W-:Y:S01]  /*2520*/  @P1 IMAD.MOV.U32 R22, RZ, RZ, R14 ;  /* 0x000000ffff161224 */ /* 0x000fe200078e000e */
[----:B------:R-:W-:Y:S01]  /*2530*/  LOP3.LUT R20, R20, 0x1f, RZ, 0xc0, !PT ;  /* 0x0000001f14147812 */ /* 0x000fe200078ec0ff */
[----:B------:R-:W-:-:S03]  /*2540*/  @P0 IMAD.MOV.U32 R22, RZ, RZ, R15 ;  /* 0x000000ffff160224 */ /* 0x000fc600078e000f */
[----:B------:R-:W-:-:S05]  /*2550*/  SHF.L.W.U32.HI R32, R21, R20, R32 ;  /* 0x0000001415207219 */ /* 0x000fca0000010e20 */
[----:B------:R-:W-:Y:S02]  /*2560*/  @P6 MOV R22, R16 ;  /* 0x0000001000166202 */ /* 0x000fe40000000f00 */
[----:B------:R-:W-:-:S05]  /*2570*/  @P2 IMAD.MOV.U32 R22, RZ, RZ, R33 ;  /* 0x000000ffff162224 */ /* 0x000fca00078e0021 */
[----:B------:R-:W-:-:S07]  /*2580*/  SHF.L.W.U32.HI R21, R22, R20, R21 ;  /* 0x0000001416157219 */ /* 0x000fce0000010e15 */
.L_x_93:
[----:B------:R-:W-:Y:S05]  /*2590*/  BSYNC.RECONVERGENT B1 ;  /* 0x0000000000017941 */ /* 0x000fea0003800200 */
.L_x_92:
        /* <DEDUP_REMOVED lines=18> */
.L_x_90:
[----:B------:R-:W-:Y:S05]  /*26c0*/  BSYNC.RECONVERGENT B0 ;  /* 0x0000000000007941 */ /* 0x000fea0003800200 */
.L_x_89:
[----:B------:R-:W-:Y:S01]  /*26d0*/  FMUL R21, R20, R20 ;  /* 0x0000001414157220 */ /* 0x000fe20000400000 */
[C---:B------:R-:W-:Y:S01]  /*26e0*/  LOP3.LUT R23, R32.reuse, 0x1, RZ, 0xc0, !PT ;  /* 0x0000000120177812 */ /* 0x040fe200078ec0ff */
[----:B------:R-:W-:Y:S01]  /*26f0*/  BSSY.RECONVERGENT B0, `(.L_x_94) ;  /* 0x000006a000007945 */ /* 0x000fe20003800200 */
[----:B------:R-:W-:Y:S01]  /*2700*/  LOP3.LUT P1, RZ, R32, 0x2, RZ, 0xc0, !PT ;  /* 0x0000000220ff7812 */ /* 0x000fe2000782c0ff */
[----:B------:R-:W-:Y:S01]  /*2710*/  FFMA R22, R21, R17, -0.0013887860113754868507 ;  /* 0xbab607ed15167423 */ /* 0x000fe20000000011 */
[----:B------:R-:W-:-:S04]  /*2720*/  ISETP.NE.U32.AND P0, PT, R23, 0x1, PT ;  /* 0x000000011700780c */ /* 0x000fc80003f05070 */
[----:B------:R-:W-:Y:S02]  /*2730*/  FSEL R22, R22, -0.00019574658654164522886, !P0 ;  /* 0xb94d415316167808 */ /* 0x000fe40004000000 */
[----:B------:R-:W-:Y:S02]  /*2740*/  FSEL R34, R24, 0.0083327032625675201416, !P0 ;  /* 0x3c0885e418227808 */ /* 0x000fe40004000000 */
[----:B------:R-:W-:Y:S02]  /*2750*/  FSEL R20, R20, 1, P0 ;  /* 0x3f80000014147808 */ /* 0x000fe40000000000 */
[----:B------:R-:W-:Y:S01]  /*2760*/  FSEL R33, -R25, -0.16666662693023681641, !P0 ;  /* 0xbe2aaaa819217808 */ /* 0x000fe20004000100 */
[C---:B------:R-:W-:Y:S02]  /*2770*/  FFMA R22, R21.reuse, R22, R34 ;  /* 0x0000001615167223 */ /* 0x040fe40000000022 */
[C---:B------:R-:W-:Y:S02]  /*2780*/  FFMA R23, R21.reuse, R20, RZ ;  /* 0x0000001415177223 */ /* 0x040fe400000000ff */
[----:B------:R-:W-:-:S04]  /*2790*/  FFMA R22, R21, R22, R33 ;  /* 0x0000001615167223 */ /* 0x000fc80000000021 */
[----:B------:R-:W-:-:S04]  /*27a0*/  FFMA R23, R23, R22, R20 ;  /* 0x0000001617177223 */ /* 0x000fc80000000014 */
[----:B------:R-:W-:-:S04]  /*27b0*/  @P1 FADD R23, RZ, -R23 ;  /* 0x80000017ff171221 */ /* 0x000fc80000000000 */
[----:B------:R-:W-:Y:S01]  /*27c0*/  FMUL R30, R30, R23 ;  /* 0x000000171e1e7220 */ /* 0x000fe20000400000 */
[----:B------:R-:W-:Y:S06]  /*27d0*/  @!P5 BRA `(.L_x_95) ;  /* 0x00000004006cd947 */ /* 0x000fec0003800000 */
[----:B------:R-:W-:-:S13]  /*27e0*/  FSETP.NEU.AND P0, PT, |R28|, +INF , PT ;  /* 0x7f8000001c00780b */ /* 0x000fda0003f0d200 */
[----:B------:R-:W-:Y:S01]  /*27f0*/  @!P0 FMUL R29, RZ, R28 ;  /* 0x0000001cff1d8220 */ /* 0x000fe20000400000 */
[----:B------:R-:W-:Y:S01]  /*2800*/  @!P0 MOV R31, RZ ;  /* 0x000000ff001f8202 */ /* 0x000fe20000000f00 */
[----:B------:R-:W-:Y:S06]  /*2810*/  @!P0 BRA `(.L_x_95) ;  /* 0x00000004005c8947 */ /* 0x000fec0003800000 */
[----:B------:R-:W-:Y:S01]  /*2820*/  IMAD.SHL.U32 R20, R28, 0x100, RZ ;  /* 0x000001001c147824 */ /* 0x000fe200078e00ff */
[----:B------:R-:W-:Y:S01]  /*2830*/  UMOV UR5, URZ ;  /* 0x000000ff00057c82 */ /* 0x000fe20008000000 */
[----:B------:R-:W-:Y:S02]  /*2840*/  IMAD.MOV.U32 R29, RZ, RZ, RZ ;  /* 0x000000ffff1d7224 */ /* 0x000fe400078e00ff */
[----:B------:R-:W-:Y:S01]  /*2850*/  IMAD.MOV.U32 R31, RZ, RZ, RZ ;  /* 0x000000ffff1f7224 */ /* 0x000fe200078e00ff */
[----:B------:R-:W-:-:S07]  /*2860*/  LOP3.LUT R33, R20, 0x80000000, RZ, 0xfc, !PT ;  /* 0x8000000014217812 */ /* 0x000fce00078efcff */
.L_x_96:
        /* <DEDUP_REMOVED lines=35> */
[----:B------:R-:W-:Y:S01]  /*2aa0*/  @P3 IMAD.MOV.U32 R31, RZ, RZ, R11 ;  /* 0x000000ffff1f3224 */ /* 0x000fe200078e000b */
[C---:B------:R-:W-:Y:S01]  /*2ab0*/  ISETP.EQ.AND P3, PT, R23.reuse, -0x4, PT ;  /* 0xfffffffc1700780c */ /* 0x040fe20003f62270 */
[--C-:B------:R-:W-:Y:S01]  /*2ac0*/  @P4 IMAD.MOV.U32 R31, RZ, RZ, R12.reuse ;  /* 0x000000ffff1f4224 */ /* 0x100fe200078e000c */
[----:B------:R-:W-:Y:S01]  /*2ad0*/  @P4 MOV R20, R11 ;  /* 0x0000000b00144202 */ /* 0x000fe20000000f00 */
[----:B------:R-:W-:Y:S01]  /*2ae0*/  @P0 IMAD.MOV.U32 R20, RZ, RZ, R12 ;  /* 0x000000ffff140224 */ /* 0x000fe200078e000c */
[----:B------:R-:W-:Y:S01]  /*2af0*/  ISETP.EQ.AND P4, PT, R23, RZ, PT ;  /* 0x000000ff1700720c */ /* 0x000fe20003f82270 */
[--C-:B------:R-:W-:Y:S01]  /*2b00*/  @P0 IMAD.MOV.U32 R31, RZ, RZ, R13.reuse ;  /* 0x000000ffff1f0224 */ /* 0x100fe200078e000d */
[----:B------:R-:W-:Y:S01]  /*2b10*/  @P1 MOV R31, R14 ;  /* 0x0000000e001f1202 */ /* 0x000fe20000000f00 */
[----:B------:R-:W-:Y:S02]  /*2b20*/  @P1 IMAD.MOV.U32 R20, RZ, RZ, R13 ;  /* 0x000000ffff141224 */ /* 0x000fe400078e000d */
[----:B------:R-:W-:-:S02]  /*2b30*/  @P2 IMAD.MOV.U32 R20, RZ, RZ, R14 ;  /* 0x000000ffff142224 */ /* 0x000fc400078e000e */
[--C-:B------:R-:W-:Y:S02]  /*2b40*/  @P2 IMAD.MOV.U32 R31, RZ, RZ, R15.reuse ;  /* 0x000000ffff1f2224 */ /* 0x100fe400078e000f */
[----:B------:R-:W-:Y:S02]  /*2b50*/  @P3 IMAD.MOV.U32 R20, RZ, RZ, R15 ;  /* 0x000000ffff143224 */ /* 0x000fe400078e000f */
[----:B------:R-:W-:Y:S02]  /*2b60*/  @P3 IMAD.MOV.U32 R31, RZ, RZ, R16 ;  /* 0x000000ffff1f3224 */ /* 0x000fe400078e0010 */
[----:B------:R-:W-:Y:S01]  /*2b70*/  @P4 MOV R20, R16 ;  /* 0x0000001000144202 */ /* 0x000fe20000000f00 */
        /* <DEDUP_REMOVED lines=8> */
[----:B------:R-:W-:Y:S01]  /*2c00*/  LOP3.LUT R22, R22, 0x1f, RZ, 0xc0, !PT ;  /* 0x0000001f16167812 */ /* 0x000fe200078ec0ff */
[----:B------:R-:W-:Y:S02]  /*2c10*/  @P4 IMAD.MOV.U32 R21, RZ, RZ, R15 ;  /* 0x000000ffff154224 */ /* 0x000fe400078e000f */
[----:B------:R-:W-:Y:S01]  /*2c20*/  @P5 IMAD.MOV.U32 R21, RZ, RZ, R16 ;  /* 0x000000ffff155224 */ /* 0x000fe200078e0010 */
[----:B------:R-:W-:-:S05]  /*2c30*/  SHF.L.W.U32.HI R31, R20, R22, R31 ;  /* 0x00000016141f7219 */ /* 0x000fca0000010e1f */
[----:B------:R-:W-:-:S05]  /*2c40*/  @P0 IMAD.MOV.U32 R21, RZ, RZ, R29 ;  /* 0x000000ffff150224 */ /* 0x000fca00078e001d */
[----:B------:R-:W-:-:S07]  /*2c50*/  SHF.L.W.U32.HI R20, R21, R22, R20 ;  /* 0x0000001615147219 */ /* 0x000fce0000010e14 */
.L_x_98:
[----:B------:R-:W-:Y:S05]  /*2c60*/  BSYNC.RECONVERGENT B1 ;  /* 0x0000000000017941 */ /* 0x000fea0003800200 */
.L_x_97:
[C---:B------:R-:W-:Y:S01]  /*2c70*/  SHF.L.W.U32.HI R29, R20.reuse, 0x2, R31 ;  /* 0x00000002141d7819 */ /* 0x040fe20000010e1f */
[----:B------:R-:W-:Y:S01]  /*2c80*/  UMOV UR6, 0x54442d19 ;  /* 0x54442d1900067882 */ /* 0x000fe20000000000 */
[----:B------:R-:W-:Y:S01]  /*2c90*/  SHF.L.U32 R20, R20, 0x2, RZ ;  /* 0x0000000214147819 */ /* 0x000fe200000006ff */
        /* <DEDUP_REMOVED lines=15> */
.L_x_95:
[----:B------:R-:W-:Y:S05]  /*2d90*/  BSYNC.RECONVERGENT B0 ;  /* 0x0000000000007941 */ /* 0x000fea0003800200 */
.L_x_94:
[----:B------:R-:W-:Y:S01]  /*2da0*/  FMUL R20, R29, R29 ;  /* 0x0000001d1d147220 */ /* 0x000fe20000400000 */
[C---:B------:R-:W-:Y:S01]  /*2db0*/  LOP3.LUT R21, R31.reuse, 0x1, RZ, 0xc0, !PT ;  /* 0x000000011f157812 */ /* 0x040fe200078ec0ff */
[----:B------:R-:W-:Y:S01]  /*2dc0*/  BSSY.RECONVERGENT B0, `(.L_x_99) ;  /* 0x000001a000007945 */ /* 0x000fe20003800200 */
[----:B------:R-:W-:Y:S01]  /*2dd0*/  LOP3.LUT P1, RZ, R31, 0x2, RZ, 0xc0, !PT ;  /* 0x000000021fff7812 */ /* 0x000fe2000782c0ff */
[----:B------:R-:W-:Y:S01]  /*2de0*/  FFMA R17, R20, R17, -0.0013887860113754868507 ;  /* 0xbab607ed14117423 */ /* 0x000fe20000000011 */
[----:B------:R-:W-:-:S04]  /*2df0*/  ISETP.NE.U32.AND P0, PT, R21, 0x1, PT ;  /* 0x000000011500780c */ /* 0x000fc80003f05070 */
[----:B------:R-:W-:Y:S02]  /*2e00*/  FSEL R21, R24, 0.0083327032625675201416, !P0 ;  /* 0x3c0885e418157808 */ /* 0x000fe40004000000 */
[----:B------:R-:W-:Y:S02]  /*2e10*/  FSEL R17, R17, -0.00019574658654164522886, !P0 ;  /* 0xb94d415311117808 */ /* 0x000fe40004000000 */
[----:B------:R-:W-:Y:S02]  /*2e20*/  FSEL R29, R29, 1, P0 ;  /* 0x3f8000001d1d7808 */ /* 0x000fe40000000000 */
[----:B------:R-:W-:Y:S01]  /*2e30*/  FSEL R24, -R25, -0.16666662693023681641, !P0 ;  /* 0xbe2aaaa819187808 */ /* 0x000fe20004000100 */
[C---:B------:R-:W-:Y:S02]  /*2e40*/  FFMA R17, R20.reuse, R17, R21 ;  /* 0x0000001114117223 */ /* 0x040fe40000000015 */
[C---:B------:R-:W-:Y:S02]  /*2e50*/  FFMA R22, R20.reuse, R29, RZ ;  /* 0x0000001d14167223 */ /* 0x040fe400000000ff */
[----:B------:R-:W-:-:S04]  /*2e60*/  FFMA R17, R20, R17, R24 ;  /* 0x0000001114117223 */ /* 0x000fc80000000018 */
[----:B------:R-:W-:-:S04]  /*2e70*/  FFMA R17, R22, R17, R29 ;  /* 0x0000001116117223 */ /* 0x000fc8000000001d */
[----:B------:R-:W-:-:S04]  /*2e80*/  @P1 FADD R17, RZ, -R17 ;  /* 0x80000011ff111221 */ /* 0x000fc80000000000 */
[----:B------:R-:W-:-:S04]  /*2e90*/  FFMA R17, R30, R17, R27 ;  /* 0x000000111e117223 */ /* 0x000fc8000000001b */
[----:B------:R-:W-:Y:S01]  /*2ea0*/  VIADD R21, R17, 0xf3000000 ;  /* 0xf300000011157836 */ /* 0x000fe20000000000 */
[----:B------:R0:W1:Y:S04]  /*2eb0*/  MUFU.RSQ R20, R17 ;  /* 0x0000001100147308 */ /* 0x0000680000001400 */
[----:B------:R-:W-:-:S13]  /*2ec0*/  ISETP.GT.U32.AND P0, PT, R21, 0x727fffff, PT ;  /* 0x727fffff1500780c */ /* 0x000fda0003f04070 */
[----:B01----:R-:W-:Y:S05]  /*2ed0*/  @!P0 BRA `(.L_x_100) ;  /* 0x0000000000108947 */ /* 0x003fea0003800000 */
[----:B------:R-:W-:-:S07]  /*2ee0*/  MOV R27, 0x2f00 ;  /* 0x00002f00001b7802 */ /* 0x000fce0000000f00 */
[----:B------:R-:W-:Y:S05]  /*2ef0*/  CALL.REL.NOINC `($__internal_2_$__cuda_sm20_sqrt_rn_f32_slowpath) ;  /* 0x0000000800287944 */ /* 0x000fea0003c00000 */
[----:B------:R-:W-:Y:S01]  /*2f00*/  IMAD.MOV.U32 R22, RZ, RZ, R23 ;  /* 0x000000ffff167224 */ /* 0x000fe200078e0017 */
[----:B------:R-:W-:Y:S06]  /*2f10*/  BRA `(.L_x_101) ;  /* 0x0000000000107947 */ /* 0x000fec0003800000 */
.L_x_100:
[----:B------:R-:W-:Y:S01]  /*2f20*/  FMUL.FTZ R22, R17, R20 ;  /* 0x0000001411167220 */ /* 0x000fe20000410000 */
[----:B------:R-:W-:-:S03]  /*2f30*/  FMUL.FTZ R20, R20, 0.5 ;  /* 0x3f00000014147820 */ /* 0x000fc60000410000 */
[----:B------:R-:W-:-:S04]  /*2f40*/  FFMA R21, -R22, R22, R17 ;  /* 0x0000001616157223 */ /* 0x000fc80000000111 */
[----:B------:R-:W-:-:S07]  /*2f50*/  FFMA R22, R21, R20, R22 ;  /* 0x0000001415167223 */ /* 0x000fce0000000016 */
.L_x_101:
[----:B------:R-:W-:Y:S05]  /*2f60*/  BSYNC.RECONVERGENT B0 ;  /* 0x0000000000007941 */ /* 0x000fea0003800200 */
.L_x_99:
[----:B------:R-:W-:Y:S01]  /*2f70*/  FADD R20, -R17, 1 ;  /* 0x3f80000011147421 */ /* 0x000fe20000000100 */
[----:B------:R-:W-:Y:S03]  /*2f80*/  BSSY.RECONVERGENT B0, `(.L_x_102) ;  /* 0x000000d000007945 */ /* 0x000fe60003800200 */
[----:B------:R0:W1:Y:S01]  /*2f90*/  MUFU.RSQ R17, R20 ;  /* 0x0000001400117308 */ /* 0x0000620000001400 */
[----:B------:R-:W-:-:S04]  /*2fa0*/  IADD3 R21, PT, PT, R20, -0xd000000, RZ ;  /* 0xf300000014157810 */ /* 0x000fc80007ffe0ff */
[----:B------:R-:W-:-:S13]  /*2fb0*/  ISETP.GT.U32.AND P0, PT, R21, 0x727fffff, PT ;  /* 0x727fffff1500780c */ /* 0x000fda0003f04070 */
[----:B01----:R-:W-:Y:S05]  /*2fc0*/  @!P0 BRA `(.L_x_103) ;  /* 0x0000000000108947 */ /* 0x003fea0003800000 */
[----:B------:R-:W-:Y:S01]  /*2fd0*/  IMAD.MOV.U32 R17, RZ, RZ, R20 ;  /* 0x000000ffff117224 */ /* 0x000fe200078e0014 */
[----:B------:R-:W-:-:S07]  /*2fe0*/  MOV R27, 0x3000 ;  /* 0x00003000001b7802 */ /* 0x000fce0000000f00 */
[----:B------:R-:W-:Y:S05]  /*2ff0*/  CALL.REL.NOINC `($__internal_2_$__cuda_sm20_sqrt_rn_f32_slowpath) ;  /* 0x0000000400e87944 */ /* 0x000fea0003c00000 */
[----:B------:R-:W-:Y:S05]  /*3000*/  BRA `(.L_x_104) ;  /* 0x0000000000107947 */ /* 0x000fea0003800000 */
.L_x_103:
[----:B------:R-:W-:Y:S01]  /*3010*/  FMUL.FTZ R23, R20, R17 ;  /* 0x0000001114177220 */ /* 0x000fe20000410000 */
[----:B------:R-:W-:-:S03]  /*3020*/  FMUL.FTZ R17, R17, 0.5 ;  /* 0x3f00000011117820 */ /* 0x000fc60000410000 */
[----:B------:R-:W-:-:S04]  /*3030*/  FFMA R20, -R23, R23, R20 ;  /* 0x0000001717147223 */ /* 0x000fc80000000114 */
[----:B------:R-:W-:-:S07]  /*3040*/  FFMA R23, R20, R17, R23 ;  /* 0x0000001114177223 */ /* 0x000fce0000000017 */
.L_x_104:
[----:B------:R-:W-:Y:S05]  /*3050*/  BSYNC.RECONVERGENT B0 ;  /* 0x0000000000007941 */ /* 0x000fea0003800200 */
.L_x_102:
[CC--:B------:R-:W-:Y:S01]  /*3060*/  FSETP.GT.AND P2, PT, |R22|.reuse, |R23|.reuse, PT ;  /* 0x400000171600720b */ /* 0x0c0fe20003f44200 */
[----:B------:R-:W-:Y:S03]  /*3070*/  BSSY.RECONVERGENT B0, `(.L_x_105) ;  /* 0x000000f000007945 */ /* 0x000fe60003800200 */
[----:B------:R-:W-:Y:S02]  /*3080*/  FSEL R24, |R22|, |R23|, P2 ;  /* 0x4000001716187208 */ /* 0x000fe40001000200 */
[----:B------:R-:W-:Y:S02]  /*3090*/  FSEL R17, |R23|, |R22|, P2 ;  /* 0x4000001617117208 */ /* 0x000fe40001000200 */
[----:B------:R-:W0:Y:S08]  /*30a0*/  MUFU.RCP R21, R24 ;  /* 0x0000001800157308 */ /* 0x000e300000001000 */
[----:B------:R-:W1:Y:S01]  /*30b0*/  FCHK P0, R17, R24 ;  /* 0x0000001811007302 */ /* 0x000e620000000000 */
[----:B0-----:R-:W-:-:S04]  /*30c0*/  FFMA R20, -R24, R21, 1 ;  /* 0x3f80000018147423 */ /* 0x001fc80000000115 */
[----:B------:R-:W-:-:S04]  /*30d0*/  FFMA R20, R21, R20, R21 ;  /* 0x0000001415147223 */ /* 0x000fc80000000015 */
[----:B------:R-:W-:-:S04]  /*30e0*/  FFMA R21, R17, R20, RZ ;  /* 0x0000001411157223 */ /* 0x000fc800000000ff */
[----:B------:R-:W-:-:S04]  /*30f0*/  FFMA R25, -R24, R21, R17 ;  /* 0x0000001518197223 */ /* 0x000fc80000000111 */
[----:B------:R-:W-:Y:S01]  /*3100*/  FFMA R20, R20, R25, R21 ;  /* 0x0000001914147223 */ /* 0x000fe20000000015 */
[----:B-1----:R-:W-:Y:S06]  /*3110*/  @!P0 BRA `(.L_x_106) ;  /* 0x0000000000108947 */ /* 0x002fec0003800000 */
[----:B------:R-:W-:Y:S01]  /*3120*/  IMAD.MOV.U32 R20, RZ, RZ, R24 ;  /* 0x000000ffff147224 */ /* 0x000fe200078e0018 */
[----:B------:R-:W-:-:S07]  /*3130*/  MOV R25, 0x3150 ;  /* 0x0000315000197802 */ /* 0x000fce0000000f00 */
[----:B------:R-:W-:Y:S05]  /*3140*/  CALL.REL.NOINC `($__internal_3_$__cuda_sm3x_div_rn_noftz_f32_slowpath) ;  /* 0x0000000400f07944 */ /* 0x000fea0003c00000 */
[----:B------:R-:W-:-:S07]  /*3150*/  IMAD.MOV.U32 R20, RZ, RZ, R17 ;  /* 0x000000ffff147224 */ /* 0x000fce00078e0011 */
.L_x_106:
[----:B------:R-:W-:Y:S05]  /*3160*/  BSYNC.RECONVERGENT B0 ;  /* 0x0000000000007941 */ /* 0x000fea0003800200 */
.L_x_105:
[----:B------:R-:W-:Y:S02]  /*3170*/  IMAD.MOV.U32 R28, RZ, RZ, 0x3b33710b ;  /* 0x3b33710bff1c7424 */ /* 0x000fe400078e00ff */
[----:B------:R-:W-:Y:S01]  /*3180*/  FMUL R17, R20, R20 ;  /* 0x0000001414117220 */ /* 0x000fe20000400000 */
[C---:B------:R-:W-:Y:S01]  /*3190*/  ISETP.GE.AND P0, PT, R23.reuse, RZ, PT ;  /* 0x000000ff1700720c */ /* 0x040fe20003f06270 */
[----:B------:R-:W0:Y:S01]  /*31a0*/  LDCU UR5, c[0x3][0x4c] ;  /* 0x00c00980ff0577ac */ /* 0x000e220008000800 */
[----:B------:R-:W-:Y:S01]  /*31b0*/  FSETP.NEU.AND P3, PT, |R23|, |R22|, PT ;  /* 0x400000161700720b */ /* 0x000fe20003f6d200 */
[----:B------:R-:W-:Y:S01]  /*31c0*/  FFMA R28, R17, R28, -0.015681877732276916504 ;  /* 0xbc807748111c7423 */ /* 0x000fe2000000001c */
[----:B------:R-:W-:Y:S01]  /*31d0*/  FSETP.NEU.AND P1, PT, R24, RZ, PT ;  /* 0x000000ff1800720b */ /* 0x000fe20003f2d000 */
[----:B------:R-:W-:Y:S01]  /*31e0*/  FADD R23, |R23|, |R22| ;  /* 0x4000001617177221 */ /* 0x000fe20000000200 */
[----:B------:R-:W-:Y:S01]  /*31f0*/  BSSY.RECONVERGENT B0, `(.L_x_107) ;  /* 0x0000024000007945 */ /* 0x000fe20003800200 */
[----:B------:R-:W-:-:S04]  /*3200*/  FFMA R28, R17, R28, 0.042200751602649688721 ;  /* 0x3d2cdab2111c7423 */ /* 0x000fc8000000001c */
[----:B------:R-:W-:-:S04]  /*3210*/  FFMA R28, R17, R28, -0.074792981147766113281 ;  /* 0xbd992d10111c7423 */ /* 0x000fc8000000001c */
[----:B------:R-:W-:-:S04]  /*3220*/  FFMA R28, R17, R28, 0.10640415549278259277 ;  /* 0x3dd9ea6c111c7423 */ /* 0x000fc8000000001c */
[----:B------:R-:W-:-:S04]  /*3230*/  FFMA R28, R17, R28, -0.14207722246646881104 ;  /* 0xbe117cb1111c7423 */ /* 0x000fc8000000001c */
[----:B------:R-:W-:-:S04]  /*3240*/  FFMA R28, R17, R28, 0.19993925094604492188 ;  /* 0x3e4cbce0111c7423 */ /* 0x000fc8000000001c */
[----:B------:R-:W-:-:S04]  /*3250*/  FFMA R28, R17, R28, -0.33333197236061096191 ;  /* 0xbeaaaa7d111c7423 */ /* 0x000fc8000000001c */
[----:B------:R-:W-:Y:S01]  /*3260*/  FMUL R17, R17, R28 ;  /* 0x0000001c11117220 */ /* 0x000fe20000400000 */
[----:B------:R-:W-:-:S03]  /*3270*/  MOV R28, 0x3f6ee581 ;  /* 0x3f6ee581001c7802 */ /* 0x000fc60000000f00 */
[----:B------:R-:W-:Y:S01]  /*3280*/  FFMA R17, R17, R20, R20 ;  /* 0x0000001411117223 */ /* 0x000fe20000000014 */
[----:B------:R-:W-:-:S03]  /*3290*/  FSEL R21, R28, 1.8663789033889770508, P2 ;  /* 0x3feee5811c157808 */ /* 0x000fc60001000000 */
[----:B------:R-:W-:-:S05]  /*32a0*/  FFMA R20, R28, 1.6832555532455444336, -R17 ;  /* 0x3fd774eb1c147823 */ /* 0x000fca0000000811 */
[-C--:B------:R-:W-:Y:S02]  /*32b0*/  FSEL R25, R20, R17.reuse, P2 ;  /* 0x0000001114197208 */ /* 0x080fe40001000000 */
[----:B------:R-:W-:Y:S01]  /*32c0*/  FSEL R20, R17, -R17, P2 ;  /* 0x8000001111147208 */ /* 0x000fe20001000000 */
[----:B------:R-:W-:-:S04]  /*32d0*/  IMAD.MOV.U32 R17, RZ, RZ, 0x4016cbe4 ;  /* 0x4016cbe4ff117424 */ /* 0x000fc800078e00ff */
[----:B------:R-:W-:Y:S01]  /*32e0*/  @!P0 FFMA R25, R21, 1.6832555532455444336, R20 ;  /* 0x3fd774eb15198823 */ /* 0x000fe20000000014 */
[----:B------:R-:W-:Y:S02]  /*32f0*/  @!P3 FSEL R25, R17, 0.78539818525314331055, !P0 ;  /* 0x3f490fdb1119b808 */ /* 0x000fe40004000000 */
[----:B------:R-:W-:Y:S02]  /*3300*/  @!P1 FSEL R25, RZ, 3.1415927410125732422, P0 ;  /* 0x40490fdbff199808 */ /* 0x000fe40000000000 */
[----:B------:R-:W-:Y:S02]  /*3310*/  FSETP.NAN.AND P0, PT, R23, R23, PT ;  /* 0x000000171700720b */ /* 0x000fe40003f08000 */
[----:B------:R-:W-:-:S04]  /*3320*/  LOP3.LUT R22, R25, 0x80000000, R22, 0xb8, !PT ;  /* 0x8000000019167812 */ /* 0x000fc800078eb816 */
[----:B------:R-:W-:-:S05]  /*3330*/  FSEL R22, R23, R22, P0 ;  /* 0x0000001617167208 */ /* 0x000fca0000000000 */
[----:B------:R-:W-:-:S04]  /*3340*/  FADD R22, R22, R22 ;  /* 0x0000001616167221 */ /* 0x000fc80000000000 */
[----:B0-----:R-:W-:-:S04]  /*3350*/  FMUL R22, R22, UR5 ;  /* 0x0000000516167c20 */ /* 0x001fc80008400000 */
        /* <DEDUP_REMOVED lines=9> */
.L_x_108:
[----:B------:R-:W-:Y:S01]  /*33f0*/  FMUL.FTZ R20, R17, R22 ;  /* 0x0000001611147220 */ /* 0x000fe20000410000 */
[----:B------:R-:W-:-:S03]  /*3400*/  FMUL.FTZ R21, R22, 0.5 ;  /* 0x3f00000016157820 */ /* 0x000fc60000410000 */
[----:B------:R-:W-:-:S04]  /*3410*/  FFMA R17, -R20, R20, R17 ;  /* 0x0000001414117223 */ /* 0x000fc80000000111 */
[----:B------:R-:W-:-:S07]  /*3420*/  FFMA R20, R17, R21, R20 ;  /* 0x0000001511147223 */ /* 0x000fce0000000014 */
.L_x_109:
[----:B------:R-:W-:Y:S05]  /*3430*/  BSYNC.RECONVERGENT B0 ;  /* 0x0000000000007941 */ /* 0x000fea0003800200 */
.L_x_107:
[----:B------:R-:W0:Y:S01]  /*3440*/  LDC R23, c[0x0][0x394] ;  /* 0x0000e500ff177b82 */ /* 0x000e220000000800 */
[----:B------:R-:W-:Y:S01]  /*3450*/  BSSY.RECONVERGENT B0, `(.L_x_110) ;  /* 0x000000e000007945 */ /* 0x000fe20003800200 */
[----:B0-----:R-:W0:Y:S08]  /*3460*/  MUFU.RCP R17, R23 ;  /* 0x0000001700117308 */ /* 0x001e300000001000 */
[----:B------:R-:W1:Y:S01]  /*3470*/  FCHK P0, R20, R23 ;  /* 0x0000001714007302 */ /* 0x000e620000000000 */
[----:B0-----:R-:W-:-:S04]  /*3480*/  FFMA R22, R17, -R23, 1 ;  /* 0x3f80000011167423 */ /* 0x001fc80000000817 */
[----:B------:R-:W-:-:S04]  /*3490*/  FFMA R17, R17, R22, R17 ;  /* 0x0000001611117223 */ /* 0x000fc80000000011 */
[----:B------:R-:W-:-:S04]  /*34a0*/  FFMA R21, R17, R20, RZ ;  /* 0x0000001411157223 */ /* 0x000fc800000000ff */
[----:B------:R-:W-:-:S04]  /*34b0*/  FFMA R22, R21, -R23, R20 ;  /* 0x8000001715167223 */ /* 0x000fc80000000014 */
[----:B------:R-:W-:Y:S01]  /*34c0*/  FFMA R17, R17, R22, R21 ;  /* 0x0000001611117223 */ /* 0x000fe20000000015 */
[----:B-1----:R-:W-:Y:S06]  /*34d0*/  @!P0 BRA `(.L_x_111) ;  /* 0x0000000000148947 */ /* 0x002fec0003800000 */
[----:B------:R-:W0:Y:S01]  /*34e0*/  LDCU UR5, c[0x0][0x394] ;  /* 0x00007280ff0577ac */ /* 0x000e220008000800 */
[----:B------:R-:W-:Y:S01]  /*34f0*/  IMAD.MOV.U32 R17, RZ, RZ, R20 ;  /* 0x000000ffff117224 */ /* 0x000fe200078e0014 */
[----:B------:R-:W-:Y:S02]  /*3500*/  MOV R25, 0x3530 ;  /* 0x0000353000197802 */ /* 0x000fe40000000f00 */
[----:B0-----:R-:W-:-:S07]  /*3510*/  MOV R20, UR5 ;  /* 0x0000000500147c02 */ /* 0x001fce0008000f00 */
[----:B------:R-:W-:Y:S05]  /*3520*/  CALL.REL.NOINC `($__internal_3_$__cuda_sm3x_div_rn_noftz_f32_slowpath) ;  /* 0x0000000000f87944 */ /* 0x000fea0003c00000 */
.L_x_111:
[----:B------:R-:W-:Y:S05]  /*3530*/  BSYNC.RECONVERGENT B0 ;  /* 0x0000000000007941 */ /* 0x000fea0003800200 */
.L_x_110:
[----:B------:R-:W-:Y:S02]  /*3540*/  IMAD.U32 R20, RZ, RZ, UR8 ;  /* 0x00000008ff147e24 */ /* 0x000fe4000f8e00ff */
[----:B------:R-:W-:-:S05]  /*3550*/  IMAD.U32 R21, RZ, RZ, UR9 ;  /* 0x00000009ff157e24 */ /* 0x000fca000f8e00ff */
[----:B------:R-:W2:Y:S01]  /*3560*/  LDG.E R20, desc[UR10][R20.64+0x8] ;  /* 0x0000080a14147981 */ /* 0x000ea2000c1e1900 */
[----:B------:R-:W-:-:S04]  /*3570*/  FADD R17, R4, R17 ;  /* 0x0000001104117221 */ /* 0x000fc80000000000 */
[----:B--2---:R-:W-:-:S04]  /*3580*/  FADD R17, -R17, R20 ;  /* 0x0000001411117221 */ /* 0x004fc80000000100 */
[----:B------:R-:W-:Y:S01]  /*3590*/  FFMA R0, R17, R17, R0 ;  /* 0x0000001111007223 */ /* 0x000fe20000000000 */
[----:B------:R-:W-:Y:S06]  /*35a0*/  BRA.U UP0, `(.L_x_112) ;  /* 0xffffffcd00387547 */ /* 0x000fec000b83ffff */
.L_x_70:
[----:B------:R-:W0:Y:S01]  /*35b0*/  LDCU UR4, c[0x0][0x390] ;  /* 0x00007200ff0477ac */ /* 0x000e220008000800 */
[----:B------:R-:W-:Y:S01]  /*35c0*/  BSSY.RECONVERGENT B0, `(.L_x_113) ;  /* 0x000000d000007945 */ /* 0x000fe20003800200 */
[----:B0-----:R-:W-:-:S04]  /*35d0*/  I2FP.F32.S32 R20, UR4 ;  /* 0x0000000400147c45 */ /* 0x001fc80008201400 */
        /* <DEDUP_REMOVED lines=11> */
.L_x_114:
[----:B------:R-:W-:Y:S05]  /*3690*/  BSYNC.RECONVERGENT B0 ;  /* 0x0000000000007941 */ /* 0x000fea0003800200 */
.L_x_113:
[----:B------:R-:W-:Y:S01]  /*36a0*/  VIADD R0, R17, 0xf3000000 ;  /* 0xf300000011007836 */ /* 0x000fe20000000000 */
[----:B------:R0:W1:Y:S01]  /*36b0*/  MUFU.RSQ R2, R17 ;  /* 0x0000001100027308 */ /* 0x0000620000001400 */
[----:B------:R-:W-:Y:S03]  /*36c0*/  BSSY.RECONVERGENT B0, `(.L_x_115) ;  /* 0x000000b000007945 */ /* 0x000fe60003800200 */
[----:B------:R-:W-:-:S13]  /*36d0*/  ISETP.GT.U32.AND P0, PT, R0, 0x727fffff, PT ;  /* 0x727fffff0000780c */ /* 0x000fda0003f04070 */
[----:B01----:R-:W-:Y:S05]  /*36e0*/  @!P0 BRA `(.L_x_116) ;  /* 0x0000000000108947 */ /* 0x003fea0003800000 */
[----:B------:R-:W-:-:S07]  /*36f0*/  MOV R27, 0x3710 ;  /* 0x00003710001b7802 */ /* 0x000fce0000000f00 */
[----:B------:R-:W-:Y:S05]  /*3700*/  CALL.REL.NOINC `($__internal_2_$__cuda_sm20_sqrt_rn_f32_slowpath) ;  /* 0x0000000000247944 */ /* 0x000fea0003c00000 */
[----:B------:R-:W-:Y:S01]  /*3710*/  MOV R3, R23 ;  /* 0x0000001700037202 */ /* 0x000fe20000000f00 */
[----:B------:R-:W-:Y:S06]  /*3720*/  BRA `(.L_x_117) ;  /* 0x0000000000107947 */ /* 0x000fec0003800000 */
.L_x_116:
[C---:B------:R-:W-:Y:S01]  /*3730*/  FMUL.FTZ R0, R2.reuse, R17 ;  /* 0x0000001102007220 */ /* 0x040fe20000410000 */
[----:B------:R-:W-:-:S03]  /*3740*/  FMUL.FTZ R2, R2, 0.5 ;  /* 0x3f00000002027820 */ /* 0x000fc60000410000 */
[----:B------:R-:W-:-:S04]  /*3750*/  FFMA R3, -R0, R0, R17 ;  /* 0x0000000000037223 */ /* 0x000fc80000000111 */
[----:B------:R-:W-:-:S07]  /*3760*/  FFMA R3, R3, R2, R0 ;  /* 0x0000000203037223 */ /* 0x000fce0000000000 */
.L_x_117:
[----:B------:R-:W-:Y:S05]  /*3770*/  BSYNC.RECONVERGENT B0 ;  /* 0x0000000000007941 */ /* 0x000fea0003800200 */
.L_x_115:
[----:B------:R-:W-:Y:S01]  /*3780*/  STG.E desc[UR10][R18.64+0x10], R3 ;  /* 0x0000100312007986 */ /* 0x000fe2000c10190a */
[----:B------:R-:W-:Y:S05]  /*3790*/  EXIT ;  /* 0x000000000000794d */ /* 0x000fea0003800000 */
        .weak           $__internal_2_$__cuda_sm20_sqrt_rn_f32_slowpath
        .type           $__internal_2_$__cuda_sm20_sqrt_rn_f32_slowpath,@function
        .size           $__internal_2_$__cuda_sm20_sqrt_rn_f32_slowpath,($__internal_3_$__cuda_sm3x_div_rn_noftz_f32_slowpath - $__internal_2_$__cuda_sm20_sqrt_rn_f32_slowpath)
$__internal_2_$__cuda_sm20_sqrt_rn_f32_slowpath:
[----:B------:R-:W-:-:S13]  /*37a0*/  LOP3.LUT P0, RZ, R17, 0x7fffffff, RZ, 0xc0, !PT ;  /* 0x7fffffff11ff7812 */ /* 0x000fda000780c0ff */
[----:B------:R-:W-:Y:S01]  /*37b0*/  @!P0 IMAD.MOV.U32 R20, RZ, RZ, R17 ;  /* 0x000000ffff148224 */ /* 0x000fe200078e0011 */
        /* <DEDUP_REMOVED lines=11> */
[----:B------:R-:W-:Y:S01]  /*3870*/  @P0 FMUL.FTZ R25, R20, 0.5 ;  /* 0x3f00000014190820 */ /* 0x000fe20000410000 */
[----:B------:R-:W-:Y:S02]  /*3880*/  @!P0 IMAD.MOV.U32 R20, RZ, RZ, R17 ;  /* 0x000000ffff148224 */ /* 0x000fe400078e0011 */
[----:B------:R-:W-:-:S04]  /*3890*/  @P0 FADD.FTZ R23, -R24, -RZ ;  /* 0x800000ff18170221 */ /* 0x000fc80000010100 */
[----:B------:R-:W-:-:S04]  /*38a0*/  @P0 FFMA R23, R24, R23, R21 ;  /* 0x0000001718170223 */ /* 0x000fc80000000015 */
[----:B------:R-:W-:-:S04]  /*38b0*/  @P0 FFMA R23, R23, R25, R24 ;  /* 0x0000001917170223 */ /* 0x000fc80000000018 */
[----:B------:R-:W-:-:S07]  /*38c0*/  @P0 FMUL.FTZ R20, R23, 2.3283064365386962891e-10 ;  /* 0x2f80000017140820 */ /* 0x000fce0000410000 */
.L_x_118:
[----:B------:R-:W-:Y:S01]  /*38d0*/  IMAD.MOV.U32 R23, RZ, RZ, R20 ;  /* 0x000000ffff177224 */ /* 0x000fe200078e0014 */
[----:B------:R-:W-:Y:S01]  /*38e0*/  MOV R20, R27 ;  /* 0x0000001b00147202 */ /* 0x000fe20000000f00 */
[----:B------:R-:W-:-:S04]  /*38f0*/  IMAD.MOV.U32 R21, RZ, RZ, 0x0 ;  /* 0x00000000ff157424 */ /* 0x000fc800078e00ff */
[----:B------:R-:W-:Y:S05]  /*3900*/  RET.REL.NODEC R20 `(_Z15evaluateFitnessP13IndividualGPUPK10StationGPUifi) ;  /* 0xffffffc414bc7950 */ /* 0x000fea0003c3ffff */
        .weak           $__internal_3_$__cuda_sm3x_div_rn_noftz_f32_slowpath
        .type           $__internal_3_$__cuda_sm3x_div_rn_noftz_f32_slowpath,@function
        .size           $__internal_3_$__cuda_sm3x_div_rn_noftz_f32_slowpath,(.L_x_144 - $__internal_3_$__cuda_sm3x_div_rn_noftz_f32_slowpath)
$__internal_3_$__cuda_sm3x_div_rn_noftz_f32_slowpath:
[----:B------:R-:W-:Y:S01]  /*3910*/  SHF.R.U32.HI R21, RZ, 0x17, R20 ;  /* 0x00000017ff157819 */ /* 0x000fe20000011614 */
[----:B------:R-:W-:Y:S01]  /*3920*/  BSSY.RECONVERGENT B1, `(.L_x_119) ;  /* 0x0000062000017945 */ /* 0x000fe20003800200 */
[----:B------:R-:W-:Y:S02]  /*3930*/  SHF.R.U32.HI R27, RZ, 0x17, R17 ;  /* 0x00000017ff1b7819 */ /* 0x000fe40000011611 */
[----:B------:R-:W-:Y:S02]  /*3940*/  LOP3.LUT R21, R21, 0xff, RZ, 0xc0, !PT ;  /* 0x000000ff15157812 */ /* 0x000fe400078ec0ff */
[----:B------:R-:W-:-:S03]  /*3950*/  LOP3.LUT R30, R27, 0xff, RZ, 0xc0, !PT ;  /* 0x000000ff1b1e7812 */ /* 0x000fc600078ec0ff */
[----:B------:R-:W-:Y:S02]  /*3960*/  VIADD R29, R21, 0xffffffff ;  /* 0xffffffff151d7836 */ /* 0x000fe40000000000 */
[----:B------:R-:W-:-:S03]  /*3970*/  VIADD R28, R30, 0xffffffff ;  /* 0xffffffff1e1c7836 */ /* 0x000fc60000000000 */
[----:B------:R-:W-:-:S04]  /*3980*/  ISETP.GT.U32.AND P0, PT, R29, 0xfd, PT ;  /* 0x000000fd1d00780c */ /* 0x000fc80003f04070 */
[----:B------:R-:W-:-:S13]  /*3990*/  ISETP.GT.U32.OR P0, PT, R28, 0xfd, P0 ;  /* 0x000000fd1c00780c */ /* 0x000fda0000704470 */
[----:B------:R-:W-:Y:S01]  /*39a0*/  @!P0 IMAD.MOV.U32 R27, RZ, RZ, RZ ;  /* 0x000000ffff1b8224 */ /* 0x000fe200078e00ff */
[----:B------:R-:W-:Y:S06]  /*39b0*/  @!P0 BRA `(.L_x_120) ;  /* 0x00000000005c8947 */ /* 0x000fec0003800000 */
[----:B------:R-:W-:Y:S02]  /*39c0*/  FSETP.GTU.FTZ.AND P0, PT, |R17|, +INF , PT ;  /* 0x7f8000001100780b */ /* 0x000fe40003f1c200 */
[----:B------:R-:W-:-:S04]  /*39d0*/  FSETP.GTU.FTZ.AND P1, PT, |R20|, +INF , PT ;  /* 0x7f8000001400780b */ /* 0x000fc80003f3c200 */
[----:B------:R-:W-:-:S13]  /*39e0*/  PLOP3.LUT P0, PT, P0, P1, PT, 0xf8, 0x8f ;  /* 0x00000000008f781c */ /* 0x000fda0000703f70 */
[----:B------:R-:W-:Y:S05]  /*39f0*/  @P0 BRA `(.L_x_121) ;  /* 0x00000004004c0947 */ /* 0x000fea0003800000 */
[----:B------:R-:W-:-:S13]  /*3a00*/  LOP3.LUT P0, RZ, R20, 0x7fffffff, R17, 0xc8, !PT ;  /* 0x7fffffff14ff7812 */ /* 0x000fda000780c811 */
[----:B------:R-:W-:Y:S05]  /*3a10*/  @!P0 BRA `(.L_x_122) ;  /* 0x00000004003c8947 */ /* 0x000fea0003800000 */
[C---:B------:R-:W-:Y:S02]  /*3a20*/  FSETP.NEU.FTZ.AND P1, PT, |R17|.reuse, +INF , PT ;  /* 0x7f8000001100780b */ /* 0x040fe40003f3d200 */
[----:B------:R-:W-:Y:S02]  /*3a30*/  FSETP.NEU.FTZ.AND P3, PT, |R20|, +INF , PT ;  /* 0x7f8000001400780b */ /* 0x000fe40003f7d200 */
[----:B------:R-:W-:-:S11]  /*3a40*/  FSETP.NEU.FTZ.AND P0, PT, |R17|, +INF , PT ;  /* 0x7f8000001100780b */ /* 0x000fd60003f1d200 */
[----:B------:R-:W-:Y:S05]  /*3a50*/  @!P3 BRA !P1, `(.L_x_122) ;  /* 0x00000004002cb947 */ /* 0x000fea0004800000 */
[----:B------:R-:W-:-:S04]  /*3a60*/  LOP3.LUT P1, RZ, R17, 0x7fffffff, RZ, 0xc0, !PT ;  /* 0x7fffffff11ff7812 */ /* 0x000fc8000782c0ff */
[----:B------:R-:W-:-:S13]  /*3a70*/  PLOP3.LUT P1, PT, P3, P1, PT, 0x2f, 0xf2 ;  /* 0x0000000000f2781c */ /* 0x000fda0001f22577 */
[----:B------:R-:W-:Y:S05]  /*3a80*/  @P1 BRA `(.L_x_123) ;  /* 0x0000000400181947 */ /* 0x000fea0003800000 */
[----:B------:R-:W-:-:S04]  /*3a90*/  LOP3.LUT P1, RZ, R20, 0x7fffffff, RZ, 0xc0, !PT ;  /* 0x7fffffff14ff7812 */ /* 0x000fc8000782c0ff */
[----:B------:R-:W-:-:S13]  /*3aa0*/  PLOP3.LUT P0, PT, P0, P1, PT, 0x2f, 0xf2 ;  /* 0x0000000000f2781c */ /* 0x000fda0000702577 */
[----:B------:R-:W-:Y:S05]  /*3ab0*/  @P0 BRA `(.L_x_124) ;  /* 0x0000000400000947 */ /* 0x000fea0003800000 */
[----:B------:R-:W-:Y:S02]  /*3ac0*/  ISETP.GE.AND P0, PT, R28, RZ, PT ;  /* 0x000000ff1c00720c */ /* 0x000fe40003f06270 */
[----:B------:R-:W-:-:S11]  /*3ad0*/  ISETP.GE.AND P1, PT, R29, RZ, PT ;  /* 0x000000ff1d00720c */ /* 0x000fd60003f26270 */
[----:B------:R-:W-:Y:S01]  /*3ae0*/  @P0 MOV R27, RZ ;  /* 0x000000ff001b0202 */ /* 0x000fe20000000f00 */
[----:B------:R-:W-:Y:S02]  /*3af0*/  @!P0 IMAD.MOV.U32 R27, RZ, RZ, -0x40 ;  /* 0xffffffc0ff1b8424 */ /* 0x000fe400078e00ff */
[----:B------:R-:W-:Y:S01]  /*3b00*/  @!P0 FFMA R17, R17, 1.84467440737095516160e+19, RZ ;  /* 0x5f80000011118823 */ /* 0x000fe200000000ff */
[----:B------:R-:W-:Y:S01]  /*3b10*/  @!P1 FFMA R20, R20, 1.84467440737095516160e+19, RZ ;  /* 0x5f80000014149823 */ /* 0x000fe200000000ff */
[----:B------:R-:W-:-:S07]  /*3b20*/  @!P1 VIADD R27, R27, 0x40 ;  /* 0x000000401b1b9836 */ /* 0x000fce0000000000 */
.L_x_120:
[----:B------:R-:W-:Y:S01]  /*3b30*/  LEA R29, R21, 0xc0800000, 0x17 ;  /* 0xc0800000151d7811 */ /* 0x000fe200078eb8ff */
[----:B------:R-:W-:Y:S01]  /*3b40*/  VIADD R30, R30, 0xffffff81 ;  /* 0xffffff811e1e7836 */ /* 0x000fe20000000000 */
[----:B------:R-:W-:Y:S03]  /*3b50*/  BSSY.RECONVERGENT B2, `(.L_x_125) ;  /* 0x0000035000027945 */ /* 0x000fe60003800200 */
[----:B------:R-:W-:Y:S02]  /*3b60*/  IMAD.IADD R31, R20, 0x1, -R29 ;  /* 0x00000001141f7824 */ /* 0x000fe400078e0a1d */
[C---:B------:R-:W-:Y:S01]  /*3b70*/  IMAD R17, R30.reuse, -0x800000, R17 ;  /* 0xff8000001e117824 */ /* 0x040fe200078e0211 */
[----:B------:R-:W-:Y:S01]  /*3b80*/  IADD3 R30, PT, PT, R30, 0x7f, -R21 ;  /* 0x0000007f1e1e7810 */ /* 0x000fe20007ffe815 */
[----:B------:R-:W0:Y:S01]  /*3b90*/  MUFU.RCP R20, R31 ;  /* 0x0000001f00147308 */ /* 0x000e220000001000 */
[----:B------:R-:W-:-:S02]  /*3ba0*/  FADD.FTZ R28, -R31, -RZ ;  /* 0x800000ff1f1c7221 */ /* 0x000fc40000010100 */
[----:B------:R-:W-:Y:S02]  /*3bb0*/  IADD3 R30, PT, PT, R30, R27, RZ ;  /* 0x0000001b1e1e7210 */ /* 0x000fe40007ffe0ff */
[----:B0-----:R-:W-:-:S04]  /*3bc0*/  FFMA R29, R20, R28, 1 ;  /* 0x3f800000141d7423 */ /* 0x001fc8000000001c */
[----:B------:R-:W-:-:S04]  /*3bd0*/  FFMA R20, R20, R29, R20 ;  /* 0x0000001d14147223 */ /* 0x000fc80000000014 */
[----:B------:R-:W-:-:S04]  /*3be0*/  FFMA R29, R17, R20, RZ ;  /* 0x00000014111d7223 */ /* 0x000fc800000000ff */
[----:B------:R-:W-:-:S04]  /*3bf0*/  FFMA R32, R28, R29, R17 ;  /* 0x0000001d1c207223 */ /* 0x000fc80000000011 */
[----:B------:R-:W-:-:S04]  /*3c00*/  FFMA R29, R20, R32, R29 ;  /* 0x00000020141d7223 */ /* 0x000fc8000000001d */
[----:B------:R-:W-:-:S04]  /*3c10*/  FFMA R28, R28, R29, R17 ;  /* 0x0000001d1c1c7223 */ /* 0x000fc80000000011 */
[----:B------:R-:W-:-:S05]  /*3c20*/  FFMA R17, R20, R28, R29 ;  /* 0x0000001c14117223 */ /* 0x000fca000000001d */
[----:B------:R-:W-:-:S04]  /*3c30*/  SHF.R.U32.HI R21, RZ, 0x17, R17 ;  /* 0x00000017ff157819 */ /* 0x000fc80000011611 */
[----:B------:R-:W-:-:S05]  /*3c40*/  LOP3.LUT R21, R21, 0xff, RZ, 0xc0, !PT ;  /* 0x000000ff15157812 */ /* 0x000fca00078ec0ff */
[----:B------:R-:W-:-:S04]  /*3c50*/  IMAD.IADD R31, R21, 0x1, R30 ;  /* 0x00000001151f7824 */ /* 0x000fc800078e021e */
[----:B------:R-:W-:-:S05]  /*3c60*/  VIADD R21, R31, 0xffffffff ;  /* 0xffffffff1f157836 */ /* 0x000fca0000000000 */
[----:B------:R-:W-:-:S13]  /*3c70*/  ISETP.GE.U32.AND P0, PT, R21, 0xfe, PT ;  /* 0x000000fe1500780c */ /* 0x000fda0003f06070 */
[----:B------:R-:W-:Y:S05]  /*3c80*/  @!P0 BRA `(.L_x_126) ;  /* 0x0000000000808947 */ /* 0x000fea0003800000 */
[----:B------:R-:W-:-:S13]  /*3c90*/  ISETP.GT.AND P0, PT, R31, 0xfe, PT ;  /* 0x000000fe1f00780c */ /* 0x000fda0003f04270 */
[----:B------:R-:W-:Y:S05]  /*3ca0*/  @P0 BRA `(.L_x_127) ;  /* 0x00000000006c0947 */ /* 0x000fea0003800000 */
[----:B------:R-:W-:-:S13]  /*3cb0*/  ISETP.GE.AND P0, PT, R31, 0x1, PT ;  /* 0x000000011f00780c */ /* 0x000fda0003f06270 */
[----:B------:R-:W-:Y:S05]  /*3cc0*/  @P0 BRA `(.L_x_128) ;  /* 0x0000000000740947 */ /* 0x000fea0003800000 */
[----:B------:R-:W-:Y:S02]  /*3cd0*/  ISETP.GE.AND P0, PT, R31, -0x18, PT ;  /* 0xffffffe81f00780c */ /* 0x000fe40003f06270 */
[----:B------:R-:W-:-:S11]  /*3ce0*/  LOP3.LUT R17, R17, 0x80000000, RZ, 0xc0, !PT ;  /* 0x8000000011117812 */ /* 0x000fd600078ec0ff */
[----:B------:R-:W-:Y:S05]  /*3cf0*/  @!P0 BRA `(.L_x_128) ;  /* 0x0000000000688947 */ /* 0x000fea0003800000 */
[CCC-:B------:R-:W-:Y:S01]  /*3d00*/  FFMA.RZ R21, R20.reuse, R28.reuse, R29.reuse ;  /* 0x0000001c14157223 */ /* 0x1c0fe2000000c01d */
[C---:B------:R-:W-:Y:S02]  /*3d10*/  ISETP.NE.AND P3, PT, R31.reuse, RZ, PT ;  /* 0x000000ff1f00720c */ /* 0x040fe40003f65270 */
[----:B------:R-:W-:Y:S02]  /*3d20*/  ISETP.NE.AND P1, PT, R31, RZ, PT ;  /* 0x000000ff1f00720c */ /* 0x000fe40003f25270 */
[----:B------:R-:W-:Y:S01]  /*3d30*/  LOP3.LUT R27, R21, 0x7fffff, RZ, 0xc0, !PT ;  /* 0x007fffff151b7812 */ /* 0x000fe200078ec0ff */
[CCC-:B------:R-:W-:Y:S01]  /*3d40*/  FFMA.RP R21, R20.reuse, R28.reuse, R29.reuse ;  /* 0x0000001c14157223 */ /* 0x1c0fe2000000801d */
[----:B------:R-:W-:Y:S01]  /*3d50*/  FFMA.RM R20, R20, R28, R29 ;  /* 0x0000001c14147223 */ /* 0x000fe2000000401d */
[----:B------:R-:W-:Y:S01]  /*3d60*/  VIADD R28, R31, 0x20 ;  /* 0x000000201f1c7836 */ /* 0x000fe20000000000 */
[----:B------:R-:W-:Y:S01]  /*3d70*/  LOP3.LUT R27, R27, 0x800000, RZ, 0xfc, !PT ;  /* 0x008000001b1b7812 */ /* 0x000fe200078efcff */
[----:B------:R-:W-:-:S02]  /*3d80*/  IMAD.MOV R29, RZ, RZ, -R31 ;  /* 0x000000ffff1d7224 */ /* 0x000fc400078e0a1f */
[----:B------:R-:W-:Y:S02]  /*3d90*/  FSETP.NEU.FTZ.AND P0, PT, R21, R20, PT ;  /* 0x000000141500720b */ /* 0x000fe40003f1d000 */
[----:B------:R-:W-:Y:S02]  /*3da0*/  SHF.L.U32 R28, R27, R28, RZ ;  /* 0x0000001c1b1c7219 */ /* 0x000fe400000006ff */
[----:B------:R-:W-:Y:S02]  /*3db0*/  SEL R20, R29, RZ, P3 ;  /* 0x000000ff1d147207 */ /* 0x000fe40001800000 */
[----:B------:R-:W-:Y:S02]  /*3dc0*/  ISETP.NE.AND P1, PT, R28, RZ, P1 ;  /* 0x000000ff1c00720c */ /* 0x000fe40000f25270 */
[----:B------:R-:W-:Y:S02]  /*3dd0*/  SHF.R.U32.HI R20, RZ, R20, R27 ;  /* 0x00000014ff147219 */ /* 0x000fe4000001161b */
[----:B------:R-:W-:-:S02]  /*3de0*/  PLOP3.LUT P0, PT, P0, P1, PT, 0xf8, 0x8f ;  /* 0x00000000008f781c */ /* 0x000fc40000703f70 */
[----:B------:R-:W-:Y:S02]  /*3df0*/  SHF.R.U32.HI R28, RZ, 0x1, R20 ;  /* 0x00000001ff1c7819 */ /* 0x000fe40000011614 */
[----:B------:R-:W-:-:S04]  /*3e00*/  SEL R21, RZ, 0x1, !P0 ;  /* 0x00000001ff157807 */ /* 0x000fc80004000000 */
[----:B------:R-:W-:-:S04]  /*3e10*/  LOP3.LUT R21, R21, 0x1, R28, 0xf8, !PT ;  /* 0x0000000115157812 */ /* 0x000fc800078ef81c */
[----:B------:R-:W-:-:S04]  /*3e20*/  LOP3.LUT R21, R21, R20, RZ, 0xc0, !PT ;  /* 0x0000001415157212 */ /* 0x000fc800078ec0ff */
[----:B------:R-:W-:-:S04]  /*3e30*/  IADD3 R28, PT, PT, R28, R21, RZ ;  /* 0x000000151c1c7210 */ /* 0x000fc80007ffe0ff */
[----:B------:R-:W-:Y:S01]  /*3e40*/  LOP3.LUT R17, R28, R17, RZ, 0xfc, !PT ;  /* 0x000000111c117212 */ /* 0x000fe200078efcff */
[----:B------:R-:W-:Y:S06]  /*3e50*/  BRA `(.L_x_128) ;  /* 0x0000000000107947 */ /* 0x000fec0003800000 */
.L_x_127:
[----:B------:R-:W-:-:S04]  /*3e60*/  LOP3.LUT R17, R17, 0x80000000, RZ, 0xc0, !PT ;  /* 0x8000000011117812 */ /* 0x000fc800078ec0ff */
[----:B------:R-:W-:Y:S01]  /*3e70*/  LOP3.LUT R17, R17, 0x7f800000, RZ, 0xfc, !PT ;  /* 0x7f80000011117812 */ /* 0x000fe200078efcff */
[----:B------:R-:W-:Y:S06]  /*3e80*/  BRA `(.L_x_128) ;  /* 0x0000000000047947 */ /* 0x000fec0003800000 */
.L_x_126:
[----:B------:R-:W-:-:S07]  /*3e90*/  IMAD R17, R30, 0x800000, R17 ;  /* 0x008000001e117824 */ /* 0x000fce00078e0211 */
.L_x_128:
[----:B------:R-:W-:Y:S05]  /*3ea0*/  BSYNC.RECONVERGENT B2 ;  /* 0x0000000000027941 */ /* 0x000fea0003800200 */
.L_x_125:
[----:B------:R-:W-:Y:S05]  /*3eb0*/  BRA `(.L_x_129) ;  /* 0x0000000000207947 */ /* 0x000fea0003800000 */
.L_x_124:
[----:B------:R-:W-:-:S04]  /*3ec0*/  LOP3.LUT R17, R20, 0x80000000, R17, 0x48, !PT ;  /* 0x8000000014117812 */ /* 0x000fc800078e4811 */
[----:B------:R-:W-:Y:S01]  /*3ed0*/  LOP3.LUT R17, R17, 0x7f800000, RZ, 0xfc, !PT ;  /* 0x7f80000011117812 */ /* 0x000fe200078efcff */
[----:B------:R-:W-:Y:S06]  /*3ee0*/  BRA `(.L_x_129) ;  /* 0x0000000000147947 */ /* 0x000fec0003800000 */
.L_x_123:
[----:B------:R-:W-:Y:S01]  /*3ef0*/  LOP3.LUT R17, R20, 0x80000000, R17, 0x48, !PT ;  /* 0x8000000014117812 */ /* 0x000fe200078e4811 */
[----:B------:R-:W-:Y:S06]  /*3f00*/  BRA `(.L_x_129) ;  /* 0x00000000000c7947 */ /* 0x000fec0003800000 */
.L_x_122:
[----:B------:R-:W0:Y:S01]  /*3f10*/  MUFU.RSQ R17, -QNAN ;  /* 0xffc0000000117908 */ /* 0x000e220000001400 */
[----:B------:R-:W-:Y:S05]  /*3f20*/  BRA `(.L_x_129) ;  /* 0x0000000000047947 */ /* 0x000fea0003800000 */
.L_x_121:
[----:B------:R-:W-:-:S07]  /*3f30*/  FADD.FTZ R17, R17, R20 ;  /* 0x0000001411117221 */ /* 0x000fce0000010000 */
.L_x_129:
[----:B------:R-:W-:Y:S05]  /*3f40*/  BSYNC.RECONVERGENT B1 ;  /* 0x0000000000017941 */ /* 0x000fea0003800200 */
.L_x_119:
[----:B------:R-:W-:Y:S02]  /*3f50*/  IMAD.MOV.U32 R20, RZ, RZ, R25 ;  /* 0x000000ffff147224 */ /* 0x000fe400078e0019 */
[----:B------:R-:W-:-:S04]  /*3f60*/  IMAD.MOV.U32 R21, RZ, RZ, 0x0 ;  /* 0x00000000ff157424 */ /* 0x000fc800078e00ff */
[----:B0-----:R-:W-:Y:S05]  /*3f70*/  RET.REL.NODEC R20 `(_Z15evaluateFitnessP13IndividualGPUPK10StationGPUifi) ;  /* 0xffffffc014207950 */ /* 0x001fea0003c3ffff */
.L_x_130:
        /* <DEDUP_REMOVED lines=16> */
.L_x_144:


//--------------------- .text._Z20initializePopulationP13IndividualGPUffffffP17curandStateXORWOWi --------------------------
	.section	.text._Z20initializePopulationP13IndividualGPUffffffP17curandStateXORWOWi,"ax",@progbits
	.align	128
        .global         _Z20initializePopulationP13IndividualGPUffffffP17curandStateXORWOWi
        .type           _Z20initializePopulationP13IndividualGPUffffffP17curandStateXORWOWi,@function
        .size           _Z20initializePopulationP13IndividualGPUffffffP17curandStateXORWOWi,(.L_x_149 - _Z20initializePopulationP13IndividualGPUffffffP17curandStateXORWOWi)
        .other          _Z20initializePopulationP13IndividualGPUffffffP17curandStateXORWOWi,@"STO_CUDA_ENTRY STV_DEFAULT"
_Z20initializePopulationP13IndividualGPUffffffP17curandStateXORWOWi:
.text._Z20initializePopulationP13IndividualGPUffffffP17curandStateXORWOWi:
        /* <DEDUP_REMOVED lines=9> */
[----:B------:R-:W1:Y:S07]  /*0090*/  LDCU.64 UR4, c[0x0][0x358] ;  /* 0x00006b00ff0477ac */ /* 0x000e6e0008000a00 */
[----:B------:R-:W2:Y:S08]  /*00a0*/  LDC.64 R24, c[0x0][0x388] ;  /* 0x0000e200ff187b82 */ /* 0x000eb00000000a00 */
[----:B------:R-:W3:Y:S01]  /*00b0*/  LDC.64 R20, c[0x0][0x380] ;  /* 0x0000e000ff147b82 */ /* 0x000ee20000000a00 */
[----:B0-----:R-:W-:-:S05]  /*00c0*/  IMAD.WIDE R2, R27, 0x30, R2 ;  /* 0x000000301b027825 */ /* 0x001fca00078e0202 */
[----:B-1----:R-:W4:Y:S04]  /*00d0*/  LDG.E.64 R16, desc[UR4][R2.64] ;  /* 0x0000000402107981 */ /* 0x002f28000c1e1b00 */
[----:B------:R-:W5:Y:S04]  /*00e0*/  LDG.E.64 R18, desc[UR4][R2.64+0x10] ;  /* 0x0000100402127981 */ /* 0x000f68000c1e1b00 */
[----:B------:R-:W2:Y:S04]  /*00f0*/  LDG.E.64 R8, desc[UR4][R2.64+0x8] ;  /* 0x0000080402087981 */ /* 0x000ea8000c1e1b00 */
[----:B------:R-:W2:Y:S04]  /*0100*/  LDG.E.64 R6, desc[UR4][R2.64+0x18] ;  /* 0x0000180402067981 */ /* 0x000ea8000c1e1b00 */
[----:B------:R-:W2:Y:S04]  /*0110*/  LDG.E.64 R4, desc[UR4][R2.64+0x28] ;  /* 0x0000280402047981 */ /* 0x000ea8000c1e1b00 */
[----:B------:R-:W2:Y:S01]  /*0120*/  LDG.E R23, desc[UR4][R2.64+0x20] ;  /* 0x0000200402177981 */ /* 0x000ea2000c1e1900 */
[----:B---3--:R-:W-:Y:S01]  /*0130*/  IMAD.WIDE R20, R27, 0x14, R20 ;  /* 0x000000141b147825 */ /* 0x008fe200078e0214 */
[----:B------:R-:W-:-:S02]  /*0140*/  MOV R27, 0x42c80000 ;  /* 0x42c80000001b7802 */ /* 0x000fc40000000f00 */
[----:B----4-:R-:W-:-:S04]  /*0150*/  SHF.R.U32.HI R0, RZ, 0x2, R17 ;  /* 0x00000002ff007819 */ /* 0x010fc80000011611 */
[----:B------:R-:W-:Y:S01]  /*0160*/  LOP3.LUT R0, R0, R17, RZ, 0x3c, !PT ;  /* 0x0000001100007212 */ /* 0x000fe200078e3cff */
[----:B-----5:R-:W-:Y:S02]  /*0170*/  IMAD.SHL.U32 R10, R19, 0x10, RZ ;  /* 0x00000010130a7824 */ /* 0x020fe400078e00ff */
[----:B--2---:R-:W-:Y:S01]  /*0180*/  FADD R17, R25, -R24 ;  /* 0x8000001819117221 */ /* 0x004fe20000000000 */
[----:B------:R-:W-:Y:S01]  /*0190*/  SHF.R.U32.HI R13, RZ, 0x2, R8 ;  /* 0x00000002ff0d7819 */ /* 0x000fe20000011608 */
[----:B------:R-:W-:Y:S01]  /*01a0*/  IMAD.SHL.U32 R11, R0, 0x2, RZ ;  /* 0x00000002000b7824 */ /* 0x000fe200078e00ff */
[----:B------:R-:W-:Y:S02]  /*01b0*/  SHF.R.U32.HI R12, RZ, 0x2, R9 ;  /* 0x00000002ff0c7819 */ /* 0x000fe40000011609 */
[----:B------:R-:W-:Y:S02]  /*01c0*/  LOP3.LUT R13, R13, R8, RZ, 0x3c, !PT ;  /* 0x000000080d0d7212 */ /* 0x000fe400078e3cff */
[----:B------:R-:W-:-:S02]  /*01d0*/  LOP3.LUT R11, R19, R10, R11, 0x96, !PT ;  /* 0x0000000a130b7212 */ /* 0x000fc400078e960b */
[----:B------:R-:W-:Y:S01]  /*01e0*/  LOP3.LUT R12, R12, R9, RZ, 0x3c, !PT ;  /* 0x000000090c0c7212 */ /* 0x000fe200078e3cff */
[----:B------:R-:W-:Y:S01]  /*01f0*/  IMAD.SHL.U32 R8, R13, 0x2, RZ ;  /* 0x000000020d087824 */ /* 0x000fe200078e00ff */
[----:B------:R-:W-:-:S05]  /*0200*/  LOP3.LUT R10, R11, R0, RZ, 0x3c, !PT ;  /* 0x000000000b0a7212 */ /* 0x000fca00078e3cff */
[----:B------:R-:W-:-:S05]  /*0210*/  IMAD.SHL.U32 R0, R10, 0x10, RZ ;  /* 0x000000100a007824 */ /* 0x000fca00078e00ff */
[----:B------:R-:W-:Y:S02]  /*0220*/  LOP3.LUT R11, R13, R8, R0, 0x96, !PT ;  /* 0x000000080d0b7212 */ /* 0x000fe400078e9600 */
[----:B------:R-:W-:Y:S02]  /*0230*/  SHF.L.U32 R0, R12, 0x1, RZ ;  /* 0x000000010c007819 */ /* 0x000fe400000006ff */
[----:B------:R-:W-:Y:S02]  /*0240*/  LOP3.LUT R11, R11, R10, RZ, 0x3c, !PT ;  /* 0x0000000a0b0b7212 */ /* 0x000fe400078e3cff */
[----:B------:R-:W-:Y:S02]  /*0250*/  SHF.R.U32.HI R13, RZ, 0x2, R18 ;  /* 0x00000002ff0d7819 */ /* 0x000fe40000011612 */
[C---:B------:R-:W-:Y:S01]  /*0260*/  IADD3 R22, PT, PT, R16.reuse, 0xb0f8a, R11 ;  /* 0x000b0f8a10167810 */ /* 0x040fe20007ffe00b */
[----:B------:R-:W-:Y:S01]  /*0270*/  IMAD.SHL.U32 R9, R11, 0x10, RZ ;  /* 0x000000100b097824 */ /* 0x000fe200078e00ff */
[----:B------:R-:W-:Y:S01]  /*0280*/  LOP3.LUT R13, R13, R18, RZ, 0x3c, !PT ;  /* 0x000000120d0d7212 */ /* 0x000fe200078e3cff */
[----:B------:R-:W-:-:S03]  /*0290*/  VIADD R18, R16, 0x161f14 ;  /* 0x00161f1410127836 */ /* 0x000fc60000000000 */
[----:B------:R-:W-:Y:S01]  /*02a0*/  LOP3.LUT R0, R12, R0, R9, 0x96, !PT ;  /* 0x000000000c007212 */ /* 0x000fe200078e9609 */
[----:B------:R-:W-:Y:S01]  /*02b0*/  IMAD.SHL.U32 R14, R13, 0x2, RZ ;  /* 0x000000020d0e7824 */ /* 0x000fe200078e00ff */
[----:B------:R-:W-:Y:S02]  /*02c0*/  IADD3 R9, PT, PT, R16, 0x587c5, R10 ;  /* 0x000587c510097810 */ /* 0x000fe40007ffe00a */
[----:B------:R-:W-:Y:S01]  /*02d0*/  LOP3.LUT R8, R0, R11, RZ, 0x3c, !PT ;  /* 0x0000000b00087212 */ /* 0x000fe200078e3cff */
[----:B------:R-:W-:Y:S01]  /*02e0*/  HFMA2 R0, -RZ, RZ, 0.1171875, 0 ;  /* 0x2f800000ff007431 */ /* 0x000fe200000001ff */
[----:B------:R-:W-:Y:S02]  /*02f0*/  I2FP.F32.U32 R9, R9 ;  /* 0x0000000900097245 */ /* 0x000fe40000201000 */
[----:B------:R-:W-:Y:S01]  /*0300*/  IADD3 R16, PT, PT, R16, 0x10974f, R8 ;  /* 0x0010974f10107810 */ /* 0x000fe20007ffe008 */
[----:B------:R-:W-:-:S03]  /*0310*/  IMAD.SHL.U32 R12, R8, 0x10, RZ ;  /* 0x00000010080c7824 */ /* 0x000fc600078e00ff */
[----:B------:R-:W-:Y:S01]  /*0320*/  I2FP.F32.U32 R25, R16 ;  /* 0x0000001000197245 */ /* 0x000fe20000201000 */
[----:B------:R-:W-:Y:S01]  /*0330*/  IMAD.MOV.U32 R16, RZ, RZ, 0x7f7fffff ;  /* 0x7f7fffffff107424 */ /* 0x000fe200078e00ff */
[----:B------:R-:W-:Y:S01]  /*0340*/  LOP3.LUT R29, R13, R14, R12, 0x96, !PT ;  /* 0x0000000e0d1d7212 */ /* 0x000fe200078e960c */
[-C--:B------:R-:W-:Y:S01]  /*0350*/  FFMA R9, R9, R0.reuse, 1.1641532182693481445e-10 ;  /* 0x2f00000009097423 */ /* 0x080fe20000000000 */
[----:B------:R-:W0:Y:S01]  /*0360*/  LDC.64 R12, c[0x0][0x390] ;  /* 0x0000e400ff0c7b82 */ /* 0x000e220000000a00 */
[----:B------:R-:W-:Y:S01]  /*0370*/  FFMA R25, R25, R0, 1.1641532182693481445e-10 ;  /* 0x2f00000019197423 */ /* 0x000fe20000000000 */
[----:B------:R-:W-:Y:S01]  /*0380*/  STG.E desc[UR4][R20.64+0x10], R16 ;  /* 0x0000101014007986 */ /* 0x000fe2000c101904 */
[----:B------:R-:W-:Y:S01]  /*0390*/  FFMA R17, R9, R17, R24 ;  /* 0x0000001109117223 */ /* 0x000fe20000000018 */
[----:B------:R-:W-:Y:S02]  /*03a0*/  LOP3.LUT R9, R29, R8, RZ, 0x3c, !PT ;  /* 0x000000081d097212 */ /* 0x000fe400078e3cff */
[----:B------:R-:W-:-:S02]  /*03b0*/  I2FP.F32.U32 R29, R22 ;  /* 0x00000016001d7245 */ /* 0x000fc40000201000 */
[----:B------:R-:W1:Y:S01]  /*03c0*/  LDC.64 R14, c[0x0][0x398] ;  /* 0x0000e600ff0e7b82 */ /* 0x000e620000000a00 */
[----:B------:R-:W-:Y:S01]  /*03d0*/  IMAD.IADD R24, R9, 0x1, R18 ;  /* 0x0000000109187824 */ /* 0x000fe200078e0212 */
[----:B------:R-:W-:Y:S01]  /*03e0*/  STG.E desc[UR4][R20.64], R17 ;  /* 0x0000001114007986 */ /* 0x000fe2000c101904 */
[----:B------:R-:W-:-:S03]  /*03f0*/  FFMA R29, R29, R0, 1.1641532182693481445e-10 ;  /* 0x2f0000001d1d7423 */ /* 0x000fc60000000000 */
[----:B------:R-:W-:-:S05]  /*0400*/  I2FP.F32.U32 R24, R24 ;  /* 0x0000001800187245 */ /* 0x000fca0000201000 */
[----:B------:R-:W-:-:S04]  /*0410*/  FFMA R0, R24, R0, 1.1641532182693481445e-10 ;  /* 0x2f00000018007423 */ /* 0x000fc80000000000 */
[----:B------:R-:W-:Y:S01]  /*0420*/  FFMA R27, R0, R27, -50 ;  /* 0xc2480000001b7423 */ /* 0x000fe2000000001b */
[----:B0-----:R-:W-:-:S04]  /*0430*/  FADD R13, R13, -R12 ;  /* 0x8000000c0d0d7221 */ /* 0x001fc80000000000 */
[----:B------:R-:W-:Y:S01]  /*0440*/  FFMA R13, R29, R13, R12 ;  /* 0x0000000d1d0d7223 */ /* 0x000fe2000000000c */
[----:B------:R-:W-:Y:S01]  /*0450*/  STG.E desc[UR4][R20.64+0xc], R27 ;  /* 0x00000c1b14007986 */ /* 0x000fe2000c101904 */
[----:B-1----:R-:W-:-:S03]  /*0460*/  FADD R15, R15, -R14 ;  /* 0x8000000e0f0f7221 */ /* 0x002fc60000000000 */
[----:B------:R-:W-:Y:S01]  /*0470*/  STG.E desc[UR4][R20.64+0x4], R13 ;  /* 0x0000040d14007986 */ /* 0x000fe2000c101904 */
[----:B------:R-:W-:-:S05]  /*0480*/  FFMA R15, R25, R15, R14 ;  /* 0x0000000f190f7223 */ /* 0x000fca000000000e */
        /* <DEDUP_REMOVED lines=8> */
.L_x_131:
        /* <DEDUP_REMOVED lines=15> */
.L_x_149:


//--------------------- .text._Z16initRandomStatesP17curandStateXORWOWmi --------------------------
	.section	.text._Z16initRandomStatesP17curandStateXORWOWmi,"ax",@progbits
	.align	128
        .global         _Z16initRandomStatesP17curandStateXORWOWmi
        .type           _Z16initRandomStatesP17curandStateXORWOWmi,@function
        .size           _Z16initRandomStatesP17curandStateXORWOWmi,(.L_x_150 - _Z16initRandomStatesP17curandStateXORWOWmi)
        .other          _Z16initRandomStatesP17curandStateXORWOWmi,@"STO_CUDA_ENTRY STV_DEFAULT"
_Z16initRandomStatesP17curandStateXORWOWmi:
.text._Z16initRandomStatesP17curandStateXORWOWmi:
        /* <DEDUP_REMOVED lines=10> */
[----:B------:R-:W-:Y:S01]  /*00a0*/  ISETP.NE.AND P0, PT, R13, RZ, PT ;  /* 0x000000ff0d00720c */ /* 0x000fe20003f05270 */
[----:B------:R-:W-:Y:S05]  /*00b0*/  BSSY.RECONVERGENT B0, `(.L_x_132) ;  /* 0x00000e1000007945 */ /* 0x000fea0003800200 */
[----:B------:R-:W2:Y:S01]  /*00c0*/  LDC.64 R6, c[0x0][0x380] ;  /* 0x0000e000ff067b82 */ /* 0x000ea20000000a00 */
[----:B0-----:R-:W-:Y:S02]  /*00d0*/  LOP3.LUT R0, R2, 0xaad26b49, RZ, 0x3c, !PT ;  /* 0xaad26b4902007812 */ /* 0x001fe400078e3cff */
[----:B------:R-:W-:-:S03]  /*00e0*/  LOP3.LUT R2, R3, 0xf7dcefdd, RZ, 0x3c, !PT ;  /* 0xf7dcefdd03027812 */ /* 0x000fc600078e3cff */
[----:B------:R-:W-:Y:S02]  /*00f0*/  IMAD R0, R0, 0x4182bed5, RZ ;  /* 0x4182bed500007824 */ /* 0x000fe400078e02ff */
[----:B------:R-:W-:Y:S02]  /*0100*/  IMAD R3, R2, -0x658354e5, RZ ;  /* 0x9a7cab1b02037824 */ /* 0x000fe400078e02ff */
[----:B--2---:R-:W-:Y:S01]  /*0110*/  IMAD.WIDE R6, R13, 0x30, R6 ;  /* 0x000000300d067825 */ /* 0x004fe200078e0206 */
[C---:B------:R-:W-:Y:S02]  /*0120*/  LOP3.LUT R8, R0.reuse, 0x159a55e5, RZ, 0x3c, !PT ;  /* 0x159a55e500087812 */ /* 0x040fe400078e3cff */
[C---:B------:R-:W-:Y:S01]  /*0130*/  IADD3 R4, PT, PT, R0.reuse, 0x64f0c9, R3 ;  /* 0x0064f0c900047810 */ /* 0x040fe20007ffe003 */
[C---:B------:R-:W-:Y:S01]  /*0140*/  VIADD R5, R0.reuse, 0x75bcd15 ;  /* 0x075bcd1500057836 */ /* 0x040fe20000000000 */
[----:B------:R-:W-:Y:S01]  /*0150*/  LOP3.LUT R10, R3, 0x5491333, RZ, 0x3c, !PT ;  /* 0x05491333030a7812 */ /* 0x000fe200078e3cff */
[----:B------:R-:W-:-:S02]  /*0160*/  VIADD R11, R0, 0x583f19 ;  /* 0x00583f19000b7836 */ /* 0x000fc40000000000 */
[----:B------:R-:W-:Y:S01]  /*0170*/  VIADD R9, R3, 0x1f123bb5 ;  /* 0x1f123bb503097836 */ /* 0x000fe20000000000 */
[----:B-1----:R0:W-:Y:S04]  /*0180*/  STG.E.64 desc[UR4][R6.64], R4 ;  /* 0x0000000406007986 */ /* 0x0021e8000c101b04 */
[----:B------:R0:W-:Y:S04]  /*0190*/  STG.E.64 desc[UR4][R6.64+0x8], R8 ;  /* 0x0000080806007986 */ /* 0x0001e8000c101b04 */
[----:B------:R0:W-:Y:S01]  /*01a0*/  STG.E.64 desc[UR4][R6.64+0x10], R10 ;  /* 0x0000100a06007986 */ /* 0x0001e2000c101b04 */
[----:B------:R-:W-:Y:S05]  /*01b0*/  @!P0 BRA `(.L_x_133) ;  /* 0x0000000c00408947 */ /* 0x000fea0003800000 */
[----:B------:R-:W-:Y:S01]  /*01c0*/  SHF.R.S32.HI R0, RZ, 0x1f, R13 ;  /* 0x0000001fff007819 */ /* 0x000fe2000001140d */
[----:B------:R-:W-:-:S07]  /*01d0*/  IMAD.MOV.U32 R12, RZ, RZ, RZ ;  /* 0x000000ffff0c7224 */ /* 0x000fce00078e00ff */
.L_x_139:
[----:B-1----:R-:W-:Y:S01]  /*01e0*/  LOP3.LUT R2, R13, 0x3, RZ, 0xc0, !PT ;  /* 0x000000030d027812 */ /* 0x002fe200078ec0ff */
[----:B------:R-:W-:Y:S03]  /*01f0*/  BSSY.RECONVERGENT B1, `(.L_x_134) ;  /* 0x00000c6000017945 */ /* 0x000fe60003800200 */
[----:B------:R-:W-:-:S04]  /*0200*/  ISETP.NE.U32.AND P0, PT, R2, RZ, PT ;  /* 0x000000ff0200720c */ /* 0x000fc80003f05070 */
[----:B------:R-:W-:-:S13]  /*0210*/  ISETP.NE.AND.EX P0, PT, RZ, RZ, PT, P0 ;  /* 0x000000ffff00720c */ /* 0x000fda0003f05300 */
[----:B------:R-:W-:Y:S05]  /*0220*/  @!P0 BRA `(.L_x_135) ;  /* 0x0000000c00088947 */ /* 0x000fea0003800000 */
[----:B0-----:R-:W0:Y:S01]  /*0230*/  LDC.64 R8, c[0x4][RZ] ;  /* 0x01000000ff087b82 */ /* 0x001e220000000a00 */
[----:B------:R-:W-:Y:S02]  /*0240*/  IMAD.MOV.U32 R14, RZ, RZ, RZ ;  /* 0x000000ffff0e7224 */ /* 0x000fe400078e00ff */
[----:B0-----:R-:W-:-:S07]  /*0250*/  IMAD.WIDE.U32 R8, R12, 0xc80, R8 ;  /* 0x00000c800c087825 */ /* 0x001fce00078e0008 */
.L_x_138:
[----:B-1----:R-:W-:Y:S01]  /*0260*/  IMAD.MOV.U32 R15, RZ, RZ, RZ ;  /* 0x000000ffff0f7224 */ /* 0x002fe200078e00ff */
[----:B------:R-:W-:Y:S01]  /*0270*/  CS2R R2, SRZ ;  /* 0x0000000000027805 */ /* 0x000fe2000001ff00 */
[----:B------:R-:W-:Y:S01]  /*0280*/  IMAD.MOV.U32 R17, RZ, RZ, RZ ;  /* 0x000000ffff117224 */ /* 0x000fe200078e00ff */
[----:B------:R-:W-:-:S07]  /*0290*/  CS2R R4, SRZ ;  /* 0x0000000000047805 */ /* 0x000fce000001ff00 */
.L_x_137:
[----:B------:R-:W-:-:S05]  /*02a0*/  IMAD.WIDE.U32 R10, R17, 0x4, R6 ;  /* 0x00000004110a7825 */ /* 0x000fca00078e0006 */
[----:B------:R0:W5:Y:S01]  /*02b0*/  LDG.E R16, desc[UR4][R10.64+0x4] ;  /* 0x000004040a107981 */ /* 0x000162000c1e1900 */
[----:B------:R-:W-:-:S07]  /*02c0*/  IMAD.MOV.U32 R19, RZ, RZ, RZ ;  /* 0x000000ffff137224 */ /* 0x000fce00078e00ff */
.L_x_136:
[----:B-----5:R-:W-:Y:S01]  /*02d0*/  SHF.R.U32.HI R24, RZ, R19, R16 ;  /* 0x00000013ff187219 */ /* 0x020fe20000011610 */
[----:B0-----:R-:W-:-:S03]  /*02e0*/  IMAD.SHL.U32 R10, R17, 0x20, RZ ;  /* 0x00000020110a7824 */ /* 0x001fc600078e00ff */
[----:B------:R-:W-:Y:S01]  /*02f0*/  LOP3.LUT R11, R24, 0x1, RZ, 0xc0, !PT ;  /* 0x00000001180b7812 */ /* 0x000fe200078ec0ff */
[----:B------:R-:W-:-:S03]  /*0300*/  IMAD.IADD R10, R10, 0x1, R19 ;  /* 0x000000010a0a7824 */ /* 0x000fc600078e0213 */
[----:B------:R-:W-:Y:S01]  /*0310*/  ISETP.NE.U32.AND P0, PT, R11, 0x1, PT ;  /* 0x000000010b00780c */ /* 0x000fe20003f05070 */
[----:B------:R-:W-:-:S03]  /*0320*/  IMAD R11, R10, 0x5, RZ ;  /* 0x000000050a0b7824 */ /* 0x000fc600078e02ff */
[----:B------:R-:W-:Y:S01]  /*0330*/  R2P PR, R24, 0x7e ;  /* 0x0000007e18007804 */ /* 0x000fe20000000000 */
[----:B------:R-:W-:-:S08]  /*0340*/  IMAD.WIDE.U32 R10, R11, 0x4, R8 ;  /* 0x000000040b0a7825 */ /* 0x000fd000078e0008 */
[----:B------:R-:W2:Y:S04]  /*0350*/  @!P0 LDG.E R18, desc[UR4][R10.64] ;  /* 0x000000040a128981 */ /* 0x000ea8000c1e1900 */
[----:B------:R-:W3:Y:S04]  /*0360*/  @!P0 LDG.E R20, desc[UR4][R10.64+0x10] ;  /* 0x000010040a148981 */ /* 0x000ee8000c1e1900 */
[----:B------:R-:W4:Y:S04]  /*0370*/  @P1 LDG.E R22, desc[UR4][R10.64+0x14] ;  /* 0x000014040a161981 */ /* 0x000f28000c1e1900 */
[----:B------:R-:W4:Y:S04]  /*0380*/  @P2 LDG.E R26, desc[UR4][R10.64+0x28] ;  /* 0x000028040a1a2981 */ /* 0x000f28000c1e1900 */
[----:B------:R-:W4:Y:S04]  /*0390*/  @!P0 LDG.E R21, desc[UR4][R10.64+0x4] ;  /* 0x000004040a158981 */ /* 0x000f28000c1e1900 */
[----:B------:R-:W4:Y:S04]  /*03a0*/  @!P0 LDG.E R23, desc[UR4][R10.64+0xc] ;  /* 0x00000c040a178981 */ /* 0x000f28000c1e1900 */
[----:B------:R-:W4:Y:S04]  /*03b0*/  @P1 LDG.E R25, desc[UR4][R10.64+0x18] ;  /* 0x000018040a191981 */ /* 0x000f28000c1e1900 */
[----:B------:R-:W4:Y:S04]  /*03c0*/  @P3 LDG.E R28, desc[UR4][R10.64+0x3c] ;  /* 0x00003c040a1c3981 */ /* 0x000f28000c1e1900 */
[----:B------:R-:W4:Y:S01]  /*03d0*/  @P6 LDG.E R27, desc[UR4][R10.64+0x7c] ;  /* 0x00007c040a1b6981 */ /* 0x000f22000c1e1900 */
[----:B--2---:R-:W-:-:S03]  /*03e0*/  @!P0 LOP3.LUT R15, R15, R18, RZ, 0x3c, !PT ;  /* 0x000000120f0f8212 */ /* 0x004fc600078e3cff */
[----:B------:R-:W2:Y:S01]  /*03f0*/  @!P0 LDG.E R18, desc[UR4][R10.64+0x8] ;  /* 0x000008040a128981 */ /* 0x000ea2000c1e1900 */
[----:B---3--:R-:W-:-:S03]  /*0400*/  @!P0 LOP3.LUT R3, R3, R20, RZ, 0x3c, !PT ;  /* 0x0000001403038212 */ /* 0x008fc600078e3cff */
[----:B------:R-:W3:Y:S01]  /*0410*/  @P1 LDG.E R20, desc[UR4][R10.64+0x24] ;  /* 0x000024040a141981 */ /* 0x000ee2000c1e1900 */
[----:B----4-:R-:W-:-:S03]  /*0420*/  @P1 LOP3.LUT R15, R15, R22, RZ, 0x3c, !PT ;  /* 0x000000160f0f1212 */ /* 0x010fc600078e3cff */
[----:B------:R-:W4:Y:S01]  /*0430*/  @P2 LDG.E R22, desc[UR4][R10.64+0x38] ;  /* 0x000038040a162981 */ /* 0x000f22000c1e1900 */
[----:B------:R-:W-:-:S03]  /*0440*/  @P2 LOP3.LUT R15, R15, R26, RZ, 0x3c, !PT ;  /* 0x0000001a0f0f2212 */ /* 0x000fc600078e3cff */
[----:B------:R-:W4:Y:S01]  /*0450*/  @P4 LDG.E R26, desc[UR4][R10.64+0x50] ;  /* 0x000050040a1a4981 */ /* 0x000f22000c1e1900 */
[----:B------:R-:W-:-:S03]  /*0460*/  @!P0 LOP3.LUT R4, R4, R21, RZ, 0x3c, !PT ;  /* 0x0000001504048212 */ /* 0x000fc600078e3cff */
[----:B------:R-:W4:Y:S01]  /*0470*/  @P1 LDG.E R21, desc[UR4][R10.64+0x20] ;  /* 0x000020040a151981 */ /* 0x000f22000c1e1900 */
[----:B------:R-:W-:-:S03]  /*0480*/  @!P0 LOP3.LUT R2, R2, R23, RZ, 0x3c, !PT ;  /* 0x0000001702028212 */ /* 0x000fc600078e3cff */
[----:B------:R-:W4:Y:S01]  /*0490*/  @P2 LDG.E R23, desc[UR4][R10.64+0x2c] ;  /* 0x00002c040a172981 */ /* 0x000f22000c1e1900 */
[----:B------:R-:W-:-:S03]  /*04a0*/  @P1 LOP3.LUT R4, R4, R25, RZ, 0x3c, !PT ;  /* 0x0000001904041212 */ /* 0x000fc600078e3cff */
[----:B------:R-:W4:Y:S01]  /*04b0*/  @P2 LDG.E R25, desc[UR4][R10.64+0x34] ;  /* 0x000034040a192981 */ /* 0x000f22000c1e1900 */
[----:B--2---:R-:W-:-:S03]  /*04c0*/  @!P0 LOP3.LUT R5, R5, R18, RZ, 0x3c, !PT ;  /* 0x0000001205058212 */ /* 0x004fc600078e3cff */
[----:B------:R-:W2:Y:S01]  /*04d0*/  @P1 LDG.E R18, desc[UR4][R10.64+0x1c] ;  /* 0x00001c040a121981 */ /* 0x000ea2000c1e1900 */
[----:B---3--:R-:W-:-:S03]  /*04e0*/  @P1 LOP3.LUT R3, R3, R20, RZ, 0x3c, !PT ;  /* 0x0000001403031212 */ /* 0x008fc600078e3cff */
[----:B------:R-:W3:Y:S01]  /*04f0*/  @P2 LDG.E R20, desc[UR4][R10.64+0x30] ;  /* 0x000030040a142981 */ /* 0x000ee2000c1e1900 */
[----:B----4-:R-:W-:-:S03]  /*0500*/  @P2 LOP3.LUT R3, R3, R22, RZ, 0x3c, !PT ;  /* 0x0000001603032212 */ /* 0x010fc600078e3cff */
[----:B------:R-:W4:Y:S01]  /*0510*/  @P3 LDG.E R22, desc[UR4][R10.64+0x4c] ;  /* 0x00004c040a163981 */ /* 0x000f22000c1e1900 */
[----:B------:R-:W-:-:S04]  /*0520*/  @P3 LOP3.LUT R15, R15, R28, RZ, 0x3c, !PT ;  /* 0x0000001c0f0f3212 */ /* 0x000fc800078e3cff */
[----:B------:R-:W-:Y:S02]  /*0530*/  @P4 LOP3.LUT R15, R15, R26, RZ, 0x3c, !PT ;  /* 0x0000001a0f0f4212 */ /* 0x000fe400078e3cff */
[----:B------:R-:W-:Y:S01]  /*0540*/  @P1 LOP3.LUT R2, R2, R21, RZ, 0x3c, !PT ;  /* 0x0000001502021212 */ /* 0x000fe200078e3cff */
[----:B------:R-:W4:Y:S04]  /*0550*/  @P5 LDG.E R26, desc[UR4][R10.64+0x64] ;  /* 0x000064040a1a5981 */ /* 0x000f28000c1e1900 */
[----:B------:R-:W4:Y:S01]  /*0560*/  @P3 LDG.E R21, desc[UR4][R10.64+0x40] ;  /* 0x000040040a153981 */ /* 0x000f22000c1e1900 */
[----:B------:R-:W-:Y:S02]  /*0570*/  @P2 LOP3.LUT R4, R4, R23, RZ, 0x3c, !PT ;  /* 0x0000001704042212 */ /* 0x000fe400078e3cff */
[----:B------:R-:W-:Y:S01]  /*0580*/  @P2 LOP3.LUT R2, R2, R25, RZ, 0x3c, !PT ;  /* 0x0000001902022212 */ /* 0x000fe200078e3cff */
[----:B------:R-:W4:Y:S04]  /*0590*/  @P3 LDG.E R23, desc[UR4][R10.64+0x48] ;  /* 0x000048040a173981 */ /* 0x000f28000c1e1900 */
[----:B------:R-:W4:Y:S01]  /*05a0*/  @P4 LDG.E R25, desc[UR4][R10.64+0x54] ;  /* 0x000054040a194981 */ /* 0x000f22000c1e1900 */
[----:B--2---:R-:W-:-:S03]  /*05b0*/  @P1 LOP3.LUT R5, R5, R18, RZ, 0x3c, !PT ;  /* 0x0000001205051212 */ /* 0x004fc600078e3cff */
[----:B------:R-:W2:Y:S01]  /*05c0*/  @P3 LDG.E R18, desc[UR4][R10.64+0x44] ;  /* 0x000044040a123981 */ /* 0x000ea2000c1e1900 */
[----:B---3--:R-:W-:-:S03]  /*05d0*/  @P2 LOP3.LUT R5, R5, R20, RZ, 0x3c, !PT ;  /* 0x0000001405052212 */ /* 0x008fc600078e3cff */
[----:B------:R-:W3:Y:S01]  /*05e0*/  @P4 LDG.E R20, desc[UR4][R10.64+0x58] ;  /* 0x000058040a144981 */ /* 0x000ee2000c1e1900 */
[----:B----4-:R-:W-:-:S03]  /*05f0*/  @P3 LOP3.LUT R3, R3, R22, RZ, 0x3c, !PT ;  /* 0x0000001603033212 */ /* 0x010fc600078e3cff */
[----:B------:R-:W4:Y:S01]  /*0600*/  @P4 LDG.E R22, desc[UR4][R10.64+0x60] ;  /* 0x000060040a164981 */ /* 0x000f22000c1e1900 */
[----:B------:R-:W-:Y:S02]  /*0610*/  LOP3.LUT P0, RZ, R24, 0x80, RZ, 0xc0, !PT ;  /* 0x0000008018ff7812 */ /* 0x000fe4000780c0ff */
[----:B------:R-:W-:Y:S02]  /*0620*/  @P5 LOP3.LUT R15, R15, R26, RZ, 0x3c, !PT ;  /* 0x0000001a0f0f5212 */ /* 0x000fe400078e3cff */
[----:B------:R-:W4:Y:S01]  /*0630*/  @P6 LDG.E R26, desc[UR4][R10.64+0x78] ;  /* 0x000078040a1a6981 */ /* 0x000f22000c1e1900 */
[----:B------:R-:W-:-:S03]  /*0640*/  @P3 LOP3.LUT R4, R4, R21, RZ, 0x3c, !PT ;  /* 0x0000001504043212 */ /* 0x000fc600078e3cff */
[----:B------:R-:W4:Y:S01]  /*0650*/  @P4 LDG.E R21, desc[UR4][R10.64+0x5c] ;  /* 0x00005c040a154981 */ /* 0x000f22000c1e1900 */
[----:B------:R-:W-:-:S03]  /*0660*/  @P3 LOP3.LUT R2, R2, R23, RZ, 0x3c, !PT ;  /* 0x0000001702023212 */ /* 0x000fc600078e3cff */
[----:B------:R-:W4:Y:S01]  /*0670*/  @P5 LDG.E R23, desc[UR4][R10.64+0x68] ;  /* 0x000068040a175981 */ /* 0x000f22000c1e1900 */
[----:B------:R-:W-:-:S03]  /*0680*/  @P4 LOP3.LUT R4, R4, R25, RZ, 0x3c, !PT ;  /* 0x0000001904044212 */ /* 0x000fc600078e3cff */
[----:B------:R-:W4:Y:S01]  /*0690*/  @P5 LDG.E R25, desc[UR4][R10.64+0x70] ;  /* 0x000070040a195981 */ /* 0x000f22000c1e1900 */
[----:B--2---:R-:W-:-:S03]  /*06a0*/  @P3 LOP3.LUT R5, R5, R18, RZ, 0x3c, !PT ;  /* 0x0000001205053212 */ /* 0x004fc600078e3cff */
[----:B------:R-:W2:Y:S01]  /*06b0*/  @P5 LDG.E R18, desc[UR4][R10.64+0x6c] ;  /* 0x00006c040a125981 */ /* 0x000ea2000c1e1900 */
[----:B---3--:R-:W-:-:S03]  /*06c0*/  @P4 LOP3.LUT R5, R5, R20, RZ, 0x3c, !PT ;  /* 0x0000001405054212 */ /* 0x008fc600078e3cff */
[----:B------:R-:W3:Y:S01]  /*06d0*/  @P5 LDG.E R20, desc[UR4][R10.64+0x74] ;  /* 0x000074040a145981 */ /* 0x000ee2000c1e1900 */
[----:B----4-:R-:W-:-:S03]  /*06e0*/  @P4 LOP3.LUT R3, R3, R22, RZ, 0x3c, !PT ;  /* 0x0000001603034212 */ /* 0x010fc600078e3cff */
[----:B------:R-:W4:Y:S01]  /*06f0*/  @P0 LDG.E R22, desc[UR4][R10.64+0x8c] ;  /* 0x00008c040a160981 */ /* 0x000f22000c1e1900 */
[----:B------:R-:W-:-:S03]  /*0700*/  @P6 LOP3.LUT R15, R15, R26, RZ, 0x3c, !PT ;  /* 0x0000001a0f0f6212 */ /* 0x000fc600078e3cff */
        /* <DEDUP_REMOVED lines=13> */
[----:B------:R-:W-:Y:S02]  /*07e0*/  @P6 LOP3.LUT R4, R4, R27, RZ, 0x3c, !PT ;  /* 0x0000001b04046212 */ /* 0x000fe400078e3cff */
[----:B------:R-:W-:Y:S02]  /*07f0*/  @P6 LOP3.LUT R2, R2, R21, RZ, 0x3c, !PT ;  /* 0x0000001502026212 */ /* 0x000fe400078e3cff */
[----:B------:R-:W-:Y:S02]  /*0800*/  @P0 LOP3.LUT R4, R4, R23, RZ, 0x3c, !PT ;  /* 0x0000001704040212 */ /* 0x000fe400078e3cff */
[----:B------:R-:W-:Y:S02]  /*0810*/  @P0 LOP3.LUT R2, R2, R25, RZ, 0x3c, !PT ;  /* 0x0000001902020212 */ /* 0x000fe400078e3cff */
[----:B--2---:R-:W-:Y:S02]  /*0820*/  @P6 LOP3.LUT R5, R5, R18, RZ, 0x3c, !PT ;  /* 0x0000001205056212 */ /* 0x004fe400078e3cff */
[----:B---3--:R-:W-:-:S02]  /*0830*/  @P6 LOP3.LUT R3, R3, R20, RZ, 0x3c, !PT ;  /* 0x0000001403036212 */ /* 0x008fc400078e3cff */
[----:B----4-:R-:W-:Y:S02]  /*0840*/  @P0 LOP3.LUT R5, R5, R22, RZ, 0x3c, !PT ;  /* 0x0000001605050212 */ /* 0x010fe400078e3cff */
[----:B------:R-:W-:Y:S02]  /*0850*/  @P0 LOP3.LUT R3, R3, R26, RZ, 0x3c, !PT ;  /* 0x0000001a03030212 */ /* 0x000fe400078e3cff */
[----:B------:R-:W-:-:S13]  /*0860*/  R2P PR, R24.B1, 0x7f ;  /* 0x0000007f18007804 */ /* 0x000fda0000001000 */
[----:B------:R-:W2:Y:S04]  /*0870*/  @P0 LDG.E R18, desc[UR4][R10.64+0xa0] ;  /* 0x0000a0040a120981 */ /* 0x000ea8000c1e1900 */
[----:B------:R-:W3:Y:S04]  /*0880*/  @P1 LDG.E R22, desc[UR4][R10.64+0xb4] ;  /* 0x0000b4040a161981 */ /* 0x000ee8000c1e1900 */
[----:B------:R-:W4:Y:S04]  /*0890*/  @P2 LDG.E R26, desc[UR4][R10.64+0xc8] ;  /* 0x0000c8040a1a2981 */ /* 0x000f28000c1e1900 */
[----:B------:R-:W4:Y:S04]  /*08a0*/  @P3 LDG.E R28, desc[UR4][R10.64+0xdc] ;  /* 0x0000dc040a1c3981 */ /* 0x000f28000c1e1900 */
[----:B------:R-:W4:Y:S04]  /*08b0*/  @P0 LDG.E R23, desc[UR4][R10.64+0xa4] ;  /* 0x0000a4040a170981 */ /* 0x000f28000c1e1900 */
[----:B------:R-:W4:Y:S04]  /*08c0*/  @P0 LDG.E R20, desc[UR4][R10.64+0xa8] ;  /* 0x0000a8040a140981 */ /* 0x000f28000c1e1900 */
[----:B------:R-:W4:Y:S04]  /*08d0*/  @P4 LDG.E R25, desc[UR4][R10.64+0xf0] ;  /* 0x0000f0040a194981 */ /* 0x000f28000c1e1900 */
        /* <DEDUP_REMOVED lines=21> */
[----:B------:R-:W-:Y:S02]  /*0a30*/  LOP3.LUT P0, RZ, R24, 0x8000, RZ, 0xc0, !PT ;  /* 0x0000800018ff7812 */ /* 0x000fe4000780c0ff */
[----:B----4-:R-:W-:Y:S01]  /*0a40*/  @P5 LOP3.LUT R15, R15, R26, RZ, 0x3c, !PT ;  /* 0x0000001a0f0f5212 */ /* 0x010fe200078e3cff */
[----:B------:R-:W4:Y:S04]  /*0a50*/  @P3 LDG.E R24, desc[UR4][R10.64+0xe4] ;  /* 0x0000e4040a183981 */ /* 0x000f28000c1e1900 */
[----:B------:R-:W2:Y:S01]  /*0a60*/  @P6 LDG.E R26, desc[UR4][R10.64+0x118] ;  /* 0x000118040a1a6981 */ /* 0x000ea2000c1e1900 */
        /* <DEDUP_REMOVED lines=8> */
[----:B---3--:R-:W-:-:S03]  /*0af0*/  @P2 LOP3.LUT R3, R3, R22, RZ, 0x3c, !PT ;  /* 0x0000001603032212 */ /* 0x008fc600078e3cff */
[----:B------:R-:W3:Y:S01]  /*0b00*/  @P4 LDG.E R22, desc[UR4][R10.64+0x100] ;  /* 0x000100040a164981 */ /* 0x000ee2000c1e1900 */
[----:B--2---:R-:W-:-:S03]  /*0b10*/  @P6 LOP3.LUT R15, R15, R26, RZ, 0x3c, !PT ;  /* 0x0000001a0f0f6212 */ /* 0x004fc600078e3cff */
[----:B------:R-:W2:Y:S01]  /*0b20*/  @P0 LDG.E R26, desc[UR4][R10.64+0x12c] ;  /* 0x00012c040a1a0981 */ /* 0x000ea2000c1e1900 */
[----:B----4-:R-:W-:-:S03]  /*0b30*/  @P2 LOP3.LUT R2, R2, R23, RZ, 0x3c, !PT ;  /* 0x0000001702022212 */ /* 0x010fc600078e3cff */
[----:B------:R-:W4:Y:S01]  /*0b40*/  @P4 LDG.E R23, desc[UR4][R10.64+0xfc] ;  /* 0x0000fc040a174981 */ /* 0x000f22000c1e1900 */
[----:B------:R-:W-:-:S03]  /*0b50*/  @P2 LOP3.LUT R5, R5, R20, RZ, 0x3c, !PT ;  /* 0x0000001405052212 */ /* 0x000fc600078e3cff */
[----:B------:R-:W4:Y:S01]  /*0b60*/  @P4 LDG.E R20, desc[UR4][R10.64+0xf8] ;  /* 0x0000f8040a144981 */ /* 0x000f22000c1e1900 */
[----:B------:R-:W-:Y:S02]  /*0b70*/  @P3 LOP3.LUT R2, R2, R27, RZ, 0x3c, !PT ;  /* 0x0000001b02023212 */ /* 0x000fe400078e3cff */
[----:B------:R-:W-:Y:S01]  /*0b80*/  @P3 LOP3.LUT R4, R4, R25, RZ, 0x3c, !PT ;  /* 0x0000001904043212 */ /* 0x000fe200078e3cff */
[----:B------:R-:W4:Y:S01]  /*0b90*/  @P5 LDG.E R27, desc[UR4][R10.64+0x110] ;  /* 0x000110040a1b5981 */ /* 0x000f22000c1e1900 */
[----:B------:R-:W-:-:S03]  /*0ba0*/  @P3 LOP3.LUT R5, R5, R24, RZ, 0x3c, !PT ;  /* 0x0000001805053212 */ /* 0x000fc600078e3cff */
[----:B------:R-:W4:Y:S04]  /*0bb0*/  @P5 LDG.E R25, desc[UR4][R10.64+0x108] ;  /* 0x000108040a195981 */ /* 0x000f28000c1e1900 */
        /* <DEDUP_REMOVED lines=19> */
[----:B------:R-:W-:-:S05]  /*0cf0*/  VIADD R19, R19, 0x10 ;  /* 0x0000001013137836 */ /* 0x000fca0000000000 */
[----:B------:R-:W-:Y:S02]  /*0d00*/  ISETP.NE.AND P1, PT, R19, 0x20, PT ;  /* 0x000000201300780c */ /* 0x000fe40003f25270 */
[----:B------:R-:W-:Y:S02]  /*0d10*/  @P5 LOP3.LUT R3, R3, R18, RZ, 0x3c, !PT ;  /* 0x0000001203035212 */ /* 0x000fe400078e3cff */
[----:B------:R-:W-:Y:S02]  /*0d20*/  @P6 LOP3.LUT R4, R4, R21, RZ, 0x3c, !PT ;  /* 0x0000001504046212 */ /* 0x000fe400078e3cff */
[----:B---3--:R-:W-:-:S04]  /*0d30*/  @P6 LOP3.LUT R3, R3, R22, RZ, 0x3c, !PT ;  /* 0x0000001603036212 */ /* 0x008fc800078e3cff */
[----:B--2---:R-:W-:Y:S02]  /*0d40*/  @P0 LOP3.LUT R3, R3, R26, RZ, 0x3c, !PT ;  /* 0x0000001a03030212 */ /* 0x004fe400078e3cff */
[----:B----4-:R-:W-:Y:S02]  /*0d50*/  @P6 LOP3.LUT R2, R2, R23, RZ, 0x3c, !PT ;  /* 0x0000001702026212 */ /* 0x010fe400078e3cff */
[----:B------:R-:W-:Y:S02]  /*0d60*/  @P6 LOP3.LUT R5, R5, R20, RZ, 0x3c, !PT ;  /* 0x0000001405056212 */ /* 0x000fe400078e3cff */
[----:B------:R-:W-:Y:S02]  /*0d70*/  @P0 LOP3.LUT R2, R2, R27, RZ, 0x3c, !PT ;  /* 0x0000001b02020212 */ /* 0x000fe400078e3cff */
[----:B------:R-:W-:Y:S02]  /*0d80*/  @P0 LOP3.LUT R4, R4, R25, RZ, 0x3c, !PT ;  /* 0x0000001904040212 */ /* 0x000fe400078e3cff */
[----:B------:R-:W-:Y:S01]  /*0d90*/  @P0 LOP3.LUT R5, R5, R24, RZ, 0x3c, !PT ;  /* 0x0000001805050212 */ /* 0x000fe200078e3cff */
[----:B------:R-:W-:Y:S06]  /*0da0*/  @P1 BRA `(.L_x_136) ;  /* 0xfffffff400481947 */ /* 0x000fec000383ffff */
[----:B------:R-:W-:-:S05]  /*0db0*/  VIADD R17, R17, 0x1 ;  /* 0x0000000111117836 */ /* 0x000fca0000000000 */
[----:B------:R-:W-:-:S13]  /*0dc0*/  ISETP.NE.AND P0, PT, R17, 0x5, PT ;  /* 0x000000051100780c */ /* 0x000fda0003f05270 */
[----:B------:R-:W-:Y:S05]  /*0dd0*/  @P0 BRA `(.L_x_137) ;  /* 0xfffffff400300947 */ /* 0x000fea000383ffff */
[----:B------:R1:W-:Y:S01]  /*0de0*/  STG.E.64 desc[UR4][R6.64+0x8], R4 ;  /* 0x0000080406007986 */ /* 0x0003e2000c101b04 */
[----:B------:R-:W-:Y:S01]  /*0df0*/  VIADD R14, R14, 0x1 ;  /* 0x000000010e0e7836 */ /* 0x000fe20000000000 */
[----:B------:R-:W-:Y:S02]  /*0e00*/  LOP3.LUT R11, R13, 0x3, RZ, 0xc0, !PT ;  /* 0x000000030d0b7812 */ /* 0x000fe400078ec0ff */
[----:B------:R1:W-:Y:S02]  /*0e10*/  STG.E.64 desc[UR4][R6.64+0x10], R2 ;  /* 0x0000100206007986 */ /* 0x0003e4000c101b04 */
[----:B------:R-:W-:Y:S02]  /*0e20*/  ISETP.GE.U32.AND P0, PT, R14, R11, PT ;  /* 0x0000000b0e00720c */ /* 0x000fe40003f06070 */
[----:B------:R1:W-:Y:S11]  /*0e30*/  STG.E desc[UR4][R6.64+0x4], R15 ;  /* 0x0000040f06007986 */ /* 0x0003f6000c101904 */
[----:B------:R-:W-:Y:S05]  /*0e40*/  @!P0 BRA `(.L_x_138) ;  /* 0xfffffff400048947 */ /* 0x000fea000383ffff */
.L_x_135:
[----:B------:R-:W-:Y:S05]  /*0e50*/  BSYNC.RECONVERGENT B1 ;  /* 0x0000000000017941 */ /* 0x000fea0003800200 */
.L_x_134:
[C---:B------:R-:W-:Y:S01]  /*0e60*/  ISETP.GT.U32.AND P0, PT, R13.reuse, 0x3, PT ;  /* 0x000000030d00780c */ /* 0x040fe20003f04070 */
[----:B------:R-:W-:Y:S01]  /*0e70*/  VIADD R12, R12, 0x1 ;  /* 0x000000010c0c7836 */ /* 0x000fe20000000000 */
[--C-:B------:R-:W-:Y:S02]  /*0e80*/  SHF.R.U64 R13, R13, 0x2, R0.reuse ;  /* 0x000000020d0d7819 */ /* 0x100fe40000001200 */
[----:B------:R-:W-:Y:S02]  /*0e90*/  ISETP.GT.U32.AND.EX P0, PT, R0, RZ, PT, P0 ;  /* 0x000000ff0000720c */ /* 0x000fe40003f04100 */
[----:B------:R-:W-:-:S11]  /*0ea0*/  SHF.R.U32.HI R0, RZ, 0x2, R0 ;  /* 0x00000002ff007819 */ /* 0x000fd60000011600 */
[----:B------:R-:W-:Y:S05]  /*0eb0*/  @P0 BRA `(.L_x_139) ;  /* 0xfffffff000c80947 */ /* 0x000fea000383ffff */
.L_x_133:
[----:B------:R-:W-:Y:S05]  /*0ec0*/  BSYNC.RECONVERGENT B0 ;  /* 0x0000000000007941 */ /* 0x000fea0003800200 */
.L_x_132:
[----:B------:R-:W-:Y:S04]  /*0ed0*/  STG.E.64 desc[UR4][R6.64+0x18], RZ ;  /* 0x000018ff06007986 */ /* 0x000fe8000c101b04 */
[----:B------:R-:W-:Y:S04]  /*0ee0*/  STG.E desc[UR4][R6.64+0x20], RZ ;  /* 0x000020ff06007986 */ /* 0x000fe8000c101904 */
[----:B------:R-:W-:Y:S01]  /*0ef0*/  STG.E.64 desc[UR4][R6.64+0x28], RZ ;  /* 0x000028ff06007986 */ /* 0x000fe2000c101b04 */
[----:B------:R-:W-:Y:S05]  /*0f00*/  EXIT ;  /* 0x000000000000794d */ /* 0x000fea0003800000 */
.L_x_140:
        /* <DEDUP_REMOVED lines=15> */
.L_x_150:


//--------------------- .nv.global.init           --------------------------
	.section	.nv.global.init,"aw",@progbits
	.align	4
.nv.global.init:
	.type		__cudart_i2opi_f,@object
	.size		__cudart_i2opi_f,(mrg32k3aM1SubSeq - __cudart_i2opi_f)
__cudart_i2opi_f:
        /*0000*/ 	.byte	0x41, 0x90, 0x43, 0x3c, 0x99, 0x95, 0x62, 0xdb, 0xc0, 0xdd, 0x34, 0xf5, 0xd1, 0x57, 0x27, 0xfc
        /*0010*/ 	.byte	0x29, 0x15, 0x44, 0x4e, 0x6e, 0x83, 0xf9, 0xa2
	.type		mrg32k3aM1SubSeq,@object
	.size		mrg32k3aM1SubSeq,(mrg32k3aM2SubSeq - mrg32k3aM1SubSeq)
mrg32k3aM1SubSeq:
        /*0018*/ 	.byte	0x0b, 0xcc, 0xee, 0x04, 0x73, 0x29, 0x8b, 0x6f, 0xf6, 0x53, 0x03, 0xf6, 0x23, 0xf6, 0xea, 0xda
        /* <DEDUP_REMOVED lines=125> */
	.type		mrg32k3aM2SubSeq,@object
	.size		mrg32k3aM2SubSeq,(mrg32k3aM1 - mrg32k3aM2SubSeq)
mrg32k3aM2SubSeq:
        /* <DEDUP_REMOVED lines=126> */
	.type		mrg32k3aM1,@object
	.size		mrg32k3aM1,(mrg32k3aM1Seq - mrg32k3aM1)
mrg32k3aM1:
        /* <DEDUP_REMOVED lines=144> */
	.type		mrg32k3aM1Seq,@object
	.size		mrg32k3aM1Seq,(mrg32k3aM2 - mrg32k3aM1Seq)
mrg32k3aM1Seq:
        /* <DEDUP_REMOVED lines=144> */
	.type		mrg32k3aM2,@object
	.size		mrg32k3aM2,(mrg32k3aM2Seq - mrg32k3aM2)
mrg32k3aM2:
        /* <DEDUP_REMOVED lines=144> */
	.type		mrg32k3aM2Seq,@object
	.size		mrg32k3aM2Seq,(precalc_xorwow_matrix - mrg32k3aM2Seq)
mrg32k3aM2Seq:
        /* <DEDUP_REMOVED lines=144> */
	.type		precalc_xorwow_matrix,@object
	.size		precalc_xorwow_matrix,(precalc_xorwow_offset_matrix - precalc_xorwow_matrix)
precalc_xorwow_matrix:
        /* <DEDUP_REMOVED lines=6400> */
	.type		precalc_xorwow_offset_matrix,@object
	.size		precalc_xorwow_offset_matrix,(.L_1 - precalc_xorwow_offset_matrix)
precalc_xorwow_offset_matrix:
        /* <DEDUP_REMOVED lines=6400> */
.L_1:


//--------------------- .nv.shared.reserved.0     --------------------------
	.section	.nv.shared.reserved.0,"aw",@nobits
	.weak		__nv_reservedSMEM_offset_0_alias
	.size		__nv_reservedSMEM_offset_0_alias, 0, 64
	.other		__nv_reservedSMEM_offset_0_alias,@"STO_CUDA_RESERVED_SHARED STV_DEFAULT"
__nv_reservedSMEM_offset_0_alias:
	.zero		0
	.zero		64


//--------------------- .nv.constant0._Z23sortPopulationByFitnessP13IndividualGPUi --------------------------
	.section	.nv.constant0._Z23sortPopulationByFitnessP13IndividualGPUi,"a",@progbits
	.sectionflags	@""
	.align	4
.nv.constant0._Z23sortPopulationByFitnessP13IndividualGPUi:
	.zero		908


//--------------------- .nv.constant0._Z20crossoverAndMutationPK13IndividualGPUPS_ffffffffP17curandStateXORWOWi --------------------------
	.section	.nv.constant0._Z20crossoverAndMutationPK13IndividualGPUPS_ffffffffP17curandStateXORWOWi,"a",@progbits
	.sectionflags	@""
	.align	4
.nv.constant0._Z20crossoverAndMutationPK13IndividualGPUPS_ffffffffP17curandStateXORWOWi:
	.zero		956


//--------------------- .nv.constant0._Z19tournamentSelectionPK13IndividualGPUPS_P17curandStateXORWOWii --------------------------
	.section	.nv.constant0._Z19tournamentSelectionPK13IndividualGPUPS_P17curandStateXORWOWii,"a",@progbits
	.sectionflags	@""
	.align	4
.nv.constant0._Z19tournamentSelectionPK13IndividualGPUPS_P17curandStateXORWOWii:
	.zero		928


//--------------------- .nv.constant0._Z15evaluateFitnessP13IndividualGPUPK10StationGPUifi --------------------------
	.section	.nv.constant0._Z15evaluateFitnessP13IndividualGPUPK10StationGPUifi,"a",@progbits
	.sectionflags	@""
	.align	4
.nv.constant0._Z15evaluateFitnessP13IndividualGPUPK10StationGPUifi:
	.zero		924


//--------------------- .nv.constant0._Z20initializePopulationP13IndividualGPUffffffP17curandStateXORWOWi --------------------------
	.section	.nv.constant0._Z20initializePopulationP13IndividualGPUffffffP17curandStateXORWOWi,"a",@progbits
	.sectionflags	@""
	.align	4
.nv.constant0._Z20initializePopulationP13IndividualGPUffffffP17curandStateXORWOWi:
	.zero		940


//--------------------- .nv.constant0._Z16initRandomStatesP17curandStateXORWOWmi --------------------------
	.section	.nv.constant0._Z16initRandomStatesP17curandStateXORWOWmi,"a",@progbits
	.sectionflags	@""
	.align	4
.nv.constant0._Z16initRandomStatesP17curandStateXORWOWmi:
	.zero		916


//--------------------- SYMBOLS --------------------------

	.type		.nv.reservedSmem.offset0,@object
	.size		.nv.reservedSmem.offset0,0x4
